//
// Generated by NVIDIA NVVM Compiler
//
// Compiler Build ID: CL-36424714
// Cuda compilation tools, release 13.0, V13.0.88
// Based on NVVM 20.0.0
//

.version 9.0
.target sm_100
.address_size 64

	// .globl	_Z16calculate_matrixPdS_j
// _ZZN3cub18CUB_300001_SM_10006detail6reduce28DeviceReduceSingleTileKernelINS2_10policy_hubIdjN4cuda3__47maximumIvEEE10Policy1000EPdSB_jS8_ddNS5_3std3__410__identityEEEvT0_T1_T2_T3_T4_T6_E12temp_storage has been demoted
// _ZZN3cub18CUB_300001_SM_10006detail6reduce18DeviceReduceKernelINS2_10policy_hubIdjN4cuda3__47maximumIvEEE10Policy1000EPdjS8_dNS5_3std3__410__identityEEEvT0_PT3_T1_NS0_13GridEvenShareISI_EET2_T4_E12temp_storage has been demoted
// _ZZN3cub18CUB_300001_SM_10006detail6reduce28DeviceReduceSingleTileKernelINS2_10policy_hubIdjN4cuda3__47maximumIvEEE10Policy1000EPdSB_iS8_ddNS5_3std3__410__identityEEEvT0_T1_T2_T3_T4_T6_E12temp_storage has been demoted
.global .align 1 .b8 _ZN34_INTERNAL_611ff7b4_4_k_cu_06d60ccf4cuda3std3__45__cpo5beginE[1];
.global .align 1 .b8 _ZN34_INTERNAL_611ff7b4_4_k_cu_06d60ccf4cuda3std3__45__cpo3endE[1];
.global .align 1 .b8 _ZN34_INTERNAL_611ff7b4_4_k_cu_06d60ccf4cuda3std3__45__cpo6cbeginE[1];
.global .align 1 .b8 _ZN34_INTERNAL_611ff7b4_4_k_cu_06d60ccf4cuda3std3__45__cpo4cendE[1];
.global .align 1 .b8 _ZN34_INTERNAL_611ff7b4_4_k_cu_06d60ccf4cuda3std3__45__cpo6rbeginE[1];
.global .align 1 .b8 _ZN34_INTERNAL_611ff7b4_4_k_cu_06d60ccf4cuda3std3__45__cpo4rendE[1];
.global .align 1 .b8 _ZN34_INTERNAL_611ff7b4_4_k_cu_06d60ccf4cuda3std3__45__cpo7crbeginE[1];
.global .align 1 .b8 _ZN34_INTERNAL_611ff7b4_4_k_cu_06d60ccf4cuda3std3__45__cpo5crendE[1];
.global .align 1 .b8 _ZN34_INTERNAL_611ff7b4_4_k_cu_06d60ccf4cuda3std3__436_GLOBAL__N__611ff7b4_4_k_cu_06d60ccf6ignoreE[1];
.global .align 1 .b8 _ZN34_INTERNAL_611ff7b4_4_k_cu_06d60ccf4cuda3std3__419piecewise_constructE[1];
.global .align 1 .b8 _ZN34_INTERNAL_611ff7b4_4_k_cu_06d60ccf4cuda3std3__48in_placeE[1];
.global .align 1 .b8 _ZN34_INTERNAL_611ff7b4_4_k_cu_06d60ccf4cuda3std3__420unreachable_sentinelE[1];
.global .align 1 .b8 _ZN34_INTERNAL_611ff7b4_4_k_cu_06d60ccf4cuda3std3__47nulloptE[1];
.global .align 1 .b8 _ZN34_INTERNAL_611ff7b4_4_k_cu_06d60ccf4cuda3std3__48unexpectE[1];
.global .align 1 .b8 _ZN34_INTERNAL_611ff7b4_4_k_cu_06d60ccf4cuda3std6ranges3__45__cpo4swapE[1];
.global .align 1 .b8 _ZN34_INTERNAL_611ff7b4_4_k_cu_06d60ccf4cuda3std6ranges3__45__cpo9iter_moveE[1];
.global .align 1 .b8 _ZN34_INTERNAL_611ff7b4_4_k_cu_06d60ccf4cuda3std6ranges3__45__cpo5beginE[1];
.global .align 1 .b8 _ZN34_INTERNAL_611ff7b4_4_k_cu_06d60ccf4cuda3std6ranges3__45__cpo3endE[1];
.global .align 1 .b8 _ZN34_INTERNAL_611ff7b4_4_k_cu_06d60ccf4cuda3std6ranges3__45__cpo6cbeginE[1];
.global .align 1 .b8 _ZN34_INTERNAL_611ff7b4_4_k_cu_06d60ccf4cuda3std6ranges3__45__cpo4cendE[1];
.global .align 1 .b8 _ZN34_INTERNAL_611ff7b4_4_k_cu_06d60ccf4cuda3std6ranges3__45__cpo7advanceE[1];
.global .align 1 .b8 _ZN34_INTERNAL_611ff7b4_4_k_cu_06d60ccf4cuda3std6ranges3__45__cpo9iter_swapE[1];
.global .align 1 .b8 _ZN34_INTERNAL_611ff7b4_4_k_cu_06d60ccf4cuda3std6ranges3__45__cpo4nextE[1];
.global .align 1 .b8 _ZN34_INTERNAL_611ff7b4_4_k_cu_06d60ccf4cuda3std6ranges3__45__cpo4prevE[1];
.global .align 1 .b8 _ZN34_INTERNAL_611ff7b4_4_k_cu_06d60ccf4cuda3std6ranges3__45__cpo4dataE[1];
.global .align 1 .b8 _ZN34_INTERNAL_611ff7b4_4_k_cu_06d60ccf4cuda3std6ranges3__45__cpo5cdataE[1];
.global .align 1 .b8 _ZN34_INTERNAL_611ff7b4_4_k_cu_06d60ccf4cuda3std6ranges3__45__cpo4sizeE[1];
.global .align 1 .b8 _ZN34_INTERNAL_611ff7b4_4_k_cu_06d60ccf4cuda3std6ranges3__45__cpo5ssizeE[1];
.global .align 1 .b8 _ZN34_INTERNAL_611ff7b4_4_k_cu_06d60ccf4cuda3std6ranges3__45__cpo8distanceE[1];
.global .align 1 .b8 _ZN34_INTERNAL_611ff7b4_4_k_cu_06d60ccf6thrust24THRUST_300001_SM_1000_NS6system6detail10sequential3seqE[1];
.global .align 1 .b8 _ZN34_INTERNAL_611ff7b4_4_k_cu_06d60ccf6thrust24THRUST_300001_SM_1000_NS12placeholders2_1E[1];
.global .align 1 .b8 _ZN34_INTERNAL_611ff7b4_4_k_cu_06d60ccf6thrust24THRUST_300001_SM_1000_NS12placeholders2_2E[1];
.global .align 1 .b8 _ZN34_INTERNAL_611ff7b4_4_k_cu_06d60ccf6thrust24THRUST_300001_SM_1000_NS12placeholders2_3E[1];
.global .align 1 .b8 _ZN34_INTERNAL_611ff7b4_4_k_cu_06d60ccf6thrust24THRUST_300001_SM_1000_NS12placeholders2_4E[1];
.global .align 1 .b8 _ZN34_INTERNAL_611ff7b4_4_k_cu_06d60ccf6thrust24THRUST_300001_SM_1000_NS12placeholders2_5E[1];
.global .align 1 .b8 _ZN34_INTERNAL_611ff7b4_4_k_cu_06d60ccf6thrust24THRUST_300001_SM_1000_NS12placeholders2_6E[1];
.global .align 1 .b8 _ZN34_INTERNAL_611ff7b4_4_k_cu_06d60ccf6thrust24THRUST_300001_SM_1000_NS12placeholders2_7E[1];
.global .align 1 .b8 _ZN34_INTERNAL_611ff7b4_4_k_cu_06d60ccf6thrust24THRUST_300001_SM_1000_NS12placeholders2_8E[1];
.global .align 1 .b8 _ZN34_INTERNAL_611ff7b4_4_k_cu_06d60ccf6thrust24THRUST_300001_SM_1000_NS12placeholders2_9E[1];
.global .align 1 .b8 _ZN34_INTERNAL_611ff7b4_4_k_cu_06d60ccf6thrust24THRUST_300001_SM_1000_NS12placeholders3_10E[1];

.visible .entry _Z16calculate_matrixPdS_j(
	.param .u64 .ptr .align 1 _Z16calculate_matrixPdS_j_param_0,
	.param .u64 .ptr .align 1 _Z16calculate_matrixPdS_j_param_1,
	.param .u32 _Z16calculate_matrixPdS_j_param_2
)
{
	.reg .pred 	%p<6>;
	.reg .b32 	%r<22>;
	.reg .b64 	%rd<15>;
	.reg .b64 	%fd<9>;

	ld.param.u64 	%rd1, [_Z16calculate_matrixPdS_j_param_0];
	ld.param.u64 	%rd2, [_Z16calculate_matrixPdS_j_param_1];
	ld.param.u32 	%r4, [_Z16calculate_matrixPdS_j_param_2];
	mov.u32 	%r5, %ntid.x;
	mov.u32 	%r6, %ctaid.x;
	mov.u32 	%r7, %tid.x;
	mad.lo.s32 	%r1, %r5, %r6, %r7;
	mov.u32 	%r8, %ntid.y;
	mov.u32 	%r9, %ctaid.y;
	mov.u32 	%r10, %tid.y;
	mad.lo.s32 	%r11, %r8, %r9, %r10;
	add.s32 	%r12, %r4, -1;
	max.u32 	%r13, %r1, %r11;
	setp.ge.u32 	%p1, %r13, %r12;
	setp.eq.s32 	%p2, %r1, 0;
	setp.eq.s32 	%p3, %r11, 0;
	or.pred  	%p4, %p2, %p3;
	or.pred  	%p5, %p4, %p1;
	@%p5 bra 	$L__BB0_2;
	cvta.to.global.u64 	%rd3, %rd2;
	cvta.to.global.u64 	%rd4, %rd1;
	mul.lo.s32 	%r14, %r4, %r11;
	add.s32 	%r15, %r1, %r14;
	add.s32 	%r16, %r15, 1;
	mul.wide.u32 	%rd5, %r16, 8;
	add.s64 	%rd6, %rd3, %rd5;
	ld.global.f64 	%fd1, [%rd6];
	add.s32 	%r17, %r15, -1;
	mul.wide.u32 	%rd7, %r17, 8;
	add.s64 	%rd8, %rd3, %rd7;
	ld.global.f64 	%fd2, [%rd8];
	add.f64 	%fd3, %fd1, %fd2;
	sub.s32 	%r18, %r14, %r4;
	add.s32 	%r19, %r18, %r1;
	mul.wide.u32 	%rd9, %r19, 8;
	add.s64 	%rd10, %rd3, %rd9;
	ld.global.f64 	%fd4, [%rd10];
	add.f64 	%fd5, %fd3, %fd4;
	shl.b32 	%r20, %r4, 1;
	add.s32 	%r21, %r19, %r20;
	mul.wide.u32 	%rd11, %r21, 8;
	add.s64 	%rd12, %rd3, %rd11;
	ld.global.f64 	%fd6, [%rd12];
	add.f64 	%fd7, %fd5, %fd6;
	mul.f64 	%fd8, %fd7, 0d3FD0000000000000;
	mul.wide.u32 	%rd13, %r15, 8;
	add.s64 	%rd14, %rd4, %rd13;
	st.global.f64 	[%rd14], %fd8;
$L__BB0_2:
	ret;

}
	// .globl	_Z23count_matrix_differencePdS_S_j
.visible .entry _Z23count_matrix_differencePdS_S_j(
	.param .u64 .ptr .align 1 _Z23count_matrix_differencePdS_S_j_param_0,
	.param .u64 .ptr .align 1 _Z23count_matrix_differencePdS_S_j_param_1,
	.param .u64 .ptr .align 1 _Z23count_matrix_differencePdS_S_j_param_2,
	.param .u32 _Z23count_matrix_differencePdS_S_j_param_3
)
{
	.reg .pred 	%p<6>;
	.reg .b32 	%r<15>;
	.reg .b64 	%rd<11>;
	.reg .b64 	%fd<5>;

	ld.param.u64 	%rd1, [_Z23count_matrix_differencePdS_S_j_param_0];
	ld.param.u64 	%rd2, [_Z23count_matrix_differencePdS_S_j_param_1];
	ld.param.u64 	%rd3, [_Z23count_matrix_differencePdS_S_j_param_2];
	ld.param.u32 	%r4, [_Z23count_matrix_differencePdS_S_j_param_3];
	mov.u32 	%r5, %ntid.x;
	mov.u32 	%r6, %ctaid.x;
	mov.u32 	%r7, %tid.x;
	mad.lo.s32 	%r1, %r5, %r6, %r7;
	mov.u32 	%r8, %ntid.y;
	mov.u32 	%r9, %ctaid.y;
	mov.u32 	%r10, %tid.y;
	mad.lo.s32 	%r11, %r8, %r9, %r10;
	add.s32 	%r12, %r4, -1;
	max.u32 	%r13, %r1, %r11;
	setp.ge.u32 	%p1, %r13, %r12;
	setp.eq.s32 	%p2, %r1, 0;
	setp.eq.s32 	%p3, %r11, 0;
	or.pred  	%p4, %p2, %p3;
	or.pred  	%p5, %p4, %p1;
	@%p5 bra 	$L__BB1_2;
	cvta.to.global.u64 	%rd4, %rd2;
	cvta.to.global.u64 	%rd5, %rd1;
	cvta.to.global.u64 	%rd6, %rd3;
	mad.lo.s32 	%r14, %r4, %r11, %r1;
	mul.wide.u32 	%rd7, %r14, 8;
	add.s64 	%rd8, %rd4, %rd7;
	ld.global.f64 	%fd1, [%rd8];
	add.s64 	%rd9, %rd5, %rd7;
	ld.global.f64 	%fd2, [%rd9];
	sub.f64 	%fd3, %fd1, %fd2;
	abs.f64 	%fd4, %fd3;
	add.s64 	%rd10, %rd6, %rd7;
	st.global.f64 	[%rd10], %fd4;
$L__BB1_2:
	ret;

}
	// .globl	_ZN3cub18CUB_300001_SM_10006detail11EmptyKernelIvEEvv
.visible .entry _ZN3cub18CUB_300001_SM_10006detail11EmptyKernelIvEEvv()
{


	ret;

}
	// .globl	_ZN3cub18CUB_300001_SM_10006detail6reduce28DeviceReduceSingleTileKernelINS2_10policy_hubIdjN4cuda3__47maximumIvEEE10Policy1000EPdSB_jS8_ddNS5_3std3__410__identityEEEvT0_T1_T2_T3_T4_T6_
.visible .entry _ZN3cub18CUB_300001_SM_10006detail6reduce28DeviceReduceSingleTileKernelINS2_10policy_hubIdjN4cuda3__47maximumIvEEE10Policy1000EPdSB_jS8_ddNS5_3std3__410__identityEEEvT0_T1_T2_T3_T4_T6_(
	.param .u64 .ptr .align 1 _ZN3cub18CUB_300001_SM_10006detail6reduce28DeviceReduceSingleTileKernelINS2_10policy_hubIdjN4cuda3__47maximumIvEEE10Policy1000EPdSB_jS8_ddNS5_3std3__410__identityEEEvT0_T1_T2_T3_T4_T6__param_0,
	.param .u64 .ptr .align 1 _ZN3cub18CUB_300001_SM_10006detail6reduce28DeviceReduceSingleTileKernelINS2_10policy_hubIdjN4cuda3__47maximumIvEEE10Policy1000EPdSB_jS8_ddNS5_3std3__410__identityEEEvT0_T1_T2_T3_T4_T6__param_1,
	.param .u32 _ZN3cub18CUB_300001_SM_10006detail6reduce28DeviceReduceSingleTileKernelINS2_10policy_hubIdjN4cuda3__47maximumIvEEE10Policy1000EPdSB_jS8_ddNS5_3std3__410__identityEEEvT0_T1_T2_T3_T4_T6__param_2,
	.param .align 1 .b8 _ZN3cub18CUB_300001_SM_10006detail6reduce28DeviceReduceSingleTileKernelINS2_10policy_hubIdjN4cuda3__47maximumIvEEE10Policy1000EPdSB_jS8_ddNS5_3std3__410__identityEEEvT0_T1_T2_T3_T4_T6__param_3[1],
	.param .f64 _ZN3cub18CUB_300001_SM_10006detail6reduce28DeviceReduceSingleTileKernelINS2_10policy_hubIdjN4cuda3__47maximumIvEEE10Policy1000EPdSB_jS8_ddNS5_3std3__410__identityEEEvT0_T1_T2_T3_T4_T6__param_4,
	.param .align 1 .b8 _ZN3cub18CUB_300001_SM_10006detail6reduce28DeviceReduceSingleTileKernelINS2_10policy_hubIdjN4cuda3__47maximumIvEEE10Policy1000EPdSB_jS8_ddNS5_3std3__410__identityEEEvT0_T1_T2_T3_T4_T6__param_5[1]
)
.maxntid 256
.minnctapersm 1
{
	.reg .pred 	%p<220>;
	.reg .b32 	%r<482>;
	.reg .b64 	%rd<205>;
	.reg .b64 	%fd<381>;
	// demoted variable
	.shared .align 8 .b8 _ZZN3cub18CUB_300001_SM_10006detail6reduce28DeviceReduceSingleTileKernelINS2_10policy_hubIdjN4cuda3__47maximumIvEEE10Policy1000EPdSB_jS8_ddNS5_3std3__410__identityEEEvT0_T1_T2_T3_T4_T6_E12temp_storage[80];
	ld.param.u64 	%rd16, [_ZN3cub18CUB_300001_SM_10006detail6reduce28DeviceReduceSingleTileKernelINS2_10policy_hubIdjN4cuda3__47maximumIvEEE10Policy1000EPdSB_jS8_ddNS5_3std3__410__identityEEEvT0_T1_T2_T3_T4_T6__param_0];
	ld.param.u64 	%rd17, [_ZN3cub18CUB_300001_SM_10006detail6reduce28DeviceReduceSingleTileKernelINS2_10policy_hubIdjN4cuda3__47maximumIvEEE10Policy1000EPdSB_jS8_ddNS5_3std3__410__identityEEEvT0_T1_T2_T3_T4_T6__param_1];
	ld.param.u32 	%r69, [_ZN3cub18CUB_300001_SM_10006detail6reduce28DeviceReduceSingleTileKernelINS2_10policy_hubIdjN4cuda3__47maximumIvEEE10Policy1000EPdSB_jS8_ddNS5_3std3__410__identityEEEvT0_T1_T2_T3_T4_T6__param_2];
	ld.param.f64 	%fd58, [_ZN3cub18CUB_300001_SM_10006detail6reduce28DeviceReduceSingleTileKernelINS2_10policy_hubIdjN4cuda3__47maximumIvEEE10Policy1000EPdSB_jS8_ddNS5_3std3__410__identityEEEvT0_T1_T2_T3_T4_T6__param_4];
	cvta.to.global.u64 	%rd1, %rd17;
	setp.ne.s32 	%p1, %r69, 0;
	@%p1 bra 	$L__BB3_3;
	mov.u32 	%r455, %tid.x;
	setp.ne.s32 	%p219, %r455, 0;
	@%p219 bra 	$L__BB3_76;
	st.global.f64 	[%rd1], %fd58;
	bra.uni 	$L__BB3_76;
$L__BB3_3:
	and.b64  	%rd18, %rd16, 31;
	setp.ne.s64 	%p2, %rd18, 0;
	@%p2 bra 	$L__BB3_39;
	setp.gt.u32 	%p110, %r69, 2047;
	@%p110 bra 	$L__BB3_23;
	mov.u32 	%r1, %tid.x;
	setp.ge.u32 	%p159, %r1, %r69;
	mov.f64 	%fd359, 0d0000000000000000;
	mov.u32 	%r459, %r1;
	@%p159 bra 	$L__BB3_7;
	mul.wide.u32 	%rd168, %r1, 8;
	add.s64 	%rd167, %rd16, %rd168;
	// begin inline asm
	ld.global.nc.u64 %rd166, [%rd167];
	// end inline asm
	mov.b64 	%fd359, %rd166;
	add.s32 	%r459, %r1, 256;
$L__BB3_7:
	setp.ge.u32 	%p160, %r459, %r69;
	@%p160 bra 	$L__BB3_14;
	not.b32 	%r331, %r459;
	add.s32 	%r4, %r69, %r331;
	and.b32  	%r332, %r4, 768;
	setp.eq.s32 	%p161, %r332, 768;
	@%p161 bra 	$L__BB3_11;
	mul.wide.u32 	%rd169, %r459, 8;
	add.s64 	%rd201, %rd16, %rd169;
	shr.u32 	%r333, %r4, 8;
	add.s32 	%r334, %r333, 1;
	and.b32  	%r335, %r334, 3;
	neg.s32 	%r457, %r335;
$L__BB3_10:
	.pragma "nounroll";
	// begin inline asm
	ld.global.nc.u64 %rd170, [%rd201];
	// end inline asm
	mov.b64 	%fd272, %rd170;
	setp.lt.f64 	%p162, %fd359, %fd272;
	selp.f64 	%fd359, %fd272, %fd359, %p162;
	add.s32 	%r459, %r459, 256;
	add.s64 	%rd201, %rd201, 2048;
	add.s32 	%r457, %r457, 1;
	setp.ne.s32 	%p163, %r457, 0;
	@%p163 bra 	$L__BB3_10;
$L__BB3_11:
	setp.lt.u32 	%p164, %r4, 768;
	@%p164 bra 	$L__BB3_14;
	mul.wide.u32 	%rd172, %r459, 8;
	add.s64 	%rd202, %rd16, %rd172;
$L__BB3_13:
	// begin inline asm
	ld.global.nc.u64 %rd173, [%rd202];
	// end inline asm
	mov.b64 	%fd273, %rd173;
	setp.lt.f64 	%p165, %fd359, %fd273;
	selp.f64 	%fd274, %fd273, %fd359, %p165;
	add.s64 	%rd176, %rd202, 2048;
	// begin inline asm
	ld.global.nc.u64 %rd175, [%rd176];
	// end inline asm
	mov.b64 	%fd275, %rd175;
	setp.lt.f64 	%p166, %fd274, %fd275;
	selp.f64 	%fd276, %fd275, %fd274, %p166;
	add.s64 	%rd178, %rd202, 4096;
	// begin inline asm
	ld.global.nc.u64 %rd177, [%rd178];
	// end inline asm
	mov.b64 	%fd277, %rd177;
	setp.lt.f64 	%p167, %fd276, %fd277;
	selp.f64 	%fd278, %fd277, %fd276, %p167;
	add.s64 	%rd180, %rd202, 6144;
	// begin inline asm
	ld.global.nc.u64 %rd179, [%rd180];
	// end inline asm
	mov.b64 	%fd279, %rd179;
	setp.lt.f64 	%p168, %fd278, %fd279;
	selp.f64 	%fd359, %fd279, %fd278, %p168;
	add.s32 	%r459, %r459, 1024;
	add.s64 	%rd202, %rd202, 8192;
	setp.lt.s32 	%p169, %r459, %r69;
	@%p169 bra 	$L__BB3_13;
$L__BB3_14:
	setp.lt.u32 	%p170, %r69, 256;
	@%p170 bra 	$L__BB3_19;
	// begin inline asm
	mov.u32 %r399, %laneid;
	// end inline asm
	mov.b64 	%rd191, %fd359;
	mov.b64 	{%r401, %r406}, %rd191;
	mov.b32 	%r407, 1;
	mov.b32 	%r448, 31;
	mov.b32 	%r449, -1;
	// begin inline asm
	shfl.sync.down.b32 %r400, %r401, %r407, %r448, %r449;
	// end inline asm
	// begin inline asm
	shfl.sync.down.b32 %r405, %r406, %r407, %r448, %r449;
	// end inline asm
	mov.b64 	%rd192, {%r400, %r405};
	mov.b64 	%fd327, %rd192;
	setp.gt.s32 	%p198, %r399, 30;
	setp.lt.f64 	%p199, %fd359, %fd327;
	selp.f64 	%fd328, %fd327, %fd359, %p199;
	selp.f64 	%fd329, %fd359, %fd328, %p198;
	mov.b64 	%rd193, %fd329;
	mov.b64 	{%r411, %r416}, %rd193;
	mov.b32 	%r417, 2;
	// begin inline asm
	shfl.sync.down.b32 %r410, %r411, %r417, %r448, %r449;
	// end inline asm
	// begin inline asm
	shfl.sync.down.b32 %r415, %r416, %r417, %r448, %r449;
	// end inline asm
	mov.b64 	%rd194, {%r410, %r415};
	mov.b64 	%fd330, %rd194;
	setp.gt.s32 	%p200, %r399, 29;
	setp.lt.f64 	%p201, %fd329, %fd330;
	selp.f64 	%fd331, %fd330, %fd329, %p201;
	selp.f64 	%fd332, %fd329, %fd331, %p200;
	mov.b64 	%rd195, %fd332;
	mov.b64 	{%r421, %r426}, %rd195;
	mov.b32 	%r427, 4;
	// begin inline asm
	shfl.sync.down.b32 %r420, %r421, %r427, %r448, %r449;
	// end inline asm
	// begin inline asm
	shfl.sync.down.b32 %r425, %r426, %r427, %r448, %r449;
	// end inline asm
	mov.b64 	%rd196, {%r420, %r425};
	mov.b64 	%fd333, %rd196;
	setp.gt.s32 	%p202, %r399, 27;
	setp.lt.f64 	%p203, %fd332, %fd333;
	selp.f64 	%fd334, %fd333, %fd332, %p203;
	selp.f64 	%fd335, %fd332, %fd334, %p202;
	mov.b64 	%rd197, %fd335;
	mov.b64 	{%r431, %r436}, %rd197;
	mov.b32 	%r437, 8;
	// begin inline asm
	shfl.sync.down.b32 %r430, %r431, %r437, %r448, %r449;
	// end inline asm
	// begin inline asm
	shfl.sync.down.b32 %r435, %r436, %r437, %r448, %r449;
	// end inline asm
	mov.b64 	%rd198, {%r430, %r435};
	mov.b64 	%fd336, %rd198;
	setp.gt.s32 	%p204, %r399, 23;
	setp.lt.f64 	%p205, %fd335, %fd336;
	selp.f64 	%fd337, %fd336, %fd335, %p205;
	selp.f64 	%fd338, %fd335, %fd337, %p204;
	mov.b64 	%rd199, %fd338;
	mov.b64 	{%r441, %r446}, %rd199;
	mov.b32 	%r447, 16;
	// begin inline asm
	shfl.sync.down.b32 %r440, %r441, %r447, %r448, %r449;
	// end inline asm
	// begin inline asm
	shfl.sync.down.b32 %r445, %r446, %r447, %r448, %r449;
	// end inline asm
	mov.b64 	%rd200, {%r440, %r445};
	mov.b64 	%fd339, %rd200;
	setp.gt.s32 	%p206, %r399, 15;
	setp.lt.f64 	%p207, %fd338, %fd339;
	selp.f64 	%fd10, %fd339, %fd338, %p207;
	selp.f64 	%fd380, %fd338, %fd10, %p206;
	setp.ne.s32 	%p208, %r399, 0;
	@%p208 bra 	$L__BB3_17;
	shr.u32 	%r450, %r1, 2;
	and.b32  	%r451, %r450, 248;
	mov.u32 	%r452, _ZZN3cub18CUB_300001_SM_10006detail6reduce28DeviceReduceSingleTileKernelINS2_10policy_hubIdjN4cuda3__47maximumIvEEE10Policy1000EPdSB_jS8_ddNS5_3std3__410__identityEEEvT0_T1_T2_T3_T4_T6_E12temp_storage;
	add.s32 	%r453, %r452, %r451;
	st.shared.f64 	[%r453+8], %fd10;
$L__BB3_17:
	bar.sync 	0;
	setp.ne.s32 	%p209, %r1, 0;
	@%p209 bra 	$L__BB3_74;
	ld.shared.f64 	%fd340, [_ZZN3cub18CUB_300001_SM_10006detail6reduce28DeviceReduceSingleTileKernelINS2_10policy_hubIdjN4cuda3__47maximumIvEEE10Policy1000EPdSB_jS8_ddNS5_3std3__410__identityEEEvT0_T1_T2_T3_T4_T6_E12temp_storage+16];
	setp.lt.f64 	%p210, %fd380, %fd340;
	selp.f64 	%fd341, %fd340, %fd380, %p210;
	ld.shared.f64 	%fd342, [_ZZN3cub18CUB_300001_SM_10006detail6reduce28DeviceReduceSingleTileKernelINS2_10policy_hubIdjN4cuda3__47maximumIvEEE10Policy1000EPdSB_jS8_ddNS5_3std3__410__identityEEEvT0_T1_T2_T3_T4_T6_E12temp_storage+24];
	setp.lt.f64 	%p211, %fd341, %fd342;
	selp.f64 	%fd343, %fd342, %fd341, %p211;
	ld.shared.f64 	%fd344, [_ZZN3cub18CUB_300001_SM_10006detail6reduce28DeviceReduceSingleTileKernelINS2_10policy_hubIdjN4cuda3__47maximumIvEEE10Policy1000EPdSB_jS8_ddNS5_3std3__410__identityEEEvT0_T1_T2_T3_T4_T6_E12temp_storage+32];
	setp.lt.f64 	%p212, %fd343, %fd344;
	selp.f64 	%fd345, %fd344, %fd343, %p212;
	ld.shared.f64 	%fd346, [_ZZN3cub18CUB_300001_SM_10006detail6reduce28DeviceReduceSingleTileKernelINS2_10policy_hubIdjN4cuda3__47maximumIvEEE10Policy1000EPdSB_jS8_ddNS5_3std3__410__identityEEEvT0_T1_T2_T3_T4_T6_E12temp_storage+40];
	setp.lt.f64 	%p213, %fd345, %fd346;
	selp.f64 	%fd347, %fd346, %fd345, %p213;
	ld.shared.f64 	%fd348, [_ZZN3cub18CUB_300001_SM_10006detail6reduce28DeviceReduceSingleTileKernelINS2_10policy_hubIdjN4cuda3__47maximumIvEEE10Policy1000EPdSB_jS8_ddNS5_3std3__410__identityEEEvT0_T1_T2_T3_T4_T6_E12temp_storage+48];
	setp.lt.f64 	%p214, %fd347, %fd348;
	selp.f64 	%fd349, %fd348, %fd347, %p214;
	ld.shared.f64 	%fd350, [_ZZN3cub18CUB_300001_SM_10006detail6reduce28DeviceReduceSingleTileKernelINS2_10policy_hubIdjN4cuda3__47maximumIvEEE10Policy1000EPdSB_jS8_ddNS5_3std3__410__identityEEEvT0_T1_T2_T3_T4_T6_E12temp_storage+56];
	setp.lt.f64 	%p215, %fd349, %fd350;
	selp.f64 	%fd351, %fd350, %fd349, %p215;
	ld.shared.f64 	%fd352, [_ZZN3cub18CUB_300001_SM_10006detail6reduce28DeviceReduceSingleTileKernelINS2_10policy_hubIdjN4cuda3__47maximumIvEEE10Policy1000EPdSB_jS8_ddNS5_3std3__410__identityEEEvT0_T1_T2_T3_T4_T6_E12temp_storage+64];
	setp.lt.f64 	%p216, %fd351, %fd352;
	selp.f64 	%fd380, %fd352, %fd351, %p216;
	bra.uni 	$L__BB3_74;
$L__BB3_19:
	// begin inline asm
	mov.u32 %r336, %laneid;
	// end inline asm
	and.b32  	%r387, %r1, 992;
	add.s32 	%r388, %r387, 32;
	setp.gt.u32 	%p171, %r388, %r69;
	not.b32 	%r389, %r387;
	add.s32 	%r390, %r69, %r389;
	selp.b32 	%r385, %r390, 31, %p171;
	mov.b64 	%rd181, %fd359;
	mov.b64 	{%r338, %r343}, %rd181;
	mov.b32 	%r344, 1;
	mov.b32 	%r386, -1;
	// begin inline asm
	shfl.sync.down.b32 %r337, %r338, %r344, %r385, %r386;
	// end inline asm
	// begin inline asm
	shfl.sync.down.b32 %r342, %r343, %r344, %r385, %r386;
	// end inline asm
	mov.b64 	%rd182, {%r337, %r342};
	mov.b64 	%fd280, %rd182;
	setp.lt.s32 	%p172, %r336, %r385;
	setp.lt.f64 	%p173, %fd359, %fd280;
	selp.f64 	%fd281, %fd280, %fd359, %p173;
	selp.f64 	%fd282, %fd281, %fd359, %p172;
	mov.b64 	%rd183, %fd282;
	mov.b64 	{%r348, %r353}, %rd183;
	mov.b32 	%r354, 2;
	// begin inline asm
	shfl.sync.down.b32 %r347, %r348, %r354, %r385, %r386;
	// end inline asm
	// begin inline asm
	shfl.sync.down.b32 %r352, %r353, %r354, %r385, %r386;
	// end inline asm
	mov.b64 	%rd184, {%r347, %r352};
	mov.b64 	%fd283, %rd184;
	add.s32 	%r391, %r336, 2;
	setp.gt.s32 	%p174, %r391, %r385;
	setp.lt.f64 	%p175, %fd282, %fd283;
	selp.f64 	%fd284, %fd283, %fd282, %p175;
	selp.f64 	%fd285, %fd282, %fd284, %p174;
	mov.b64 	%rd185, %fd285;
	mov.b64 	{%r358, %r363}, %rd185;
	mov.b32 	%r364, 4;
	// begin inline asm
	shfl.sync.down.b32 %r357, %r358, %r364, %r385, %r386;
	// end inline asm
	// begin inline asm
	shfl.sync.down.b32 %r362, %r363, %r364, %r385, %r386;
	// end inline asm
	mov.b64 	%rd186, {%r357, %r362};
	mov.b64 	%fd286, %rd186;
	add.s32 	%r392, %r336, 4;
	setp.gt.s32 	%p176, %r392, %r385;
	setp.lt.f64 	%p177, %fd285, %fd286;
	selp.f64 	%fd287, %fd286, %fd285, %p177;
	selp.f64 	%fd288, %fd285, %fd287, %p176;
	mov.b64 	%rd187, %fd288;
	mov.b64 	{%r368, %r373}, %rd187;
	mov.b32 	%r374, 8;
	// begin inline asm
	shfl.sync.down.b32 %r367, %r368, %r374, %r385, %r386;
	// end inline asm
	// begin inline asm
	shfl.sync.down.b32 %r372, %r373, %r374, %r385, %r386;
	// end inline asm
	mov.b64 	%rd188, {%r367, %r372};
	mov.b64 	%fd289, %rd188;
	add.s32 	%r393, %r336, 8;
	setp.gt.s32 	%p178, %r393, %r385;
	setp.lt.f64 	%p179, %fd288, %fd289;
	selp.f64 	%fd290, %fd289, %fd288, %p179;
	selp.f64 	%fd291, %fd288, %fd290, %p178;
	mov.b64 	%rd189, %fd291;
	mov.b64 	{%r378, %r383}, %rd189;
	mov.b32 	%r384, 16;
	// begin inline asm
	shfl.sync.down.b32 %r377, %r378, %r384, %r385, %r386;
	// end inline asm
	// begin inline asm
	shfl.sync.down.b32 %r382, %r383, %r384, %r385, %r386;
	// end inline asm
	mov.b64 	%rd190, {%r377, %r382};
	mov.b64 	%fd292, %rd190;
	add.s32 	%r394, %r336, 16;
	setp.gt.s32 	%p180, %r394, %r385;
	setp.lt.f64 	%p181, %fd291, %fd292;
	selp.f64 	%fd293, %fd292, %fd291, %p181;
	selp.f64 	%fd380, %fd291, %fd293, %p180;
	setp.ne.s32 	%p182, %r336, 0;
	@%p182 bra 	$L__BB3_21;
	shr.u32 	%r395, %r1, 2;
	and.b32  	%r396, %r395, 248;
	mov.u32 	%r397, _ZZN3cub18CUB_300001_SM_10006detail6reduce28DeviceReduceSingleTileKernelINS2_10policy_hubIdjN4cuda3__47maximumIvEEE10Policy1000EPdSB_jS8_ddNS5_3std3__410__identityEEEvT0_T1_T2_T3_T4_T6_E12temp_storage;
	add.s32 	%r398, %r397, %r396;
	st.shared.f64 	[%r398+8], %fd380;
$L__BB3_21:
	bar.sync 	0;
	setp.ne.s32 	%p183, %r1, 0;
	@%p183 bra 	$L__BB3_74;
	setp.gt.u32 	%p184, %r69, 32;
	ld.shared.f64 	%fd294, [_ZZN3cub18CUB_300001_SM_10006detail6reduce28DeviceReduceSingleTileKernelINS2_10policy_hubIdjN4cuda3__47maximumIvEEE10Policy1000EPdSB_jS8_ddNS5_3std3__410__identityEEEvT0_T1_T2_T3_T4_T6_E12temp_storage+16];
	setp.lt.f64 	%p185, %fd380, %fd294;
	selp.f64 	%fd296, %fd294, %fd380, %p185;
	selp.f64 	%fd297, %fd296, %fd380, %p184;
	setp.gt.u32 	%p186, %r69, 64;
	ld.shared.f64 	%fd299, [_ZZN3cub18CUB_300001_SM_10006detail6reduce28DeviceReduceSingleTileKernelINS2_10policy_hubIdjN4cuda3__47maximumIvEEE10Policy1000EPdSB_jS8_ddNS5_3std3__410__identityEEEvT0_T1_T2_T3_T4_T6_E12temp_storage+24];
	setp.lt.f64 	%p187, %fd297, %fd299;
	selp.f64 	%fd301, %fd299, %fd297, %p187;
	selp.f64 	%fd302, %fd301, %fd297, %p186;
	setp.gt.u32 	%p188, %r69, 96;
	ld.shared.f64 	%fd304, [_ZZN3cub18CUB_300001_SM_10006detail6reduce28DeviceReduceSingleTileKernelINS2_10policy_hubIdjN4cuda3__47maximumIvEEE10Policy1000EPdSB_jS8_ddNS5_3std3__410__identityEEEvT0_T1_T2_T3_T4_T6_E12temp_storage+32];
	setp.lt.f64 	%p189, %fd302, %fd304;
	selp.f64 	%fd306, %fd304, %fd302, %p189;
	selp.f64 	%fd307, %fd306, %fd302, %p188;
	setp.gt.u32 	%p190, %r69, 128;
	ld.shared.f64 	%fd309, [_ZZN3cub18CUB_300001_SM_10006detail6reduce28DeviceReduceSingleTileKernelINS2_10policy_hubIdjN4cuda3__47maximumIvEEE10Policy1000EPdSB_jS8_ddNS5_3std3__410__identityEEEvT0_T1_T2_T3_T4_T6_E12temp_storage+40];
	setp.lt.f64 	%p191, %fd307, %fd309;
	selp.f64 	%fd311, %fd309, %fd307, %p191;
	selp.f64 	%fd312, %fd311, %fd307, %p190;
	setp.gt.u32 	%p192, %r69, 160;
	ld.shared.f64 	%fd314, [_ZZN3cub18CUB_300001_SM_10006detail6reduce28DeviceReduceSingleTileKernelINS2_10policy_hubIdjN4cuda3__47maximumIvEEE10Policy1000EPdSB_jS8_ddNS5_3std3__410__identityEEEvT0_T1_T2_T3_T4_T6_E12temp_storage+48];
	setp.lt.f64 	%p193, %fd312, %fd314;
	selp.f64 	%fd316, %fd314, %fd312, %p193;
	selp.f64 	%fd317, %fd316, %fd312, %p192;
	setp.gt.u32 	%p194, %r69, 192;
	ld.shared.f64 	%fd319, [_ZZN3cub18CUB_300001_SM_10006detail6reduce28DeviceReduceSingleTileKernelINS2_10policy_hubIdjN4cuda3__47maximumIvEEE10Policy1000EPdSB_jS8_ddNS5_3std3__410__identityEEEvT0_T1_T2_T3_T4_T6_E12temp_storage+56];
	setp.lt.f64 	%p195, %fd317, %fd319;
	selp.f64 	%fd321, %fd319, %fd317, %p195;
	selp.f64 	%fd322, %fd321, %fd317, %p194;
	setp.gt.u32 	%p196, %r69, 224;
	ld.shared.f64 	%fd324, [_ZZN3cub18CUB_300001_SM_10006detail6reduce28DeviceReduceSingleTileKernelINS2_10policy_hubIdjN4cuda3__47maximumIvEEE10Policy1000EPdSB_jS8_ddNS5_3std3__410__identityEEEvT0_T1_T2_T3_T4_T6_E12temp_storage+64];
	setp.lt.f64 	%p197, %fd322, %fd324;
	selp.f64 	%fd326, %fd324, %fd322, %p197;
	selp.f64 	%fd380, %fd326, %fd322, %p196;
	bra.uni 	$L__BB3_74;
$L__BB3_23:
	mov.u32 	%r13, %tid.x;
	shl.b32 	%r263, %r13, 2;
	mul.wide.u32 	%rd127, %r263, 8;
	add.s64 	%rd117, %rd16, %rd127;
	// begin inline asm
	ld.global.nc.v2.u64 {%rd115, %rd116}, [%rd117];
	// end inline asm
	add.s64 	%rd120, %rd117, 16;
	// begin inline asm
	ld.global.nc.v2.u64 {%rd118, %rd119}, [%rd120];
	// end inline asm
	mov.b64 	%fd206, %rd115;
	mov.b64 	%fd207, %rd116;
	mov.b64 	%fd208, %rd118;
	mov.b64 	%fd209, %rd119;
	add.s64 	%rd123, %rd117, 8192;
	// begin inline asm
	ld.global.nc.v2.u64 {%rd121, %rd122}, [%rd123];
	// end inline asm
	add.s64 	%rd126, %rd117, 8208;
	// begin inline asm
	ld.global.nc.v2.u64 {%rd124, %rd125}, [%rd126];
	// end inline asm
	mov.b64 	%fd210, %rd121;
	mov.b64 	%fd211, %rd122;
	mov.b64 	%fd212, %rd124;
	mov.b64 	%fd213, %rd125;
	setp.lt.f64 	%p111, %fd206, %fd207;
	selp.f64 	%fd214, %fd207, %fd206, %p111;
	setp.lt.f64 	%p112, %fd214, %fd208;
	selp.f64 	%fd215, %fd208, %fd214, %p112;
	setp.lt.f64 	%p113, %fd215, %fd209;
	selp.f64 	%fd216, %fd209, %fd215, %p113;
	setp.lt.f64 	%p114, %fd216, %fd210;
	selp.f64 	%fd217, %fd210, %fd216, %p114;
	setp.lt.f64 	%p115, %fd217, %fd211;
	selp.f64 	%fd218, %fd211, %fd217, %p115;
	setp.lt.f64 	%p116, %fd218, %fd212;
	selp.f64 	%fd219, %fd212, %fd218, %p116;
	setp.lt.f64 	%p117, %fd219, %fd213;
	selp.f64 	%fd366, %fd213, %fd219, %p117;
	add.s32 	%r14, %r69, -2048;
	setp.lt.u32 	%p118, %r14, 2048;
	mov.b32 	%r462, 2048;
	@%p118 bra 	$L__BB3_27;
	mov.b32 	%r462, 2048;
$L__BB3_25:
	mul.wide.u32 	%rd140, %r462, 8;
	add.s64 	%rd130, %rd117, %rd140;
	// begin inline asm
	ld.global.nc.v2.u64 {%rd128, %rd129}, [%rd130];
	// end inline asm
	add.s64 	%rd133, %rd130, 16;
	// begin inline asm
	ld.global.nc.v2.u64 {%rd131, %rd132}, [%rd133];
	// end inline asm
	mov.b64 	%fd220, %rd128;
	mov.b64 	%fd221, %rd129;
	mov.b64 	%fd222, %rd131;
	mov.b64 	%fd223, %rd132;
	add.s64 	%rd136, %rd130, 8192;
	// begin inline asm
	ld.global.nc.v2.u64 {%rd134, %rd135}, [%rd136];
	// end inline asm
	add.s64 	%rd139, %rd130, 8208;
	// begin inline asm
	ld.global.nc.v2.u64 {%rd137, %rd138}, [%rd139];
	// end inline asm
	mov.b64 	%fd224, %rd134;
	mov.b64 	%fd225, %rd135;
	mov.b64 	%fd226, %rd137;
	mov.b64 	%fd227, %rd138;
	setp.lt.f64 	%p119, %fd366, %fd220;
	selp.f64 	%fd228, %fd220, %fd366, %p119;
	setp.lt.f64 	%p120, %fd228, %fd221;
	selp.f64 	%fd229, %fd221, %fd228, %p120;
	setp.lt.f64 	%p121, %fd229, %fd222;
	selp.f64 	%fd230, %fd222, %fd229, %p121;
	setp.lt.f64 	%p122, %fd230, %fd223;
	selp.f64 	%fd231, %fd223, %fd230, %p122;
	setp.lt.f64 	%p123, %fd231, %fd224;
	selp.f64 	%fd232, %fd224, %fd231, %p123;
	setp.lt.f64 	%p124, %fd232, %fd225;
	selp.f64 	%fd233, %fd225, %fd232, %p124;
	setp.lt.f64 	%p125, %fd233, %fd226;
	selp.f64 	%fd234, %fd226, %fd233, %p125;
	setp.lt.f64 	%p126, %fd234, %fd227;
	selp.f64 	%fd366, %fd227, %fd234, %p126;
	sub.s32 	%r265, %r69, %r462;
	setp.lt.u32 	%p127, %r265, 2048;
	@%p127 bra 	$L__BB3_35;
	add.s32 	%r462, %r462, 2048;
	setp.le.u32 	%p128, %r462, %r14;
	@%p128 bra 	$L__BB3_25;
$L__BB3_27:
	setp.le.u32 	%p129, %r69, %r462;
	@%p129 bra 	$L__BB3_35;
	sub.s32 	%r18, %r69, %r462;
	setp.ge.s32 	%p130, %r13, %r18;
	@%p130 bra 	$L__BB3_35;
	not.b32 	%r266, %r13;
	add.s32 	%r267, %r69, %r266;
	sub.s32 	%r19, %r267, %r462;
	and.b32  	%r268, %r19, 768;
	setp.eq.s32 	%p131, %r268, 768;
	mov.u32 	%r466, %r13;
	@%p131 bra 	$L__BB3_32;
	add.s32 	%r464, %r13, %r462;
	shr.u32 	%r269, %r19, 8;
	add.s32 	%r270, %r269, 1;
	and.b32  	%r271, %r270, 3;
	neg.s32 	%r463, %r271;
	mov.u32 	%r466, %r13;
$L__BB3_31:
	.pragma "nounroll";
	mul.wide.u32 	%rd143, %r464, 8;
	add.s64 	%rd142, %rd16, %rd143;
	// begin inline asm
	ld.global.nc.u64 %rd141, [%rd142];
	// end inline asm
	mov.b64 	%fd236, %rd141;
	setp.lt.f64 	%p132, %fd366, %fd236;
	selp.f64 	%fd366, %fd236, %fd366, %p132;
	add.s32 	%r466, %r466, 256;
	add.s32 	%r464, %r464, 256;
	add.s32 	%r463, %r463, 1;
	setp.ne.s32 	%p133, %r463, 0;
	@%p133 bra 	$L__BB3_31;
$L__BB3_32:
	setp.lt.u32 	%p134, %r19, 768;
	@%p134 bra 	$L__BB3_35;
	add.s32 	%r468, %r466, 512;
	add.s32 	%r467, %r466, %r462;
$L__BB3_34:
	mul.wide.u32 	%rd152, %r467, 8;
	add.s64 	%rd145, %rd16, %rd152;
	// begin inline asm
	ld.global.nc.u64 %rd144, [%rd145];
	// end inline asm
	mov.b64 	%fd237, %rd144;
	setp.lt.f64 	%p135, %fd366, %fd237;
	selp.f64 	%fd238, %fd237, %fd366, %p135;
	add.s32 	%r272, %r467, 256;
	mul.wide.u32 	%rd153, %r272, 8;
	add.s64 	%rd147, %rd16, %rd153;
	// begin inline asm
	ld.global.nc.u64 %rd146, [%rd147];
	// end inline asm
	mov.b64 	%fd239, %rd146;
	setp.lt.f64 	%p136, %fd238, %fd239;
	selp.f64 	%fd240, %fd239, %fd238, %p136;
	add.s32 	%r273, %r467, 512;
	mul.wide.u32 	%rd154, %r273, 8;
	add.s64 	%rd149, %rd16, %rd154;
	// begin inline asm
	ld.global.nc.u64 %rd148, [%rd149];
	// end inline asm
	mov.b64 	%fd241, %rd148;
	setp.lt.f64 	%p137, %fd240, %fd241;
	selp.f64 	%fd242, %fd241, %fd240, %p137;
	add.s32 	%r274, %r467, 768;
	mul.wide.u32 	%rd155, %r274, 8;
	add.s64 	%rd151, %rd16, %rd155;
	// begin inline asm
	ld.global.nc.u64 %rd150, [%rd151];
	// end inline asm
	mov.b64 	%fd243, %rd150;
	setp.lt.f64 	%p138, %fd242, %fd243;
	selp.f64 	%fd366, %fd243, %fd242, %p138;
	add.s32 	%r33, %r468, 1024;
	add.s32 	%r275, %r468, 512;
	add.s32 	%r467, %r467, 1024;
	setp.lt.s32 	%p139, %r275, %r18;
	mov.u32 	%r468, %r33;
	@%p139 bra 	$L__BB3_34;
$L__BB3_35:
	// begin inline asm
	mov.u32 %r276, %laneid;
	// end inline asm
	mov.b64 	%rd156, %fd366;
	mov.b64 	{%r278, %r283}, %rd156;
	mov.b32 	%r284, 1;
	mov.b32 	%r325, 31;
	mov.b32 	%r326, -1;
	// begin inline asm
	shfl.sync.down.b32 %r277, %r278, %r284, %r325, %r326;
	// end inline asm
	// begin inline asm
	shfl.sync.down.b32 %r282, %r283, %r284, %r325, %r326;
	// end inline asm
	mov.b64 	%rd157, {%r277, %r282};
	mov.b64 	%fd244, %rd157;
	setp.gt.s32 	%p140, %r276, 30;
	setp.lt.f64 	%p141, %fd366, %fd244;
	selp.f64 	%fd245, %fd244, %fd366, %p141;
	selp.f64 	%fd246, %fd366, %fd245, %p140;
	mov.b64 	%rd158, %fd246;
	mov.b64 	{%r288, %r293}, %rd158;
	mov.b32 	%r294, 2;
	// begin inline asm
	shfl.sync.down.b32 %r287, %r288, %r294, %r325, %r326;
	// end inline asm
	// begin inline asm
	shfl.sync.down.b32 %r292, %r293, %r294, %r325, %r326;
	// end inline asm
	mov.b64 	%rd159, {%r287, %r292};
	mov.b64 	%fd247, %rd159;
	setp.gt.s32 	%p142, %r276, 29;
	setp.lt.f64 	%p143, %fd246, %fd247;
	selp.f64 	%fd248, %fd247, %fd246, %p143;
	selp.f64 	%fd249, %fd246, %fd248, %p142;
	mov.b64 	%rd160, %fd249;
	mov.b64 	{%r298, %r303}, %rd160;
	mov.b32 	%r304, 4;
	// begin inline asm
	shfl.sync.down.b32 %r297, %r298, %r304, %r325, %r326;
	// end inline asm
	// begin inline asm
	shfl.sync.down.b32 %r302, %r303, %r304, %r325, %r326;
	// end inline asm
	mov.b64 	%rd161, {%r297, %r302};
	mov.b64 	%fd250, %rd161;
	setp.gt.s32 	%p144, %r276, 27;
	setp.lt.f64 	%p145, %fd249, %fd250;
	selp.f64 	%fd251, %fd250, %fd249, %p145;
	selp.f64 	%fd252, %fd249, %fd251, %p144;
	mov.b64 	%rd162, %fd252;
	mov.b64 	{%r308, %r313}, %rd162;
	mov.b32 	%r314, 8;
	// begin inline asm
	shfl.sync.down.b32 %r307, %r308, %r314, %r325, %r326;
	// end inline asm
	// begin inline asm
	shfl.sync.down.b32 %r312, %r313, %r314, %r325, %r326;
	// end inline asm
	mov.b64 	%rd163, {%r307, %r312};
	mov.b64 	%fd253, %rd163;
	setp.gt.s32 	%p146, %r276, 23;
	setp.lt.f64 	%p147, %fd252, %fd253;
	selp.f64 	%fd254, %fd253, %fd252, %p147;
	selp.f64 	%fd255, %fd252, %fd254, %p146;
	mov.b64 	%rd164, %fd255;
	mov.b64 	{%r318, %r323}, %rd164;
	mov.b32 	%r324, 16;
	// begin inline asm
	shfl.sync.down.b32 %r317, %r318, %r324, %r325, %r326;
	// end inline asm
	// begin inline asm
	shfl.sync.down.b32 %r322, %r323, %r324, %r325, %r326;
	// end inline asm
	mov.b64 	%rd165, {%r317, %r322};
	mov.b64 	%fd256, %rd165;
	setp.gt.s32 	%p148, %r276, 15;
	setp.lt.f64 	%p149, %fd255, %fd256;
	selp.f64 	%fd26, %fd256, %fd255, %p149;
	selp.f64 	%fd380, %fd255, %fd26, %p148;
	setp.ne.s32 	%p150, %r276, 0;
	@%p150 bra 	$L__BB3_37;
	shr.u32 	%r327, %r13, 2;
	and.b32  	%r328, %r327, 248;
	mov.u32 	%r329, _ZZN3cub18CUB_300001_SM_10006detail6reduce28DeviceReduceSingleTileKernelINS2_10policy_hubIdjN4cuda3__47maximumIvEEE10Policy1000EPdSB_jS8_ddNS5_3std3__410__identityEEEvT0_T1_T2_T3_T4_T6_E12temp_storage;
	add.s32 	%r330, %r329, %r328;
	st.shared.f64 	[%r330+8], %fd26;
$L__BB3_37:
	bar.sync 	0;
	setp.ne.s32 	%p151, %r13, 0;
	@%p151 bra 	$L__BB3_74;
	ld.shared.f64 	%fd257, [_ZZN3cub18CUB_300001_SM_10006detail6reduce28DeviceReduceSingleTileKernelINS2_10policy_hubIdjN4cuda3__47maximumIvEEE10Policy1000EPdSB_jS8_ddNS5_3std3__410__identityEEEvT0_T1_T2_T3_T4_T6_E12temp_storage+16];
	setp.lt.f64 	%p152, %fd380, %fd257;
	selp.f64 	%fd258, %fd257, %fd380, %p152;
	ld.shared.f64 	%fd259, [_ZZN3cub18CUB_300001_SM_10006detail6reduce28DeviceReduceSingleTileKernelINS2_10policy_hubIdjN4cuda3__47maximumIvEEE10Policy1000EPdSB_jS8_ddNS5_3std3__410__identityEEEvT0_T1_T2_T3_T4_T6_E12temp_storage+24];
	setp.lt.f64 	%p153, %fd258, %fd259;
	selp.f64 	%fd260, %fd259, %fd258, %p153;
	ld.shared.f64 	%fd261, [_ZZN3cub18CUB_300001_SM_10006detail6reduce28DeviceReduceSingleTileKernelINS2_10policy_hubIdjN4cuda3__47maximumIvEEE10Policy1000EPdSB_jS8_ddNS5_3std3__410__identityEEEvT0_T1_T2_T3_T4_T6_E12temp_storage+32];
	setp.lt.f64 	%p154, %fd260, %fd261;
	selp.f64 	%fd262, %fd261, %fd260, %p154;
	ld.shared.f64 	%fd263, [_ZZN3cub18CUB_300001_SM_10006detail6reduce28DeviceReduceSingleTileKernelINS2_10policy_hubIdjN4cuda3__47maximumIvEEE10Policy1000EPdSB_jS8_ddNS5_3std3__410__identityEEEvT0_T1_T2_T3_T4_T6_E12temp_storage+40];
	setp.lt.f64 	%p155, %fd262, %fd263;
	selp.f64 	%fd264, %fd263, %fd262, %p155;
	ld.shared.f64 	%fd265, [_ZZN3cub18CUB_300001_SM_10006detail6reduce28DeviceReduceSingleTileKernelINS2_10policy_hubIdjN4cuda3__47maximumIvEEE10Policy1000EPdSB_jS8_ddNS5_3std3__410__identityEEEvT0_T1_T2_T3_T4_T6_E12temp_storage+48];
	setp.lt.f64 	%p156, %fd264, %fd265;
	selp.f64 	%fd266, %fd265, %fd264, %p156;
	ld.shared.f64 	%fd267, [_ZZN3cub18CUB_300001_SM_10006detail6reduce28DeviceReduceSingleTileKernelINS2_10policy_hubIdjN4cuda3__47maximumIvEEE10Policy1000EPdSB_jS8_ddNS5_3std3__410__identityEEEvT0_T1_T2_T3_T4_T6_E12temp_storage+56];
	setp.lt.f64 	%p157, %fd266, %fd267;
	selp.f64 	%fd268, %fd267, %fd266, %p157;
	ld.shared.f64 	%fd269, [_ZZN3cub18CUB_300001_SM_10006detail6reduce28DeviceReduceSingleTileKernelINS2_10policy_hubIdjN4cuda3__47maximumIvEEE10Policy1000EPdSB_jS8_ddNS5_3std3__410__identityEEEvT0_T1_T2_T3_T4_T6_E12temp_storage+64];
	setp.lt.f64 	%p158, %fd268, %fd269;
	selp.f64 	%fd380, %fd269, %fd268, %p158;
	bra.uni 	$L__BB3_74;
$L__BB3_39:
	setp.gt.u32 	%p3, %r69, 2047;
	@%p3 bra 	$L__BB3_58;
	mov.u32 	%r35, %tid.x;
	setp.ge.u32 	%p52, %r35, %r69;
	mov.f64 	%fd372, 0d0000000000000000;
	mov.u32 	%r472, %r35;
	@%p52 bra 	$L__BB3_42;
	mul.wide.u32 	%rd82, %r35, 8;
	add.s64 	%rd81, %rd16, %rd82;
	// begin inline asm
	ld.global.nc.u64 %rd80, [%rd81];
	// end inline asm
	mov.b64 	%fd372, %rd80;
	add.s32 	%r472, %r35, 256;
$L__BB3_42:
	setp.ge.u32 	%p53, %r472, %r69;
	@%p53 bra 	$L__BB3_49;
	not.b32 	%r139, %r472;
	add.s32 	%r38, %r69, %r139;
	and.b32  	%r140, %r38, 768;
	setp.eq.s32 	%p54, %r140, 768;
	@%p54 bra 	$L__BB3_46;
	mul.wide.u32 	%rd83, %r472, 8;
	add.s64 	%rd203, %rd16, %rd83;
	shr.u32 	%r141, %r38, 8;
	add.s32 	%r142, %r141, 1;
	and.b32  	%r143, %r142, 3;
	neg.s32 	%r470, %r143;
$L__BB3_45:
	.pragma "nounroll";
	// begin inline asm
	ld.global.nc.u64 %rd84, [%rd203];
	// end inline asm
	mov.b64 	%fd125, %rd84;
	setp.lt.f64 	%p55, %fd372, %fd125;
	selp.f64 	%fd372, %fd125, %fd372, %p55;
	add.s32 	%r472, %r472, 256;
	add.s64 	%rd203, %rd203, 2048;
	add.s32 	%r470, %r470, 1;
	setp.ne.s32 	%p56, %r470, 0;
	@%p56 bra 	$L__BB3_45;
$L__BB3_46:
	setp.lt.u32 	%p57, %r38, 768;
	@%p57 bra 	$L__BB3_49;
	mul.wide.u32 	%rd86, %r472, 8;
	add.s64 	%rd204, %rd16, %rd86;
$L__BB3_48:
	// begin inline asm
	ld.global.nc.u64 %rd87, [%rd204];
	// end inline asm
	mov.b64 	%fd126, %rd87;
	setp.lt.f64 	%p58, %fd372, %fd126;
	selp.f64 	%fd127, %fd126, %fd372, %p58;
	add.s64 	%rd90, %rd204, 2048;
	// begin inline asm
	ld.global.nc.u64 %rd89, [%rd90];
	// end inline asm
	mov.b64 	%fd128, %rd89;
	setp.lt.f64 	%p59, %fd127, %fd128;
	selp.f64 	%fd129, %fd128, %fd127, %p59;
	add.s64 	%rd92, %rd204, 4096;
	// begin inline asm
	ld.global.nc.u64 %rd91, [%rd92];
	// end inline asm
	mov.b64 	%fd130, %rd91;
	setp.lt.f64 	%p60, %fd129, %fd130;
	selp.f64 	%fd131, %fd130, %fd129, %p60;
	add.s64 	%rd94, %rd204, 6144;
	// begin inline asm
	ld.global.nc.u64 %rd93, [%rd94];
	// end inline asm
	mov.b64 	%fd132, %rd93;
	setp.lt.f64 	%p61, %fd131, %fd132;
	selp.f64 	%fd372, %fd132, %fd131, %p61;
	add.s32 	%r472, %r472, 1024;
	add.s64 	%rd204, %rd204, 8192;
	setp.lt.s32 	%p62, %r472, %r69;
	@%p62 bra 	$L__BB3_48;
$L__BB3_49:
	setp.lt.u32 	%p63, %r69, 256;
	@%p63 bra 	$L__BB3_54;
	// begin inline asm
	mov.u32 %r207, %laneid;
	// end inline asm
	mov.b64 	%rd105, %fd372;
	mov.b64 	{%r209, %r214}, %rd105;
	mov.b32 	%r215, 1;
	mov.b32 	%r256, 31;
	mov.b32 	%r257, -1;
	// begin inline asm
	shfl.sync.down.b32 %r208, %r209, %r215, %r256, %r257;
	// end inline asm
	// begin inline asm
	shfl.sync.down.b32 %r213, %r214, %r215, %r256, %r257;
	// end inline asm
	mov.b64 	%rd106, {%r208, %r213};
	mov.b64 	%fd180, %rd106;
	setp.gt.s32 	%p91, %r207, 30;
	setp.lt.f64 	%p92, %fd372, %fd180;
	selp.f64 	%fd181, %fd180, %fd372, %p92;
	selp.f64 	%fd182, %fd372, %fd181, %p91;
	mov.b64 	%rd107, %fd182;
	mov.b64 	{%r219, %r224}, %rd107;
	mov.b32 	%r225, 2;
	// begin inline asm
	shfl.sync.down.b32 %r218, %r219, %r225, %r256, %r257;
	// end inline asm
	// begin inline asm
	shfl.sync.down.b32 %r223, %r224, %r225, %r256, %r257;
	// end inline asm
	mov.b64 	%rd108, {%r218, %r223};
	mov.b64 	%fd183, %rd108;
	setp.gt.s32 	%p93, %r207, 29;
	setp.lt.f64 	%p94, %fd182, %fd183;
	selp.f64 	%fd184, %fd183, %fd182, %p94;
	selp.f64 	%fd185, %fd182, %fd184, %p93;
	mov.b64 	%rd109, %fd185;
	mov.b64 	{%r229, %r234}, %rd109;
	mov.b32 	%r235, 4;
	// begin inline asm
	shfl.sync.down.b32 %r228, %r229, %r235, %r256, %r257;
	// end inline asm
	// begin inline asm
	shfl.sync.down.b32 %r233, %r234, %r235, %r256, %r257;
	// end inline asm
	mov.b64 	%rd110, {%r228, %r233};
	mov.b64 	%fd186, %rd110;
	setp.gt.s32 	%p95, %r207, 27;
	setp.lt.f64 	%p96, %fd185, %fd186;
	selp.f64 	%fd187, %fd186, %fd185, %p96;
	selp.f64 	%fd188, %fd185, %fd187, %p95;
	mov.b64 	%rd111, %fd188;
	mov.b64 	{%r239, %r244}, %rd111;
	mov.b32 	%r245, 8;
	// begin inline asm
	shfl.sync.down.b32 %r238, %r239, %r245, %r256, %r257;
	// end inline asm
	// begin inline asm
	shfl.sync.down.b32 %r243, %r244, %r245, %r256, %r257;
	// end inline asm
	mov.b64 	%rd112, {%r238, %r243};
	mov.b64 	%fd189, %rd112;
	setp.gt.s32 	%p97, %r207, 23;
	setp.lt.f64 	%p98, %fd188, %fd189;
	selp.f64 	%fd190, %fd189, %fd188, %p98;
	selp.f64 	%fd191, %fd188, %fd190, %p97;
	mov.b64 	%rd113, %fd191;
	mov.b64 	{%r249, %r254}, %rd113;
	mov.b32 	%r255, 16;
	// begin inline asm
	shfl.sync.down.b32 %r248, %r249, %r255, %r256, %r257;
	// end inline asm
	// begin inline asm
	shfl.sync.down.b32 %r253, %r254, %r255, %r256, %r257;
	// end inline asm
	mov.b64 	%rd114, {%r248, %r253};
	mov.b64 	%fd192, %rd114;
	setp.gt.s32 	%p99, %r207, 15;
	setp.lt.f64 	%p100, %fd191, %fd192;
	selp.f64 	%fd38, %fd192, %fd191, %p100;
	selp.f64 	%fd380, %fd191, %fd38, %p99;
	setp.ne.s32 	%p101, %r207, 0;
	@%p101 bra 	$L__BB3_52;
	shr.u32 	%r258, %r35, 2;
	and.b32  	%r259, %r258, 248;
	mov.u32 	%r260, _ZZN3cub18CUB_300001_SM_10006detail6reduce28DeviceReduceSingleTileKernelINS2_10policy_hubIdjN4cuda3__47maximumIvEEE10Policy1000EPdSB_jS8_ddNS5_3std3__410__identityEEEvT0_T1_T2_T3_T4_T6_E12temp_storage;
	add.s32 	%r261, %r260, %r259;
	st.shared.f64 	[%r261+8], %fd38;
$L__BB3_52:
	bar.sync 	0;
	setp.ne.s32 	%p102, %r35, 0;
	@%p102 bra 	$L__BB3_74;
	ld.shared.f64 	%fd193, [_ZZN3cub18CUB_300001_SM_10006detail6reduce28DeviceReduceSingleTileKernelINS2_10policy_hubIdjN4cuda3__47maximumIvEEE10Policy1000EPdSB_jS8_ddNS5_3std3__410__identityEEEvT0_T1_T2_T3_T4_T6_E12temp_storage+16];
	setp.lt.f64 	%p103, %fd380, %fd193;
	selp.f64 	%fd194, %fd193, %fd380, %p103;
	ld.shared.f64 	%fd195, [_ZZN3cub18CUB_300001_SM_10006detail6reduce28DeviceReduceSingleTileKernelINS2_10policy_hubIdjN4cuda3__47maximumIvEEE10Policy1000EPdSB_jS8_ddNS5_3std3__410__identityEEEvT0_T1_T2_T3_T4_T6_E12temp_storage+24];
	setp.lt.f64 	%p104, %fd194, %fd195;
	selp.f64 	%fd196, %fd195, %fd194, %p104;
	ld.shared.f64 	%fd197, [_ZZN3cub18CUB_300001_SM_10006detail6reduce28DeviceReduceSingleTileKernelINS2_10policy_hubIdjN4cuda3__47maximumIvEEE10Policy1000EPdSB_jS8_ddNS5_3std3__410__identityEEEvT0_T1_T2_T3_T4_T6_E12temp_storage+32];
	setp.lt.f64 	%p105, %fd196, %fd197;
	selp.f64 	%fd198, %fd197, %fd196, %p105;
	ld.shared.f64 	%fd199, [_ZZN3cub18CUB_300001_SM_10006detail6reduce28DeviceReduceSingleTileKernelINS2_10policy_hubIdjN4cuda3__47maximumIvEEE10Policy1000EPdSB_jS8_ddNS5_3std3__410__identityEEEvT0_T1_T2_T3_T4_T6_E12temp_storage+40];
	setp.lt.f64 	%p106, %fd198, %fd199;
	selp.f64 	%fd200, %fd199, %fd198, %p106;
	ld.shared.f64 	%fd201, [_ZZN3cub18CUB_300001_SM_10006detail6reduce28DeviceReduceSingleTileKernelINS2_10policy_hubIdjN4cuda3__47maximumIvEEE10Policy1000EPdSB_jS8_ddNS5_3std3__410__identityEEEvT0_T1_T2_T3_T4_T6_E12temp_storage+48];
	setp.lt.f64 	%p107, %fd200, %fd201;
	selp.f64 	%fd202, %fd201, %fd200, %p107;
	ld.shared.f64 	%fd203, [_ZZN3cub18CUB_300001_SM_10006detail6reduce28DeviceReduceSingleTileKernelINS2_10policy_hubIdjN4cuda3__47maximumIvEEE10Policy1000EPdSB_jS8_ddNS5_3std3__410__identityEEEvT0_T1_T2_T3_T4_T6_E12temp_storage+56];
	setp.lt.f64 	%p108, %fd202, %fd203;
	selp.f64 	%fd204, %fd203, %fd202, %p108;
	ld.shared.f64 	%fd205, [_ZZN3cub18CUB_300001_SM_10006detail6reduce28DeviceReduceSingleTileKernelINS2_10policy_hubIdjN4cuda3__47maximumIvEEE10Policy1000EPdSB_jS8_ddNS5_3std3__410__identityEEEvT0_T1_T2_T3_T4_T6_E12temp_storage+64];
	setp.lt.f64 	%p109, %fd204, %fd205;
	selp.f64 	%fd380, %fd205, %fd204, %p109;
	bra.uni 	$L__BB3_74;
$L__BB3_54:
	// begin inline asm
	mov.u32 %r144, %laneid;
	// end inline asm
	and.b32  	%r195, %r35, 992;
	add.s32 	%r196, %r195, 32;
	setp.gt.u32 	%p64, %r196, %r69;
	not.b32 	%r197, %r195;
	add.s32 	%r198, %r69, %r197;
	selp.b32 	%r193, %r198, 31, %p64;
	mov.b64 	%rd95, %fd372;
	mov.b64 	{%r146, %r151}, %rd95;
	mov.b32 	%r152, 1;
	mov.b32 	%r194, -1;
	// begin inline asm
	shfl.sync.down.b32 %r145, %r146, %r152, %r193, %r194;
	// end inline asm
	// begin inline asm
	shfl.sync.down.b32 %r150, %r151, %r152, %r193, %r194;
	// end inline asm
	mov.b64 	%rd96, {%r145, %r150};
	mov.b64 	%fd133, %rd96;
	setp.lt.s32 	%p65, %r144, %r193;
	setp.lt.f64 	%p66, %fd372, %fd133;
	selp.f64 	%fd134, %fd133, %fd372, %p66;
	selp.f64 	%fd135, %fd134, %fd372, %p65;
	mov.b64 	%rd97, %fd135;
	mov.b64 	{%r156, %r161}, %rd97;
	mov.b32 	%r162, 2;
	// begin inline asm
	shfl.sync.down.b32 %r155, %r156, %r162, %r193, %r194;
	// end inline asm
	// begin inline asm
	shfl.sync.down.b32 %r160, %r161, %r162, %r193, %r194;
	// end inline asm
	mov.b64 	%rd98, {%r155, %r160};
	mov.b64 	%fd136, %rd98;
	add.s32 	%r199, %r144, 2;
	setp.gt.s32 	%p67, %r199, %r193;
	setp.lt.f64 	%p68, %fd135, %fd136;
	selp.f64 	%fd137, %fd136, %fd135, %p68;
	selp.f64 	%fd138, %fd135, %fd137, %p67;
	mov.b64 	%rd99, %fd138;
	mov.b64 	{%r166, %r171}, %rd99;
	mov.b32 	%r172, 4;
	// begin inline asm
	shfl.sync.down.b32 %r165, %r166, %r172, %r193, %r194;
	// end inline asm
	// begin inline asm
	shfl.sync.down.b32 %r170, %r171, %r172, %r193, %r194;
	// end inline asm
	mov.b64 	%rd100, {%r165, %r170};
	mov.b64 	%fd139, %rd100;
	add.s32 	%r200, %r144, 4;
	setp.gt.s32 	%p69, %r200, %r193;
	setp.lt.f64 	%p70, %fd138, %fd139;
	selp.f64 	%fd140, %fd139, %fd138, %p70;
	selp.f64 	%fd141, %fd138, %fd140, %p69;
	mov.b64 	%rd101, %fd141;
	mov.b64 	{%r176, %r181}, %rd101;
	mov.b32 	%r182, 8;
	// begin inline asm
	shfl.sync.down.b32 %r175, %r176, %r182, %r193, %r194;
	// end inline asm
	// begin inline asm
	shfl.sync.down.b32 %r180, %r181, %r182, %r193, %r194;
	// end inline asm
	mov.b64 	%rd102, {%r175, %r180};
	mov.b64 	%fd142, %rd102;
	add.s32 	%r201, %r144, 8;
	setp.gt.s32 	%p71, %r201, %r193;
	setp.lt.f64 	%p72, %fd141, %fd142;
	selp.f64 	%fd143, %fd142, %fd141, %p72;
	selp.f64 	%fd144, %fd141, %fd143, %p71;
	mov.b64 	%rd103, %fd144;
	mov.b64 	{%r186, %r191}, %rd103;
	mov.b32 	%r192, 16;
	// begin inline asm
	shfl.sync.down.b32 %r185, %r186, %r192, %r193, %r194;
	// end inline asm
	// begin inline asm
	shfl.sync.down.b32 %r190, %r191, %r192, %r193, %r194;
	// end inline asm
	mov.b64 	%rd104, {%r185, %r190};
	mov.b64 	%fd145, %rd104;
	add.s32 	%r202, %r144, 16;
	setp.gt.s32 	%p73, %r202, %r193;
	setp.lt.f64 	%p74, %fd144, %fd145;
	selp.f64 	%fd146, %fd145, %fd144, %p74;
	selp.f64 	%fd380, %fd144, %fd146, %p73;
	setp.ne.s32 	%p75, %r144, 0;
	@%p75 bra 	$L__BB3_56;
	shr.u32 	%r203, %r35, 2;
	and.b32  	%r204, %r203, 248;
	mov.u32 	%r205, _ZZN3cub18CUB_300001_SM_10006detail6reduce28DeviceReduceSingleTileKernelINS2_10policy_hubIdjN4cuda3__47maximumIvEEE10Policy1000EPdSB_jS8_ddNS5_3std3__410__identityEEEvT0_T1_T2_T3_T4_T6_E12temp_storage;
	add.s32 	%r206, %r205, %r204;
	st.shared.f64 	[%r206+8], %fd380;
$L__BB3_56:
	bar.sync 	0;
	setp.ne.s32 	%p76, %r35, 0;
	@%p76 bra 	$L__BB3_74;
	setp.gt.u32 	%p77, %r69, 32;
	ld.shared.f64 	%fd147, [_ZZN3cub18CUB_300001_SM_10006detail6reduce28DeviceReduceSingleTileKernelINS2_10policy_hubIdjN4cuda3__47maximumIvEEE10Policy1000EPdSB_jS8_ddNS5_3std3__410__identityEEEvT0_T1_T2_T3_T4_T6_E12temp_storage+16];
	setp.lt.f64 	%p78, %fd380, %fd147;
	selp.f64 	%fd149, %fd147, %fd380, %p78;
	selp.f64 	%fd150, %fd149, %fd380, %p77;
	setp.gt.u32 	%p79, %r69, 64;
	ld.shared.f64 	%fd152, [_ZZN3cub18CUB_300001_SM_10006detail6reduce28DeviceReduceSingleTileKernelINS2_10policy_hubIdjN4cuda3__47maximumIvEEE10Policy1000EPdSB_jS8_ddNS5_3std3__410__identityEEEvT0_T1_T2_T3_T4_T6_E12temp_storage+24];
	setp.lt.f64 	%p80, %fd150, %fd152;
	selp.f64 	%fd154, %fd152, %fd150, %p80;
	selp.f64 	%fd155, %fd154, %fd150, %p79;
	setp.gt.u32 	%p81, %r69, 96;
	ld.shared.f64 	%fd157, [_ZZN3cub18CUB_300001_SM_10006detail6reduce28DeviceReduceSingleTileKernelINS2_10policy_hubIdjN4cuda3__47maximumIvEEE10Policy1000EPdSB_jS8_ddNS5_3std3__410__identityEEEvT0_T1_T2_T3_T4_T6_E12temp_storage+32];
	setp.lt.f64 	%p82, %fd155, %fd157;
	selp.f64 	%fd159, %fd157, %fd155, %p82;
	selp.f64 	%fd160, %fd159, %fd155, %p81;
	setp.gt.u32 	%p83, %r69, 128;
	ld.shared.f64 	%fd162, [_ZZN3cub18CUB_300001_SM_10006detail6reduce28DeviceReduceSingleTileKernelINS2_10policy_hubIdjN4cuda3__47maximumIvEEE10Policy1000EPdSB_jS8_ddNS5_3std3__410__identityEEEvT0_T1_T2_T3_T4_T6_E12temp_storage+40];
	setp.lt.f64 	%p84, %fd160, %fd162;
	selp.f64 	%fd164, %fd162, %fd160, %p84;
	selp.f64 	%fd165, %fd164, %fd160, %p83;
	setp.gt.u32 	%p85, %r69, 160;
	ld.shared.f64 	%fd167, [_ZZN3cub18CUB_300001_SM_10006detail6reduce28DeviceReduceSingleTileKernelINS2_10policy_hubIdjN4cuda3__47maximumIvEEE10Policy1000EPdSB_jS8_ddNS5_3std3__410__identityEEEvT0_T1_T2_T3_T4_T6_E12temp_storage+48];
	setp.lt.f64 	%p86, %fd165, %fd167;
	selp.f64 	%fd169, %fd167, %fd165, %p86;
	selp.f64 	%fd170, %fd169, %fd165, %p85;
	setp.gt.u32 	%p87, %r69, 192;
	ld.shared.f64 	%fd172, [_ZZN3cub18CUB_300001_SM_10006detail6reduce28DeviceReduceSingleTileKernelINS2_10policy_hubIdjN4cuda3__47maximumIvEEE10Policy1000EPdSB_jS8_ddNS5_3std3__410__identityEEEvT0_T1_T2_T3_T4_T6_E12temp_storage+56];
	setp.lt.f64 	%p88, %fd170, %fd172;
	selp.f64 	%fd174, %fd172, %fd170, %p88;
	selp.f64 	%fd175, %fd174, %fd170, %p87;
	setp.gt.u32 	%p89, %r69, 224;
	ld.shared.f64 	%fd177, [_ZZN3cub18CUB_300001_SM_10006detail6reduce28DeviceReduceSingleTileKernelINS2_10policy_hubIdjN4cuda3__47maximumIvEEE10Policy1000EPdSB_jS8_ddNS5_3std3__410__identityEEEvT0_T1_T2_T3_T4_T6_E12temp_storage+64];
	setp.lt.f64 	%p90, %fd175, %fd177;
	selp.f64 	%fd179, %fd177, %fd175, %p90;
	selp.f64 	%fd380, %fd179, %fd175, %p89;
	bra.uni 	$L__BB3_74;
$L__BB3_58:
	mov.u32 	%r47, %tid.x;
	mul.wide.u32 	%rd35, %r47, 8;
	add.s64 	%rd20, %rd16, %rd35;
	// begin inline asm
	ld.global.nc.u64 %rd19, [%rd20];
	// end inline asm
	mov.b64 	%fd59, %rd19;
	add.s64 	%rd22, %rd20, 2048;
	// begin inline asm
	ld.global.nc.u64 %rd21, [%rd22];
	// end inline asm
	mov.b64 	%fd60, %rd21;
	add.s64 	%rd24, %rd20, 4096;
	// begin inline asm
	ld.global.nc.u64 %rd23, [%rd24];
	// end inline asm
	mov.b64 	%fd61, %rd23;
	add.s64 	%rd26, %rd20, 6144;
	// begin inline asm
	ld.global.nc.u64 %rd25, [%rd26];
	// end inline asm
	mov.b64 	%fd62, %rd25;
	add.s64 	%rd28, %rd20, 8192;
	// begin inline asm
	ld.global.nc.u64 %rd27, [%rd28];
	// end inline asm
	mov.b64 	%fd63, %rd27;
	add.s64 	%rd30, %rd20, 10240;
	// begin inline asm
	ld.global.nc.u64 %rd29, [%rd30];
	// end inline asm
	mov.b64 	%fd64, %rd29;
	add.s64 	%rd32, %rd20, 12288;
	// begin inline asm
	ld.global.nc.u64 %rd31, [%rd32];
	// end inline asm
	mov.b64 	%fd65, %rd31;
	add.s64 	%rd34, %rd20, 14336;
	// begin inline asm
	ld.global.nc.u64 %rd33, [%rd34];
	// end inline asm
	mov.b64 	%fd66, %rd33;
	setp.lt.f64 	%p4, %fd59, %fd60;
	selp.f64 	%fd67, %fd60, %fd59, %p4;
	setp.lt.f64 	%p5, %fd67, %fd61;
	selp.f64 	%fd68, %fd61, %fd67, %p5;
	setp.lt.f64 	%p6, %fd68, %fd62;
	selp.f64 	%fd69, %fd62, %fd68, %p6;
	setp.lt.f64 	%p7, %fd69, %fd63;
	selp.f64 	%fd70, %fd63, %fd69, %p7;
	setp.lt.f64 	%p8, %fd70, %fd64;
	selp.f64 	%fd71, %fd64, %fd70, %p8;
	setp.lt.f64 	%p9, %fd71, %fd65;
	selp.f64 	%fd72, %fd65, %fd71, %p9;
	setp.lt.f64 	%p10, %fd72, %fd66;
	selp.f64 	%fd379, %fd66, %fd72, %p10;
	add.s32 	%r48, %r69, -2048;
	setp.lt.u32 	%p11, %r48, 2048;
	mov.b32 	%r475, 2048;
	@%p11 bra 	$L__BB3_62;
	mov.b32 	%r475, 2048;
$L__BB3_60:
	add.s32 	%r72, %r47, %r475;
	mul.wide.u32 	%rd52, %r72, 8;
	add.s64 	%rd37, %rd16, %rd52;
	// begin inline asm
	ld.global.nc.u64 %rd36, [%rd37];
	// end inline asm
	mov.b64 	%fd73, %rd36;
	mul.wide.u32 	%rd53, %r475, 8;
	add.s64 	%rd54, %rd20, %rd53;
	add.s64 	%rd39, %rd54, 2048;
	// begin inline asm
	ld.global.nc.u64 %rd38, [%rd39];
	// end inline asm
	mov.b64 	%fd74, %rd38;
	add.s64 	%rd41, %rd54, 4096;
	// begin inline asm
	ld.global.nc.u64 %rd40, [%rd41];
	// end inline asm
	mov.b64 	%fd75, %rd40;
	add.s64 	%rd43, %rd54, 6144;
	// begin inline asm
	ld.global.nc.u64 %rd42, [%rd43];
	// end inline asm
	mov.b64 	%fd76, %rd42;
	add.s64 	%rd45, %rd54, 8192;
	// begin inline asm
	ld.global.nc.u64 %rd44, [%rd45];
	// end inline asm
	mov.b64 	%fd77, %rd44;
	add.s64 	%rd47, %rd54, 10240;
	// begin inline asm
	ld.global.nc.u64 %rd46, [%rd47];
	// end inline asm
	mov.b64 	%fd78, %rd46;
	add.s64 	%rd49, %rd54, 12288;
	// begin inline asm
	ld.global.nc.u64 %rd48, [%rd49];
	// end inline asm
	mov.b64 	%fd79, %rd48;
	add.s64 	%rd51, %rd54, 14336;
	// begin inline asm
	ld.global.nc.u64 %rd50, [%rd51];
	// end inline asm
	mov.b64 	%fd80, %rd50;
	setp.lt.f64 	%p12, %fd379, %fd73;
	selp.f64 	%fd81, %fd73, %fd379, %p12;
	setp.lt.f64 	%p13, %fd81, %fd74;
	selp.f64 	%fd82, %fd74, %fd81, %p13;
	setp.lt.f64 	%p14, %fd82, %fd75;
	selp.f64 	%fd83, %fd75, %fd82, %p14;
	setp.lt.f64 	%p15, %fd83, %fd76;
	selp.f64 	%fd84, %fd76, %fd83, %p15;
	setp.lt.f64 	%p16, %fd84, %fd77;
	selp.f64 	%fd85, %fd77, %fd84, %p16;
	setp.lt.f64 	%p17, %fd85, %fd78;
	selp.f64 	%fd86, %fd78, %fd85, %p17;
	setp.lt.f64 	%p18, %fd86, %fd79;
	selp.f64 	%fd87, %fd79, %fd86, %p18;
	setp.lt.f64 	%p19, %fd87, %fd80;
	selp.f64 	%fd379, %fd80, %fd87, %p19;
	sub.s32 	%r73, %r69, %r475;
	setp.lt.u32 	%p20, %r73, 2048;
	@%p20 bra 	$L__BB3_70;
	add.s32 	%r475, %r475, 2048;
	setp.le.u32 	%p21, %r475, %r48;
	@%p21 bra 	$L__BB3_60;
$L__BB3_62:
	setp.le.u32 	%p22, %r69, %r475;
	@%p22 bra 	$L__BB3_70;
	sub.s32 	%r52, %r69, %r475;
	setp.ge.s32 	%p23, %r47, %r52;
	@%p23 bra 	$L__BB3_70;
	not.b32 	%r74, %r47;
	add.s32 	%r75, %r69, %r74;
	sub.s32 	%r53, %r75, %r475;
	and.b32  	%r76, %r53, 768;
	setp.eq.s32 	%p24, %r76, 768;
	mov.u32 	%r479, %r47;
	@%p24 bra 	$L__BB3_67;
	add.s32 	%r477, %r47, %r475;
	shr.u32 	%r77, %r53, 8;
	add.s32 	%r78, %r77, 1;
	and.b32  	%r79, %r78, 3;
	neg.s32 	%r476, %r79;
	mov.u32 	%r479, %r47;
$L__BB3_66:
	.pragma "nounroll";
	mul.wide.u32 	%rd57, %r477, 8;
	add.s64 	%rd56, %rd16, %rd57;
	// begin inline asm
	ld.global.nc.u64 %rd55, [%rd56];
	// end inline asm
	mov.b64 	%fd89, %rd55;
	setp.lt.f64 	%p25, %fd379, %fd89;
	selp.f64 	%fd379, %fd89, %fd379, %p25;
	add.s32 	%r479, %r479, 256;
	add.s32 	%r477, %r477, 256;
	add.s32 	%r476, %r476, 1;
	setp.ne.s32 	%p26, %r476, 0;
	@%p26 bra 	$L__BB3_66;
$L__BB3_67:
	setp.lt.u32 	%p27, %r53, 768;
	@%p27 bra 	$L__BB3_70;
	add.s32 	%r481, %r479, 512;
	add.s32 	%r480, %r479, %r475;
$L__BB3_69:
	mul.wide.u32 	%rd66, %r480, 8;
	add.s64 	%rd59, %rd16, %rd66;
	// begin inline asm
	ld.global.nc.u64 %rd58, [%rd59];
	// end inline asm
	mov.b64 	%fd90, %rd58;
	setp.lt.f64 	%p28, %fd379, %fd90;
	selp.f64 	%fd91, %fd90, %fd379, %p28;
	add.s32 	%r80, %r480, 256;
	mul.wide.u32 	%rd67, %r80, 8;
	add.s64 	%rd61, %rd16, %rd67;
	// begin inline asm
	ld.global.nc.u64 %rd60, [%rd61];
	// end inline asm
	mov.b64 	%fd92, %rd60;
	setp.lt.f64 	%p29, %fd91, %fd92;
	selp.f64 	%fd93, %fd92, %fd91, %p29;
	add.s32 	%r81, %r480, 512;
	mul.wide.u32 	%rd68, %r81, 8;
	add.s64 	%rd63, %rd16, %rd68;
	// begin inline asm
	ld.global.nc.u64 %rd62, [%rd63];
	// end inline asm
	mov.b64 	%fd94, %rd62;
	setp.lt.f64 	%p30, %fd93, %fd94;
	selp.f64 	%fd95, %fd94, %fd93, %p30;
	add.s32 	%r82, %r480, 768;
	mul.wide.u32 	%rd69, %r82, 8;
	add.s64 	%rd65, %rd16, %rd69;
	// begin inline asm
	ld.global.nc.u64 %rd64, [%rd65];
	// end inline asm
	mov.b64 	%fd96, %rd64;
	setp.lt.f64 	%p31, %fd95, %fd96;
	selp.f64 	%fd379, %fd96, %fd95, %p31;
	add.s32 	%r67, %r481, 1024;
	add.s32 	%r83, %r481, 512;
	add.s32 	%r480, %r480, 1024;
	setp.lt.s32 	%p32, %r83, %r52;
	mov.u32 	%r481, %r67;
	@%p32 bra 	$L__BB3_69;
$L__BB3_70:
	// begin inline asm
	mov.u32 %r84, %laneid;
	// end inline asm
	mov.b64 	%rd70, %fd379;
	mov.b64 	{%r86, %r91}, %rd70;
	mov.b32 	%r92, 1;
	mov.b32 	%r133, 31;
	mov.b32 	%r134, -1;
	// begin inline asm
	shfl.sync.down.b32 %r85, %r86, %r92, %r133, %r134;
	// end inline asm
	// begin inline asm
	shfl.sync.down.b32 %r90, %r91, %r92, %r133, %r134;
	// end inline asm
	mov.b64 	%rd71, {%r85, %r90};
	mov.b64 	%fd97, %rd71;
	setp.gt.s32 	%p33, %r84, 30;
	setp.lt.f64 	%p34, %fd379, %fd97;
	selp.f64 	%fd98, %fd97, %fd379, %p34;
	selp.f64 	%fd99, %fd379, %fd98, %p33;
	mov.b64 	%rd72, %fd99;
	mov.b64 	{%r96, %r101}, %rd72;
	mov.b32 	%r102, 2;
	// begin inline asm
	shfl.sync.down.b32 %r95, %r96, %r102, %r133, %r134;
	// end inline asm
	// begin inline asm
	shfl.sync.down.b32 %r100, %r101, %r102, %r133, %r134;
	// end inline asm
	mov.b64 	%rd73, {%r95, %r100};
	mov.b64 	%fd100, %rd73;
	setp.gt.s32 	%p35, %r84, 29;
	setp.lt.f64 	%p36, %fd99, %fd100;
	selp.f64 	%fd101, %fd100, %fd99, %p36;
	selp.f64 	%fd102, %fd99, %fd101, %p35;
	mov.b64 	%rd74, %fd102;
	mov.b64 	{%r106, %r111}, %rd74;
	mov.b32 	%r112, 4;
	// begin inline asm
	shfl.sync.down.b32 %r105, %r106, %r112, %r133, %r134;
	// end inline asm
	// begin inline asm
	shfl.sync.down.b32 %r110, %r111, %r112, %r133, %r134;
	// end inline asm
	mov.b64 	%rd75, {%r105, %r110};
	mov.b64 	%fd103, %rd75;
	setp.gt.s32 	%p37, %r84, 27;
	setp.lt.f64 	%p38, %fd102, %fd103;
	selp.f64 	%fd104, %fd103, %fd102, %p38;
	selp.f64 	%fd105, %fd102, %fd104, %p37;
	mov.b64 	%rd76, %fd105;
	mov.b64 	{%r116, %r121}, %rd76;
	mov.b32 	%r122, 8;
	// begin inline asm
	shfl.sync.down.b32 %r115, %r116, %r122, %r133, %r134;
	// end inline asm
	// begin inline asm
	shfl.sync.down.b32 %r120, %r121, %r122, %r133, %r134;
	// end inline asm
	mov.b64 	%rd77, {%r115, %r120};
	mov.b64 	%fd106, %rd77;
	setp.gt.s32 	%p39, %r84, 23;
	setp.lt.f64 	%p40, %fd105, %fd106;
	selp.f64 	%fd107, %fd106, %fd105, %p40;
	selp.f64 	%fd108, %fd105, %fd107, %p39;
	mov.b64 	%rd78, %fd108;
	mov.b64 	{%r126, %r131}, %rd78;
	mov.b32 	%r132, 16;
	// begin inline asm
	shfl.sync.down.b32 %r125, %r126, %r132, %r133, %r134;
	// end inline asm
	// begin inline asm
	shfl.sync.down.b32 %r130, %r131, %r132, %r133, %r134;
	// end inline asm
	mov.b64 	%rd79, {%r125, %r130};
	mov.b64 	%fd109, %rd79;
	setp.gt.s32 	%p41, %r84, 15;
	setp.lt.f64 	%p42, %fd108, %fd109;
	selp.f64 	%fd54, %fd109, %fd108, %p42;
	selp.f64 	%fd380, %fd108, %fd54, %p41;
	setp.ne.s32 	%p43, %r84, 0;
	@%p43 bra 	$L__BB3_72;
	shr.u32 	%r135, %r47, 2;
	and.b32  	%r136, %r135, 248;
	mov.u32 	%r137, _ZZN3cub18CUB_300001_SM_10006detail6reduce28DeviceReduceSingleTileKernelINS2_10policy_hubIdjN4cuda3__47maximumIvEEE10Policy1000EPdSB_jS8_ddNS5_3std3__410__identityEEEvT0_T1_T2_T3_T4_T6_E12temp_storage;
	add.s32 	%r138, %r137, %r136;
	st.shared.f64 	[%r138+8], %fd54;
$L__BB3_72:
	bar.sync 	0;
	setp.ne.s32 	%p44, %r47, 0;
	@%p44 bra 	$L__BB3_74;
	ld.shared.f64 	%fd110, [_ZZN3cub18CUB_300001_SM_10006detail6reduce28DeviceReduceSingleTileKernelINS2_10policy_hubIdjN4cuda3__47maximumIvEEE10Policy1000EPdSB_jS8_ddNS5_3std3__410__identityEEEvT0_T1_T2_T3_T4_T6_E12temp_storage+16];
	setp.lt.f64 	%p45, %fd380, %fd110;
	selp.f64 	%fd111, %fd110, %fd380, %p45;
	ld.shared.f64 	%fd112, [_ZZN3cub18CUB_300001_SM_10006detail6reduce28DeviceReduceSingleTileKernelINS2_10policy_hubIdjN4cuda3__47maximumIvEEE10Policy1000EPdSB_jS8_ddNS5_3std3__410__identityEEEvT0_T1_T2_T3_T4_T6_E12temp_storage+24];
	setp.lt.f64 	%p46, %fd111, %fd112;
	selp.f64 	%fd113, %fd112, %fd111, %p46;
	ld.shared.f64 	%fd114, [_ZZN3cub18CUB_300001_SM_10006detail6reduce28DeviceReduceSingleTileKernelINS2_10policy_hubIdjN4cuda3__47maximumIvEEE10Policy1000EPdSB_jS8_ddNS5_3std3__410__identityEEEvT0_T1_T2_T3_T4_T6_E12temp_storage+32];
	setp.lt.f64 	%p47, %fd113, %fd114;
	selp.f64 	%fd115, %fd114, %fd113, %p47;
	ld.shared.f64 	%fd116, [_ZZN3cub18CUB_300001_SM_10006detail6reduce28DeviceReduceSingleTileKernelINS2_10policy_hubIdjN4cuda3__47maximumIvEEE10Policy1000EPdSB_jS8_ddNS5_3std3__410__identityEEEvT0_T1_T2_T3_T4_T6_E12temp_storage+40];
	setp.lt.f64 	%p48, %fd115, %fd116;
	selp.f64 	%fd117, %fd116, %fd115, %p48;
	ld.shared.f64 	%fd118, [_ZZN3cub18CUB_300001_SM_10006detail6reduce28DeviceReduceSingleTileKernelINS2_10policy_hubIdjN4cuda3__47maximumIvEEE10Policy1000EPdSB_jS8_ddNS5_3std3__410__identityEEEvT0_T1_T2_T3_T4_T6_E12temp_storage+48];
	setp.lt.f64 	%p49, %fd117, %fd118;
	selp.f64 	%fd119, %fd118, %fd117, %p49;
	ld.shared.f64 	%fd120, [_ZZN3cub18CUB_300001_SM_10006detail6reduce28DeviceReduceSingleTileKernelINS2_10policy_hubIdjN4cuda3__47maximumIvEEE10Policy1000EPdSB_jS8_ddNS5_3std3__410__identityEEEvT0_T1_T2_T3_T4_T6_E12temp_storage+56];
	setp.lt.f64 	%p50, %fd119, %fd120;
	selp.f64 	%fd121, %fd120, %fd119, %p50;
	ld.shared.f64 	%fd122, [_ZZN3cub18CUB_300001_SM_10006detail6reduce28DeviceReduceSingleTileKernelINS2_10policy_hubIdjN4cuda3__47maximumIvEEE10Policy1000EPdSB_jS8_ddNS5_3std3__410__identityEEEvT0_T1_T2_T3_T4_T6_E12temp_storage+64];
	setp.lt.f64 	%p51, %fd121, %fd122;
	selp.f64 	%fd380, %fd122, %fd121, %p51;
$L__BB3_74:
	mov.u32 	%r454, %tid.x;
	setp.ne.s32 	%p217, %r454, 0;
	@%p217 bra 	$L__BB3_76;
	setp.lt.f64 	%p218, %fd58, %fd380;
	selp.f64 	%fd353, %fd380, %fd58, %p218;
	st.global.f64 	[%rd1], %fd353;
$L__BB3_76:
	ret;

}
	// .globl	_ZN3cub18CUB_300001_SM_10006detail6reduce18DeviceReduceKernelINS2_10policy_hubIdjN4cuda3__47maximumIvEEE10Policy1000EPdjS8_dNS5_3std3__410__identityEEEvT0_PT3_T1_NS0_13GridEvenShareISI_EET2_T4_
.visible .entry _ZN3cub18CUB_300001_SM_10006detail6reduce18DeviceReduceKernelINS2_10policy_hubIdjN4cuda3__47maximumIvEEE10Policy1000EPdjS8_dNS5_3std3__410__identityEEEvT0_PT3_T1_NS0_13GridEvenShareISI_EET2_T4_(
	.param .u64 .ptr .align 1 _ZN3cub18CUB_300001_SM_10006detail6reduce18DeviceReduceKernelINS2_10policy_hubIdjN4cuda3__47maximumIvEEE10Policy1000EPdjS8_dNS5_3std3__410__identityEEEvT0_PT3_T1_NS0_13GridEvenShareISI_EET2_T4__param_0,
	.param .u64 .ptr .align 1 _ZN3cub18CUB_300001_SM_10006detail6reduce18DeviceReduceKernelINS2_10policy_hubIdjN4cuda3__47maximumIvEEE10Policy1000EPdjS8_dNS5_3std3__410__identityEEEvT0_PT3_T1_NS0_13GridEvenShareISI_EET2_T4__param_1,
	.param .u32 _ZN3cub18CUB_300001_SM_10006detail6reduce18DeviceReduceKernelINS2_10policy_hubIdjN4cuda3__47maximumIvEEE10Policy1000EPdjS8_dNS5_3std3__410__identityEEEvT0_PT3_T1_NS0_13GridEvenShareISI_EET2_T4__param_2,
	.param .align 4 .b8 _ZN3cub18CUB_300001_SM_10006detail6reduce18DeviceReduceKernelINS2_10policy_hubIdjN4cuda3__47maximumIvEEE10Policy1000EPdjS8_dNS5_3std3__410__identityEEEvT0_PT3_T1_NS0_13GridEvenShareISI_EET2_T4__param_3[40],
	.param .align 1 .b8 _ZN3cub18CUB_300001_SM_10006detail6reduce18DeviceReduceKernelINS2_10policy_hubIdjN4cuda3__47maximumIvEEE10Policy1000EPdjS8_dNS5_3std3__410__identityEEEvT0_PT3_T1_NS0_13GridEvenShareISI_EET2_T4__param_4[1],
	.param .align 1 .b8 _ZN3cub18CUB_300001_SM_10006detail6reduce18DeviceReduceKernelINS2_10policy_hubIdjN4cuda3__47maximumIvEEE10Policy1000EPdjS8_dNS5_3std3__410__identityEEEvT0_PT3_T1_NS0_13GridEvenShareISI_EET2_T4__param_5[1]
)
.maxntid 256
{
	.reg .pred 	%p<217>;
	.reg .b32 	%r<542>;
	.reg .b64 	%rd<197>;
	.reg .b64 	%fd<375>;
	// demoted variable
	.shared .align 8 .b8 _ZZN3cub18CUB_300001_SM_10006detail6reduce18DeviceReduceKernelINS2_10policy_hubIdjN4cuda3__47maximumIvEEE10Policy1000EPdjS8_dNS5_3std3__410__identityEEEvT0_PT3_T1_NS0_13GridEvenShareISI_EET2_T4_E12temp_storage[80];
	ld.param.u32 	%r1, [_ZN3cub18CUB_300001_SM_10006detail6reduce18DeviceReduceKernelINS2_10policy_hubIdjN4cuda3__47maximumIvEEE10Policy1000EPdjS8_dNS5_3std3__410__identityEEEvT0_PT3_T1_NS0_13GridEvenShareISI_EET2_T4__param_3+20];
	ld.param.u64 	%rd1, [_ZN3cub18CUB_300001_SM_10006detail6reduce18DeviceReduceKernelINS2_10policy_hubIdjN4cuda3__47maximumIvEEE10Policy1000EPdjS8_dNS5_3std3__410__identityEEEvT0_PT3_T1_NS0_13GridEvenShareISI_EET2_T4__param_0];
	ld.param.u32 	%r2, [_ZN3cub18CUB_300001_SM_10006detail6reduce18DeviceReduceKernelINS2_10policy_hubIdjN4cuda3__47maximumIvEEE10Policy1000EPdjS8_dNS5_3std3__410__identityEEEvT0_PT3_T1_NS0_13GridEvenShareISI_EET2_T4__param_3+24];
	mov.u32 	%r3, %ctaid.x;
	shl.b32 	%r4, %r2, 11;
	shl.b32 	%r5, %r3, 11;
	and.b64  	%rd3, %rd1, 31;
	setp.ne.s64 	%p1, %rd3, 0;
	@%p1 bra 	$L__BB4_36;
	sub.s32 	%r6, %r1, %r5;
	setp.gt.u32 	%p109, %r6, 2047;
	@%p109 bra 	$L__BB4_20;
	mov.u32 	%r7, %tid.x;
	setp.ge.u32 	%p158, %r7, %r6;
	mov.f64 	%fd355, 0d0000000000000000;
	mov.u32 	%r512, %r7;
	@%p158 bra 	$L__BB4_4;
	add.s32 	%r378, %r5, %r7;
	mul.wide.u32 	%rd157, %r378, 8;
	add.s64 	%rd156, %rd1, %rd157;
	// begin inline asm
	ld.global.nc.u64 %rd155, [%rd156];
	// end inline asm
	mov.b64 	%fd355, %rd155;
	add.s32 	%r512, %r7, 256;
$L__BB4_4:
	setp.ge.u32 	%p159, %r512, %r6;
	@%p159 bra 	$L__BB4_11;
	not.b32 	%r379, %r512;
	add.s32 	%r10, %r1, %r379;
	and.b32  	%r380, %r10, 768;
	setp.eq.s32 	%p160, %r380, 768;
	@%p160 bra 	$L__BB4_8;
	add.s32 	%r510, %r512, %r5;
	shr.u32 	%r381, %r10, 8;
	add.s32 	%r382, %r381, 1;
	and.b32  	%r383, %r382, 3;
	neg.s32 	%r509, %r383;
$L__BB4_7:
	.pragma "nounroll";
	mul.wide.u32 	%rd160, %r510, 8;
	add.s64 	%rd159, %rd1, %rd160;
	// begin inline asm
	ld.global.nc.u64 %rd158, [%rd159];
	// end inline asm
	mov.b64 	%fd269, %rd158;
	setp.lt.f64 	%p161, %fd355, %fd269;
	selp.f64 	%fd355, %fd269, %fd355, %p161;
	add.s32 	%r512, %r512, 256;
	add.s32 	%r510, %r510, 256;
	add.s32 	%r509, %r509, 1;
	setp.ne.s32 	%p162, %r509, 0;
	@%p162 bra 	$L__BB4_7;
$L__BB4_8:
	sub.s32 	%r384, %r10, %r5;
	setp.lt.u32 	%p163, %r384, 768;
	@%p163 bra 	$L__BB4_11;
	add.s32 	%r514, %r512, 512;
	add.s32 	%r513, %r512, %r5;
$L__BB4_10:
	mul.wide.u32 	%rd169, %r513, 8;
	add.s64 	%rd162, %rd1, %rd169;
	// begin inline asm
	ld.global.nc.u64 %rd161, [%rd162];
	// end inline asm
	mov.b64 	%fd270, %rd161;
	setp.lt.f64 	%p164, %fd355, %fd270;
	selp.f64 	%fd271, %fd270, %fd355, %p164;
	add.s32 	%r385, %r513, 256;
	mul.wide.u32 	%rd170, %r385, 8;
	add.s64 	%rd164, %rd1, %rd170;
	// begin inline asm
	ld.global.nc.u64 %rd163, [%rd164];
	// end inline asm
	mov.b64 	%fd272, %rd163;
	setp.lt.f64 	%p165, %fd271, %fd272;
	selp.f64 	%fd273, %fd272, %fd271, %p165;
	add.s32 	%r386, %r513, 512;
	mul.wide.u32 	%rd171, %r386, 8;
	add.s64 	%rd166, %rd1, %rd171;
	// begin inline asm
	ld.global.nc.u64 %rd165, [%rd166];
	// end inline asm
	mov.b64 	%fd274, %rd165;
	setp.lt.f64 	%p166, %fd273, %fd274;
	selp.f64 	%fd275, %fd274, %fd273, %p166;
	add.s32 	%r387, %r513, 768;
	mul.wide.u32 	%rd172, %r387, 8;
	add.s64 	%rd168, %rd1, %rd172;
	// begin inline asm
	ld.global.nc.u64 %rd167, [%rd168];
	// end inline asm
	mov.b64 	%fd276, %rd167;
	setp.lt.f64 	%p167, %fd275, %fd276;
	selp.f64 	%fd355, %fd276, %fd275, %p167;
	add.s32 	%r24, %r514, 1024;
	add.s32 	%r388, %r514, 512;
	add.s32 	%r513, %r513, 1024;
	setp.lt.s32 	%p168, %r388, %r6;
	mov.u32 	%r514, %r24;
	@%p168 bra 	$L__BB4_10;
$L__BB4_11:
	setp.lt.u32 	%p169, %r6, 256;
	@%p169 bra 	$L__BB4_16;
	// begin inline asm
	mov.u32 %r452, %laneid;
	// end inline asm
	mov.b64 	%rd183, %fd355;
	mov.b64 	{%r454, %r459}, %rd183;
	mov.b32 	%r460, 1;
	mov.b32 	%r501, 31;
	mov.b32 	%r502, -1;
	// begin inline asm
	shfl.sync.down.b32 %r453, %r454, %r460, %r501, %r502;
	// end inline asm
	// begin inline asm
	shfl.sync.down.b32 %r458, %r459, %r460, %r501, %r502;
	// end inline asm
	mov.b64 	%rd184, {%r453, %r458};
	mov.b64 	%fd324, %rd184;
	setp.gt.s32 	%p197, %r452, 30;
	setp.lt.f64 	%p198, %fd355, %fd324;
	selp.f64 	%fd325, %fd324, %fd355, %p198;
	selp.f64 	%fd326, %fd355, %fd325, %p197;
	mov.b64 	%rd185, %fd326;
	mov.b64 	{%r464, %r469}, %rd185;
	mov.b32 	%r470, 2;
	// begin inline asm
	shfl.sync.down.b32 %r463, %r464, %r470, %r501, %r502;
	// end inline asm
	// begin inline asm
	shfl.sync.down.b32 %r468, %r469, %r470, %r501, %r502;
	// end inline asm
	mov.b64 	%rd186, {%r463, %r468};
	mov.b64 	%fd327, %rd186;
	setp.gt.s32 	%p199, %r452, 29;
	setp.lt.f64 	%p200, %fd326, %fd327;
	selp.f64 	%fd328, %fd327, %fd326, %p200;
	selp.f64 	%fd329, %fd326, %fd328, %p199;
	mov.b64 	%rd187, %fd329;
	mov.b64 	{%r474, %r479}, %rd187;
	mov.b32 	%r480, 4;
	// begin inline asm
	shfl.sync.down.b32 %r473, %r474, %r480, %r501, %r502;
	// end inline asm
	// begin inline asm
	shfl.sync.down.b32 %r478, %r479, %r480, %r501, %r502;
	// end inline asm
	mov.b64 	%rd188, {%r473, %r478};
	mov.b64 	%fd330, %rd188;
	setp.gt.s32 	%p201, %r452, 27;
	setp.lt.f64 	%p202, %fd329, %fd330;
	selp.f64 	%fd331, %fd330, %fd329, %p202;
	selp.f64 	%fd332, %fd329, %fd331, %p201;
	mov.b64 	%rd189, %fd332;
	mov.b64 	{%r484, %r489}, %rd189;
	mov.b32 	%r490, 8;
	// begin inline asm
	shfl.sync.down.b32 %r483, %r484, %r490, %r501, %r502;
	// end inline asm
	// begin inline asm
	shfl.sync.down.b32 %r488, %r489, %r490, %r501, %r502;
	// end inline asm
	mov.b64 	%rd190, {%r483, %r488};
	mov.b64 	%fd333, %rd190;
	setp.gt.s32 	%p203, %r452, 23;
	setp.lt.f64 	%p204, %fd332, %fd333;
	selp.f64 	%fd334, %fd333, %fd332, %p204;
	selp.f64 	%fd335, %fd332, %fd334, %p203;
	mov.b64 	%rd191, %fd335;
	mov.b64 	{%r494, %r499}, %rd191;
	mov.b32 	%r500, 16;
	// begin inline asm
	shfl.sync.down.b32 %r493, %r494, %r500, %r501, %r502;
	// end inline asm
	// begin inline asm
	shfl.sync.down.b32 %r498, %r499, %r500, %r501, %r502;
	// end inline asm
	mov.b64 	%rd192, {%r493, %r498};
	mov.b64 	%fd336, %rd192;
	setp.gt.s32 	%p205, %r452, 15;
	setp.lt.f64 	%p206, %fd335, %fd336;
	selp.f64 	%fd10, %fd336, %fd335, %p206;
	selp.f64 	%fd374, %fd335, %fd10, %p205;
	setp.ne.s32 	%p207, %r452, 0;
	@%p207 bra 	$L__BB4_14;
	shr.u32 	%r503, %r7, 2;
	and.b32  	%r504, %r503, 248;
	mov.u32 	%r505, _ZZN3cub18CUB_300001_SM_10006detail6reduce18DeviceReduceKernelINS2_10policy_hubIdjN4cuda3__47maximumIvEEE10Policy1000EPdjS8_dNS5_3std3__410__identityEEEvT0_PT3_T1_NS0_13GridEvenShareISI_EET2_T4_E12temp_storage;
	add.s32 	%r506, %r505, %r504;
	st.shared.f64 	[%r506+8], %fd10;
$L__BB4_14:
	bar.sync 	0;
	setp.ne.s32 	%p208, %r7, 0;
	@%p208 bra 	$L__BB4_71;
	ld.shared.f64 	%fd337, [_ZZN3cub18CUB_300001_SM_10006detail6reduce18DeviceReduceKernelINS2_10policy_hubIdjN4cuda3__47maximumIvEEE10Policy1000EPdjS8_dNS5_3std3__410__identityEEEvT0_PT3_T1_NS0_13GridEvenShareISI_EET2_T4_E12temp_storage+16];
	setp.lt.f64 	%p209, %fd374, %fd337;
	selp.f64 	%fd338, %fd337, %fd374, %p209;
	ld.shared.f64 	%fd339, [_ZZN3cub18CUB_300001_SM_10006detail6reduce18DeviceReduceKernelINS2_10policy_hubIdjN4cuda3__47maximumIvEEE10Policy1000EPdjS8_dNS5_3std3__410__identityEEEvT0_PT3_T1_NS0_13GridEvenShareISI_EET2_T4_E12temp_storage+24];
	setp.lt.f64 	%p210, %fd338, %fd339;
	selp.f64 	%fd340, %fd339, %fd338, %p210;
	ld.shared.f64 	%fd341, [_ZZN3cub18CUB_300001_SM_10006detail6reduce18DeviceReduceKernelINS2_10policy_hubIdjN4cuda3__47maximumIvEEE10Policy1000EPdjS8_dNS5_3std3__410__identityEEEvT0_PT3_T1_NS0_13GridEvenShareISI_EET2_T4_E12temp_storage+32];
	setp.lt.f64 	%p211, %fd340, %fd341;
	selp.f64 	%fd342, %fd341, %fd340, %p211;
	ld.shared.f64 	%fd343, [_ZZN3cub18CUB_300001_SM_10006detail6reduce18DeviceReduceKernelINS2_10policy_hubIdjN4cuda3__47maximumIvEEE10Policy1000EPdjS8_dNS5_3std3__410__identityEEEvT0_PT3_T1_NS0_13GridEvenShareISI_EET2_T4_E12temp_storage+40];
	setp.lt.f64 	%p212, %fd342, %fd343;
	selp.f64 	%fd344, %fd343, %fd342, %p212;
	ld.shared.f64 	%fd345, [_ZZN3cub18CUB_300001_SM_10006detail6reduce18DeviceReduceKernelINS2_10policy_hubIdjN4cuda3__47maximumIvEEE10Policy1000EPdjS8_dNS5_3std3__410__identityEEEvT0_PT3_T1_NS0_13GridEvenShareISI_EET2_T4_E12temp_storage+48];
	setp.lt.f64 	%p213, %fd344, %fd345;
	selp.f64 	%fd346, %fd345, %fd344, %p213;
	ld.shared.f64 	%fd347, [_ZZN3cub18CUB_300001_SM_10006detail6reduce18DeviceReduceKernelINS2_10policy_hubIdjN4cuda3__47maximumIvEEE10Policy1000EPdjS8_dNS5_3std3__410__identityEEEvT0_PT3_T1_NS0_13GridEvenShareISI_EET2_T4_E12temp_storage+56];
	setp.lt.f64 	%p214, %fd346, %fd347;
	selp.f64 	%fd348, %fd347, %fd346, %p214;
	ld.shared.f64 	%fd349, [_ZZN3cub18CUB_300001_SM_10006detail6reduce18DeviceReduceKernelINS2_10policy_hubIdjN4cuda3__47maximumIvEEE10Policy1000EPdjS8_dNS5_3std3__410__identityEEEvT0_PT3_T1_NS0_13GridEvenShareISI_EET2_T4_E12temp_storage+64];
	setp.lt.f64 	%p215, %fd348, %fd349;
	selp.f64 	%fd374, %fd349, %fd348, %p215;
	bra.uni 	$L__BB4_71;
$L__BB4_16:
	// begin inline asm
	mov.u32 %r389, %laneid;
	// end inline asm
	and.b32  	%r440, %r7, 992;
	add.s32 	%r441, %r440, 32;
	setp.gt.u32 	%p170, %r441, %r6;
	not.b32 	%r442, %r440;
	add.s32 	%r443, %r6, %r442;
	selp.b32 	%r438, %r443, 31, %p170;
	mov.b64 	%rd173, %fd355;
	mov.b64 	{%r391, %r396}, %rd173;
	mov.b32 	%r397, 1;
	mov.b32 	%r439, -1;
	// begin inline asm
	shfl.sync.down.b32 %r390, %r391, %r397, %r438, %r439;
	// end inline asm
	// begin inline asm
	shfl.sync.down.b32 %r395, %r396, %r397, %r438, %r439;
	// end inline asm
	mov.b64 	%rd174, {%r390, %r395};
	mov.b64 	%fd277, %rd174;
	setp.lt.s32 	%p171, %r389, %r438;
	setp.lt.f64 	%p172, %fd355, %fd277;
	selp.f64 	%fd278, %fd277, %fd355, %p172;
	selp.f64 	%fd279, %fd278, %fd355, %p171;
	mov.b64 	%rd175, %fd279;
	mov.b64 	{%r401, %r406}, %rd175;
	mov.b32 	%r407, 2;
	// begin inline asm
	shfl.sync.down.b32 %r400, %r401, %r407, %r438, %r439;
	// end inline asm
	// begin inline asm
	shfl.sync.down.b32 %r405, %r406, %r407, %r438, %r439;
	// end inline asm
	mov.b64 	%rd176, {%r400, %r405};
	mov.b64 	%fd280, %rd176;
	add.s32 	%r444, %r389, 2;
	setp.gt.s32 	%p173, %r444, %r438;
	setp.lt.f64 	%p174, %fd279, %fd280;
	selp.f64 	%fd281, %fd280, %fd279, %p174;
	selp.f64 	%fd282, %fd279, %fd281, %p173;
	mov.b64 	%rd177, %fd282;
	mov.b64 	{%r411, %r416}, %rd177;
	mov.b32 	%r417, 4;
	// begin inline asm
	shfl.sync.down.b32 %r410, %r411, %r417, %r438, %r439;
	// end inline asm
	// begin inline asm
	shfl.sync.down.b32 %r415, %r416, %r417, %r438, %r439;
	// end inline asm
	mov.b64 	%rd178, {%r410, %r415};
	mov.b64 	%fd283, %rd178;
	add.s32 	%r445, %r389, 4;
	setp.gt.s32 	%p175, %r445, %r438;
	setp.lt.f64 	%p176, %fd282, %fd283;
	selp.f64 	%fd284, %fd283, %fd282, %p176;
	selp.f64 	%fd285, %fd282, %fd284, %p175;
	mov.b64 	%rd179, %fd285;
	mov.b64 	{%r421, %r426}, %rd179;
	mov.b32 	%r427, 8;
	// begin inline asm
	shfl.sync.down.b32 %r420, %r421, %r427, %r438, %r439;
	// end inline asm
	// begin inline asm
	shfl.sync.down.b32 %r425, %r426, %r427, %r438, %r439;
	// end inline asm
	mov.b64 	%rd180, {%r420, %r425};
	mov.b64 	%fd286, %rd180;
	add.s32 	%r446, %r389, 8;
	setp.gt.s32 	%p177, %r446, %r438;
	setp.lt.f64 	%p178, %fd285, %fd286;
	selp.f64 	%fd287, %fd286, %fd285, %p178;
	selp.f64 	%fd288, %fd285, %fd287, %p177;
	mov.b64 	%rd181, %fd288;
	mov.b64 	{%r431, %r436}, %rd181;
	mov.b32 	%r437, 16;
	// begin inline asm
	shfl.sync.down.b32 %r430, %r431, %r437, %r438, %r439;
	// end inline asm
	// begin inline asm
	shfl.sync.down.b32 %r435, %r436, %r437, %r438, %r439;
	// end inline asm
	mov.b64 	%rd182, {%r430, %r435};
	mov.b64 	%fd289, %rd182;
	add.s32 	%r447, %r389, 16;
	setp.gt.s32 	%p179, %r447, %r438;
	setp.lt.f64 	%p180, %fd288, %fd289;
	selp.f64 	%fd290, %fd289, %fd288, %p180;
	selp.f64 	%fd374, %fd288, %fd290, %p179;
	setp.ne.s32 	%p181, %r389, 0;
	@%p181 bra 	$L__BB4_18;
	shr.u32 	%r448, %r7, 2;
	and.b32  	%r449, %r448, 248;
	mov.u32 	%r450, _ZZN3cub18CUB_300001_SM_10006detail6reduce18DeviceReduceKernelINS2_10policy_hubIdjN4cuda3__47maximumIvEEE10Policy1000EPdjS8_dNS5_3std3__410__identityEEEvT0_PT3_T1_NS0_13GridEvenShareISI_EET2_T4_E12temp_storage;
	add.s32 	%r451, %r450, %r449;
	st.shared.f64 	[%r451+8], %fd374;
$L__BB4_18:
	bar.sync 	0;
	setp.ne.s32 	%p182, %r7, 0;
	@%p182 bra 	$L__BB4_71;
	setp.gt.u32 	%p183, %r6, 32;
	ld.shared.f64 	%fd291, [_ZZN3cub18CUB_300001_SM_10006detail6reduce18DeviceReduceKernelINS2_10policy_hubIdjN4cuda3__47maximumIvEEE10Policy1000EPdjS8_dNS5_3std3__410__identityEEEvT0_PT3_T1_NS0_13GridEvenShareISI_EET2_T4_E12temp_storage+16];
	setp.lt.f64 	%p184, %fd374, %fd291;
	selp.f64 	%fd293, %fd291, %fd374, %p184;
	selp.f64 	%fd294, %fd293, %fd374, %p183;
	setp.gt.u32 	%p185, %r6, 64;
	ld.shared.f64 	%fd296, [_ZZN3cub18CUB_300001_SM_10006detail6reduce18DeviceReduceKernelINS2_10policy_hubIdjN4cuda3__47maximumIvEEE10Policy1000EPdjS8_dNS5_3std3__410__identityEEEvT0_PT3_T1_NS0_13GridEvenShareISI_EET2_T4_E12temp_storage+24];
	setp.lt.f64 	%p186, %fd294, %fd296;
	selp.f64 	%fd298, %fd296, %fd294, %p186;
	selp.f64 	%fd299, %fd298, %fd294, %p185;
	setp.gt.u32 	%p187, %r6, 96;
	ld.shared.f64 	%fd301, [_ZZN3cub18CUB_300001_SM_10006detail6reduce18DeviceReduceKernelINS2_10policy_hubIdjN4cuda3__47maximumIvEEE10Policy1000EPdjS8_dNS5_3std3__410__identityEEEvT0_PT3_T1_NS0_13GridEvenShareISI_EET2_T4_E12temp_storage+32];
	setp.lt.f64 	%p188, %fd299, %fd301;
	selp.f64 	%fd303, %fd301, %fd299, %p188;
	selp.f64 	%fd304, %fd303, %fd299, %p187;
	setp.gt.u32 	%p189, %r6, 128;
	ld.shared.f64 	%fd306, [_ZZN3cub18CUB_300001_SM_10006detail6reduce18DeviceReduceKernelINS2_10policy_hubIdjN4cuda3__47maximumIvEEE10Policy1000EPdjS8_dNS5_3std3__410__identityEEEvT0_PT3_T1_NS0_13GridEvenShareISI_EET2_T4_E12temp_storage+40];
	setp.lt.f64 	%p190, %fd304, %fd306;
	selp.f64 	%fd308, %fd306, %fd304, %p190;
	selp.f64 	%fd309, %fd308, %fd304, %p189;
	setp.gt.u32 	%p191, %r6, 160;
	ld.shared.f64 	%fd311, [_ZZN3cub18CUB_300001_SM_10006detail6reduce18DeviceReduceKernelINS2_10policy_hubIdjN4cuda3__47maximumIvEEE10Policy1000EPdjS8_dNS5_3std3__410__identityEEEvT0_PT3_T1_NS0_13GridEvenShareISI_EET2_T4_E12temp_storage+48];
	setp.lt.f64 	%p192, %fd309, %fd311;
	selp.f64 	%fd313, %fd311, %fd309, %p192;
	selp.f64 	%fd314, %fd313, %fd309, %p191;
	setp.gt.u32 	%p193, %r6, 192;
	ld.shared.f64 	%fd316, [_ZZN3cub18CUB_300001_SM_10006detail6reduce18DeviceReduceKernelINS2_10policy_hubIdjN4cuda3__47maximumIvEEE10Policy1000EPdjS8_dNS5_3std3__410__identityEEEvT0_PT3_T1_NS0_13GridEvenShareISI_EET2_T4_E12temp_storage+56];
	setp.lt.f64 	%p194, %fd314, %fd316;
	selp.f64 	%fd318, %fd316, %fd314, %p194;
	selp.f64 	%fd319, %fd318, %fd314, %p193;
	setp.gt.u32 	%p195, %r6, 224;
	ld.shared.f64 	%fd321, [_ZZN3cub18CUB_300001_SM_10006detail6reduce18DeviceReduceKernelINS2_10policy_hubIdjN4cuda3__47maximumIvEEE10Policy1000EPdjS8_dNS5_3std3__410__identityEEEvT0_PT3_T1_NS0_13GridEvenShareISI_EET2_T4_E12temp_storage+64];
	setp.lt.f64 	%p196, %fd319, %fd321;
	selp.f64 	%fd323, %fd321, %fd319, %p196;
	selp.f64 	%fd374, %fd323, %fd319, %p195;
	bra.uni 	$L__BB4_71;
$L__BB4_20:
	mov.u32 	%r26, %tid.x;
	shl.b32 	%r305, %r26, 2;
	add.s32 	%r306, %r5, %r305;
	mul.wide.u32 	%rd113, %r306, 8;
	add.s64 	%rd103, %rd1, %rd113;
	// begin inline asm
	ld.global.nc.v2.u64 {%rd101, %rd102}, [%rd103];
	// end inline asm
	add.s64 	%rd106, %rd103, 16;
	// begin inline asm
	ld.global.nc.v2.u64 {%rd104, %rd105}, [%rd106];
	// end inline asm
	mov.b64 	%fd203, %rd101;
	mov.b64 	%fd204, %rd102;
	mov.b64 	%fd205, %rd104;
	mov.b64 	%fd206, %rd105;
	add.s64 	%rd109, %rd103, 8192;
	// begin inline asm
	ld.global.nc.v2.u64 {%rd107, %rd108}, [%rd109];
	// end inline asm
	add.s64 	%rd112, %rd103, 8208;
	// begin inline asm
	ld.global.nc.v2.u64 {%rd110, %rd111}, [%rd112];
	// end inline asm
	mov.b64 	%fd207, %rd107;
	mov.b64 	%fd208, %rd108;
	mov.b64 	%fd209, %rd110;
	mov.b64 	%fd210, %rd111;
	setp.lt.f64 	%p110, %fd203, %fd204;
	selp.f64 	%fd211, %fd204, %fd203, %p110;
	setp.lt.f64 	%p111, %fd211, %fd205;
	selp.f64 	%fd212, %fd205, %fd211, %p111;
	setp.lt.f64 	%p112, %fd212, %fd206;
	selp.f64 	%fd213, %fd206, %fd212, %p112;
	setp.lt.f64 	%p113, %fd213, %fd207;
	selp.f64 	%fd214, %fd207, %fd213, %p113;
	setp.lt.f64 	%p114, %fd214, %fd208;
	selp.f64 	%fd215, %fd208, %fd214, %p114;
	setp.lt.f64 	%p115, %fd215, %fd209;
	selp.f64 	%fd216, %fd209, %fd215, %p115;
	setp.lt.f64 	%p116, %fd216, %fd210;
	selp.f64 	%fd361, %fd210, %fd216, %p116;
	setp.lt.u32 	%p117, %r6, %r4;
	@%p117 bra 	$L__BB4_32;
	add.s32 	%r27, %r4, %r5;
	add.s32 	%r516, %r27, 256;
	add.s32 	%r515, %r27, %r26;
	mov.b32 	%r517, 0;
$L__BB4_22:
	add.s32 	%r5, %r5, %r4;
	add.s32 	%r308, %r1, -2048;
	setp.gt.u32 	%p118, %r5, %r308;
	@%p118 bra 	$L__BB4_24;
	cvt.u64.u32 	%rd126, %r5;
	cvt.u64.u32 	%rd127, %r305;
	add.s64 	%rd128, %rd126, %rd127;
	shl.b64 	%rd129, %rd128, 3;
	add.s64 	%rd116, %rd1, %rd129;
	// begin inline asm
	ld.global.nc.v2.u64 {%rd114, %rd115}, [%rd116];
	// end inline asm
	add.s64 	%rd119, %rd116, 16;
	// begin inline asm
	ld.global.nc.v2.u64 {%rd117, %rd118}, [%rd119];
	// end inline asm
	mov.b64 	%fd217, %rd114;
	mov.b64 	%fd218, %rd115;
	mov.b64 	%fd219, %rd117;
	mov.b64 	%fd220, %rd118;
	add.s64 	%rd122, %rd116, 8192;
	// begin inline asm
	ld.global.nc.v2.u64 {%rd120, %rd121}, [%rd122];
	// end inline asm
	add.s64 	%rd125, %rd116, 8208;
	// begin inline asm
	ld.global.nc.v2.u64 {%rd123, %rd124}, [%rd125];
	// end inline asm
	mov.b64 	%fd221, %rd120;
	mov.b64 	%fd222, %rd121;
	mov.b64 	%fd223, %rd123;
	mov.b64 	%fd224, %rd124;
	setp.lt.f64 	%p119, %fd361, %fd217;
	selp.f64 	%fd225, %fd217, %fd361, %p119;
	setp.lt.f64 	%p120, %fd225, %fd218;
	selp.f64 	%fd226, %fd218, %fd225, %p120;
	setp.lt.f64 	%p121, %fd226, %fd219;
	selp.f64 	%fd227, %fd219, %fd226, %p121;
	setp.lt.f64 	%p122, %fd227, %fd220;
	selp.f64 	%fd228, %fd220, %fd227, %p122;
	setp.lt.f64 	%p123, %fd228, %fd221;
	selp.f64 	%fd229, %fd221, %fd228, %p123;
	setp.lt.f64 	%p124, %fd229, %fd222;
	selp.f64 	%fd230, %fd222, %fd229, %p124;
	setp.lt.f64 	%p125, %fd230, %fd223;
	selp.f64 	%fd231, %fd223, %fd230, %p125;
	setp.lt.f64 	%p126, %fd231, %fd224;
	selp.f64 	%fd361, %fd224, %fd231, %p126;
	sub.s32 	%r310, %r1, %r5;
	setp.lt.u32 	%p127, %r310, %r4;
	add.s32 	%r517, %r517, 1;
	add.s32 	%r516, %r516, %r4;
	add.s32 	%r515, %r515, %r4;
	@%p127 bra 	$L__BB4_32;
	bra.uni 	$L__BB4_22;
$L__BB4_24:
	setp.le.u32 	%p128, %r1, %r5;
	@%p128 bra 	$L__BB4_32;
	sub.s32 	%r38, %r1, %r5;
	setp.ge.s32 	%p129, %r26, %r38;
	@%p129 bra 	$L__BB4_32;
	not.b32 	%r311, %r26;
	add.s32 	%r312, %r1, %r311;
	sub.s32 	%r313, %r312, %r27;
	mul.lo.s32 	%r314, %r2, %r517;
	shl.b32 	%r315, %r314, 11;
	sub.s32 	%r39, %r313, %r315;
	shr.u32 	%r316, %r312, 8;
	add.s32 	%r40, %r316, 1;
	and.b32  	%r317, %r312, 768;
	setp.eq.s32 	%p130, %r317, 768;
	mov.u32 	%r522, %r26;
	@%p130 bra 	$L__BB4_29;
	and.b32  	%r318, %r40, 3;
	neg.s32 	%r519, %r318;
	mov.u32 	%r522, %r26;
$L__BB4_28:
	.pragma "nounroll";
	mul.wide.u32 	%rd132, %r515, 8;
	add.s64 	%rd131, %rd1, %rd132;
	// begin inline asm
	ld.global.nc.u64 %rd130, [%rd131];
	// end inline asm
	mov.b64 	%fd233, %rd130;
	setp.lt.f64 	%p131, %fd361, %fd233;
	selp.f64 	%fd361, %fd233, %fd361, %p131;
	add.s32 	%r522, %r522, 256;
	add.s32 	%r515, %r515, 256;
	add.s32 	%r519, %r519, 1;
	setp.ne.s32 	%p132, %r519, 0;
	@%p132 bra 	$L__BB4_28;
$L__BB4_29:
	setp.lt.u32 	%p133, %r39, 768;
	@%p133 bra 	$L__BB4_32;
	add.s32 	%r524, %r522, 512;
	add.s32 	%r523, %r522, %r516;
$L__BB4_31:
	add.s32 	%r319, %r523, -256;
	mul.wide.u32 	%rd141, %r319, 8;
	add.s64 	%rd134, %rd1, %rd141;
	// begin inline asm
	ld.global.nc.u64 %rd133, [%rd134];
	// end inline asm
	mov.b64 	%fd234, %rd133;
	setp.lt.f64 	%p134, %fd361, %fd234;
	selp.f64 	%fd235, %fd234, %fd361, %p134;
	mul.wide.u32 	%rd142, %r523, 8;
	add.s64 	%rd136, %rd1, %rd142;
	// begin inline asm
	ld.global.nc.u64 %rd135, [%rd136];
	// end inline asm
	mov.b64 	%fd236, %rd135;
	setp.lt.f64 	%p135, %fd235, %fd236;
	selp.f64 	%fd237, %fd236, %fd235, %p135;
	add.s32 	%r320, %r523, 256;
	mul.wide.u32 	%rd143, %r320, 8;
	add.s64 	%rd138, %rd1, %rd143;
	// begin inline asm
	ld.global.nc.u64 %rd137, [%rd138];
	// end inline asm
	mov.b64 	%fd238, %rd137;
	setp.lt.f64 	%p136, %fd237, %fd238;
	selp.f64 	%fd239, %fd238, %fd237, %p136;
	add.s32 	%r321, %r523, 512;
	mul.wide.u32 	%rd144, %r321, 8;
	add.s64 	%rd140, %rd1, %rd144;
	// begin inline asm
	ld.global.nc.u64 %rd139, [%rd140];
	// end inline asm
	mov.b64 	%fd240, %rd139;
	setp.lt.f64 	%p137, %fd239, %fd240;
	selp.f64 	%fd361, %fd240, %fd239, %p137;
	add.s32 	%r53, %r524, 1024;
	add.s32 	%r322, %r524, 512;
	add.s32 	%r523, %r523, 1024;
	setp.lt.s32 	%p138, %r322, %r38;
	mov.u32 	%r524, %r53;
	@%p138 bra 	$L__BB4_31;
$L__BB4_32:
	// begin inline asm
	mov.u32 %r323, %laneid;
	// end inline asm
	mov.b64 	%rd145, %fd361;
	mov.b64 	{%r325, %r330}, %rd145;
	mov.b32 	%r331, 1;
	mov.b32 	%r372, 31;
	mov.b32 	%r373, -1;
	// begin inline asm
	shfl.sync.down.b32 %r324, %r325, %r331, %r372, %r373;
	// end inline asm
	// begin inline asm
	shfl.sync.down.b32 %r329, %r330, %r331, %r372, %r373;
	// end inline asm
	mov.b64 	%rd146, {%r324, %r329};
	mov.b64 	%fd241, %rd146;
	setp.gt.s32 	%p139, %r323, 30;
	setp.lt.f64 	%p140, %fd361, %fd241;
	selp.f64 	%fd242, %fd241, %fd361, %p140;
	selp.f64 	%fd243, %fd361, %fd242, %p139;
	mov.b64 	%rd147, %fd243;
	mov.b64 	{%r335, %r340}, %rd147;
	mov.b32 	%r341, 2;
	// begin inline asm
	shfl.sync.down.b32 %r334, %r335, %r341, %r372, %r373;
	// end inline asm
	// begin inline asm
	shfl.sync.down.b32 %r339, %r340, %r341, %r372, %r373;
	// end inline asm
	mov.b64 	%rd148, {%r334, %r339};
	mov.b64 	%fd244, %rd148;
	setp.gt.s32 	%p141, %r323, 29;
	setp.lt.f64 	%p142, %fd243, %fd244;
	selp.f64 	%fd245, %fd244, %fd243, %p142;
	selp.f64 	%fd246, %fd243, %fd245, %p141;
	mov.b64 	%rd149, %fd246;
	mov.b64 	{%r345, %r350}, %rd149;
	mov.b32 	%r351, 4;
	// begin inline asm
	shfl.sync.down.b32 %r344, %r345, %r351, %r372, %r373;
	// end inline asm
	// begin inline asm
	shfl.sync.down.b32 %r349, %r350, %r351, %r372, %r373;
	// end inline asm
	mov.b64 	%rd150, {%r344, %r349};
	mov.b64 	%fd247, %rd150;
	setp.gt.s32 	%p143, %r323, 27;
	setp.lt.f64 	%p144, %fd246, %fd247;
	selp.f64 	%fd248, %fd247, %fd246, %p144;
	selp.f64 	%fd249, %fd246, %fd248, %p143;
	mov.b64 	%rd151, %fd249;
	mov.b64 	{%r355, %r360}, %rd151;
	mov.b32 	%r361, 8;
	// begin inline asm
	shfl.sync.down.b32 %r354, %r355, %r361, %r372, %r373;
	// end inline asm
	// begin inline asm
	shfl.sync.down.b32 %r359, %r360, %r361, %r372, %r373;
	// end inline asm
	mov.b64 	%rd152, {%r354, %r359};
	mov.b64 	%fd250, %rd152;
	setp.gt.s32 	%p145, %r323, 23;
	setp.lt.f64 	%p146, %fd249, %fd250;
	selp.f64 	%fd251, %fd250, %fd249, %p146;
	selp.f64 	%fd252, %fd249, %fd251, %p145;
	mov.b64 	%rd153, %fd252;
	mov.b64 	{%r365, %r370}, %rd153;
	mov.b32 	%r371, 16;
	// begin inline asm
	shfl.sync.down.b32 %r364, %r365, %r371, %r372, %r373;
	// end inline asm
	// begin inline asm
	shfl.sync.down.b32 %r369, %r370, %r371, %r372, %r373;
	// end inline asm
	mov.b64 	%rd154, {%r364, %r369};
	mov.b64 	%fd253, %rd154;
	setp.gt.s32 	%p147, %r323, 15;
	setp.lt.f64 	%p148, %fd252, %fd253;
	selp.f64 	%fd25, %fd253, %fd252, %p148;
	selp.f64 	%fd374, %fd252, %fd25, %p147;
	setp.ne.s32 	%p149, %r323, 0;
	@%p149 bra 	$L__BB4_34;
	shr.u32 	%r374, %r26, 2;
	and.b32  	%r375, %r374, 248;
	mov.u32 	%r376, _ZZN3cub18CUB_300001_SM_10006detail6reduce18DeviceReduceKernelINS2_10policy_hubIdjN4cuda3__47maximumIvEEE10Policy1000EPdjS8_dNS5_3std3__410__identityEEEvT0_PT3_T1_NS0_13GridEvenShareISI_EET2_T4_E12temp_storage;
	add.s32 	%r377, %r376, %r375;
	st.shared.f64 	[%r377+8], %fd25;
$L__BB4_34:
	bar.sync 	0;
	setp.ne.s32 	%p150, %r26, 0;
	@%p150 bra 	$L__BB4_71;
	ld.shared.f64 	%fd254, [_ZZN3cub18CUB_300001_SM_10006detail6reduce18DeviceReduceKernelINS2_10policy_hubIdjN4cuda3__47maximumIvEEE10Policy1000EPdjS8_dNS5_3std3__410__identityEEEvT0_PT3_T1_NS0_13GridEvenShareISI_EET2_T4_E12temp_storage+16];
	setp.lt.f64 	%p151, %fd374, %fd254;
	selp.f64 	%fd255, %fd254, %fd374, %p151;
	ld.shared.f64 	%fd256, [_ZZN3cub18CUB_300001_SM_10006detail6reduce18DeviceReduceKernelINS2_10policy_hubIdjN4cuda3__47maximumIvEEE10Policy1000EPdjS8_dNS5_3std3__410__identityEEEvT0_PT3_T1_NS0_13GridEvenShareISI_EET2_T4_E12temp_storage+24];
	setp.lt.f64 	%p152, %fd255, %fd256;
	selp.f64 	%fd257, %fd256, %fd255, %p152;
	ld.shared.f64 	%fd258, [_ZZN3cub18CUB_300001_SM_10006detail6reduce18DeviceReduceKernelINS2_10policy_hubIdjN4cuda3__47maximumIvEEE10Policy1000EPdjS8_dNS5_3std3__410__identityEEEvT0_PT3_T1_NS0_13GridEvenShareISI_EET2_T4_E12temp_storage+32];
	setp.lt.f64 	%p153, %fd257, %fd258;
	selp.f64 	%fd259, %fd258, %fd257, %p153;
	ld.shared.f64 	%fd260, [_ZZN3cub18CUB_300001_SM_10006detail6reduce18DeviceReduceKernelINS2_10policy_hubIdjN4cuda3__47maximumIvEEE10Policy1000EPdjS8_dNS5_3std3__410__identityEEEvT0_PT3_T1_NS0_13GridEvenShareISI_EET2_T4_E12temp_storage+40];
	setp.lt.f64 	%p154, %fd259, %fd260;
	selp.f64 	%fd261, %fd260, %fd259, %p154;
	ld.shared.f64 	%fd262, [_ZZN3cub18CUB_300001_SM_10006detail6reduce18DeviceReduceKernelINS2_10policy_hubIdjN4cuda3__47maximumIvEEE10Policy1000EPdjS8_dNS5_3std3__410__identityEEEvT0_PT3_T1_NS0_13GridEvenShareISI_EET2_T4_E12temp_storage+48];
	setp.lt.f64 	%p155, %fd261, %fd262;
	selp.f64 	%fd263, %fd262, %fd261, %p155;
	ld.shared.f64 	%fd264, [_ZZN3cub18CUB_300001_SM_10006detail6reduce18DeviceReduceKernelINS2_10policy_hubIdjN4cuda3__47maximumIvEEE10Policy1000EPdjS8_dNS5_3std3__410__identityEEEvT0_PT3_T1_NS0_13GridEvenShareISI_EET2_T4_E12temp_storage+56];
	setp.lt.f64 	%p156, %fd263, %fd264;
	selp.f64 	%fd265, %fd264, %fd263, %p156;
	ld.shared.f64 	%fd266, [_ZZN3cub18CUB_300001_SM_10006detail6reduce18DeviceReduceKernelINS2_10policy_hubIdjN4cuda3__47maximumIvEEE10Policy1000EPdjS8_dNS5_3std3__410__identityEEEvT0_PT3_T1_NS0_13GridEvenShareISI_EET2_T4_E12temp_storage+64];
	setp.lt.f64 	%p157, %fd265, %fd266;
	selp.f64 	%fd374, %fd266, %fd265, %p157;
	bra.uni 	$L__BB4_71;
$L__BB4_36:
	sub.s32 	%r55, %r1, %r5;
	setp.gt.u32 	%p2, %r55, 2047;
	@%p2 bra 	$L__BB4_55;
	mov.u32 	%r56, %tid.x;
	setp.ge.u32 	%p51, %r56, %r55;
	mov.f64 	%fd367, 0d0000000000000000;
	mov.u32 	%r529, %r56;
	@%p51 bra 	$L__BB4_39;
	add.s32 	%r176, %r5, %r56;
	mul.wide.u32 	%rd65, %r176, 8;
	add.s64 	%rd64, %rd1, %rd65;
	// begin inline asm
	ld.global.nc.u64 %rd63, [%rd64];
	// end inline asm
	mov.b64 	%fd367, %rd63;
	add.s32 	%r529, %r56, 256;
$L__BB4_39:
	setp.ge.u32 	%p52, %r529, %r55;
	@%p52 bra 	$L__BB4_46;
	not.b32 	%r177, %r529;
	add.s32 	%r59, %r1, %r177;
	and.b32  	%r178, %r59, 768;
	setp.eq.s32 	%p53, %r178, 768;
	@%p53 bra 	$L__BB4_43;
	add.s32 	%r527, %r529, %r5;
	shr.u32 	%r179, %r59, 8;
	add.s32 	%r180, %r179, 1;
	and.b32  	%r181, %r180, 3;
	neg.s32 	%r526, %r181;
$L__BB4_42:
	.pragma "nounroll";
	mul.wide.u32 	%rd68, %r527, 8;
	add.s64 	%rd67, %rd1, %rd68;
	// begin inline asm
	ld.global.nc.u64 %rd66, [%rd67];
	// end inline asm
	mov.b64 	%fd122, %rd66;
	setp.lt.f64 	%p54, %fd367, %fd122;
	selp.f64 	%fd367, %fd122, %fd367, %p54;
	add.s32 	%r529, %r529, 256;
	add.s32 	%r527, %r527, 256;
	add.s32 	%r526, %r526, 1;
	setp.ne.s32 	%p55, %r526, 0;
	@%p55 bra 	$L__BB4_42;
$L__BB4_43:
	sub.s32 	%r182, %r59, %r5;
	setp.lt.u32 	%p56, %r182, 768;
	@%p56 bra 	$L__BB4_46;
	add.s32 	%r531, %r529, 512;
	add.s32 	%r530, %r529, %r5;
$L__BB4_45:
	mul.wide.u32 	%rd77, %r530, 8;
	add.s64 	%rd70, %rd1, %rd77;
	// begin inline asm
	ld.global.nc.u64 %rd69, [%rd70];
	// end inline asm
	mov.b64 	%fd123, %rd69;
	setp.lt.f64 	%p57, %fd367, %fd123;
	selp.f64 	%fd124, %fd123, %fd367, %p57;
	add.s32 	%r183, %r530, 256;
	mul.wide.u32 	%rd78, %r183, 8;
	add.s64 	%rd72, %rd1, %rd78;
	// begin inline asm
	ld.global.nc.u64 %rd71, [%rd72];
	// end inline asm
	mov.b64 	%fd125, %rd71;
	setp.lt.f64 	%p58, %fd124, %fd125;
	selp.f64 	%fd126, %fd125, %fd124, %p58;
	add.s32 	%r184, %r530, 512;
	mul.wide.u32 	%rd79, %r184, 8;
	add.s64 	%rd74, %rd1, %rd79;
	// begin inline asm
	ld.global.nc.u64 %rd73, [%rd74];
	// end inline asm
	mov.b64 	%fd127, %rd73;
	setp.lt.f64 	%p59, %fd126, %fd127;
	selp.f64 	%fd128, %fd127, %fd126, %p59;
	add.s32 	%r185, %r530, 768;
	mul.wide.u32 	%rd80, %r185, 8;
	add.s64 	%rd76, %rd1, %rd80;
	// begin inline asm
	ld.global.nc.u64 %rd75, [%rd76];
	// end inline asm
	mov.b64 	%fd129, %rd75;
	setp.lt.f64 	%p60, %fd128, %fd129;
	selp.f64 	%fd367, %fd129, %fd128, %p60;
	add.s32 	%r73, %r531, 1024;
	add.s32 	%r186, %r531, 512;
	add.s32 	%r530, %r530, 1024;
	setp.lt.s32 	%p61, %r186, %r55;
	mov.u32 	%r531, %r73;
	@%p61 bra 	$L__BB4_45;
$L__BB4_46:
	setp.lt.u32 	%p62, %r55, 256;
	@%p62 bra 	$L__BB4_51;
	// begin inline asm
	mov.u32 %r250, %laneid;
	// end inline asm
	mov.b64 	%rd91, %fd367;
	mov.b64 	{%r252, %r257}, %rd91;
	mov.b32 	%r258, 1;
	mov.b32 	%r299, 31;
	mov.b32 	%r300, -1;
	// begin inline asm
	shfl.sync.down.b32 %r251, %r252, %r258, %r299, %r300;
	// end inline asm
	// begin inline asm
	shfl.sync.down.b32 %r256, %r257, %r258, %r299, %r300;
	// end inline asm
	mov.b64 	%rd92, {%r251, %r256};
	mov.b64 	%fd177, %rd92;
	setp.gt.s32 	%p90, %r250, 30;
	setp.lt.f64 	%p91, %fd367, %fd177;
	selp.f64 	%fd178, %fd177, %fd367, %p91;
	selp.f64 	%fd179, %fd367, %fd178, %p90;
	mov.b64 	%rd93, %fd179;
	mov.b64 	{%r262, %r267}, %rd93;
	mov.b32 	%r268, 2;
	// begin inline asm
	shfl.sync.down.b32 %r261, %r262, %r268, %r299, %r300;
	// end inline asm
	// begin inline asm
	shfl.sync.down.b32 %r266, %r267, %r268, %r299, %r300;
	// end inline asm
	mov.b64 	%rd94, {%r261, %r266};
	mov.b64 	%fd180, %rd94;
	setp.gt.s32 	%p92, %r250, 29;
	setp.lt.f64 	%p93, %fd179, %fd180;
	selp.f64 	%fd181, %fd180, %fd179, %p93;
	selp.f64 	%fd182, %fd179, %fd181, %p92;
	mov.b64 	%rd95, %fd182;
	mov.b64 	{%r272, %r277}, %rd95;
	mov.b32 	%r278, 4;
	// begin inline asm
	shfl.sync.down.b32 %r271, %r272, %r278, %r299, %r300;
	// end inline asm
	// begin inline asm
	shfl.sync.down.b32 %r276, %r277, %r278, %r299, %r300;
	// end inline asm
	mov.b64 	%rd96, {%r271, %r276};
	mov.b64 	%fd183, %rd96;
	setp.gt.s32 	%p94, %r250, 27;
	setp.lt.f64 	%p95, %fd182, %fd183;
	selp.f64 	%fd184, %fd183, %fd182, %p95;
	selp.f64 	%fd185, %fd182, %fd184, %p94;
	mov.b64 	%rd97, %fd185;
	mov.b64 	{%r282, %r287}, %rd97;
	mov.b32 	%r288, 8;
	// begin inline asm
	shfl.sync.down.b32 %r281, %r282, %r288, %r299, %r300;
	// end inline asm
	// begin inline asm
	shfl.sync.down.b32 %r286, %r287, %r288, %r299, %r300;
	// end inline asm
	mov.b64 	%rd98, {%r281, %r286};
	mov.b64 	%fd186, %rd98;
	setp.gt.s32 	%p96, %r250, 23;
	setp.lt.f64 	%p97, %fd185, %fd186;
	selp.f64 	%fd187, %fd186, %fd185, %p97;
	selp.f64 	%fd188, %fd185, %fd187, %p96;
	mov.b64 	%rd99, %fd188;
	mov.b64 	{%r292, %r297}, %rd99;
	mov.b32 	%r298, 16;
	// begin inline asm
	shfl.sync.down.b32 %r291, %r292, %r298, %r299, %r300;
	// end inline asm
	// begin inline asm
	shfl.sync.down.b32 %r296, %r297, %r298, %r299, %r300;
	// end inline asm
	mov.b64 	%rd100, {%r291, %r296};
	mov.b64 	%fd189, %rd100;
	setp.gt.s32 	%p98, %r250, 15;
	setp.lt.f64 	%p99, %fd188, %fd189;
	selp.f64 	%fd37, %fd189, %fd188, %p99;
	selp.f64 	%fd374, %fd188, %fd37, %p98;
	setp.ne.s32 	%p100, %r250, 0;
	@%p100 bra 	$L__BB4_49;
	shr.u32 	%r301, %r56, 2;
	and.b32  	%r302, %r301, 248;
	mov.u32 	%r303, _ZZN3cub18CUB_300001_SM_10006detail6reduce18DeviceReduceKernelINS2_10policy_hubIdjN4cuda3__47maximumIvEEE10Policy1000EPdjS8_dNS5_3std3__410__identityEEEvT0_PT3_T1_NS0_13GridEvenShareISI_EET2_T4_E12temp_storage;
	add.s32 	%r304, %r303, %r302;
	st.shared.f64 	[%r304+8], %fd37;
$L__BB4_49:
	bar.sync 	0;
	setp.ne.s32 	%p101, %r56, 0;
	@%p101 bra 	$L__BB4_71;
	ld.shared.f64 	%fd190, [_ZZN3cub18CUB_300001_SM_10006detail6reduce18DeviceReduceKernelINS2_10policy_hubIdjN4cuda3__47maximumIvEEE10Policy1000EPdjS8_dNS5_3std3__410__identityEEEvT0_PT3_T1_NS0_13GridEvenShareISI_EET2_T4_E12temp_storage+16];
	setp.lt.f64 	%p102, %fd374, %fd190;
	selp.f64 	%fd191, %fd190, %fd374, %p102;
	ld.shared.f64 	%fd192, [_ZZN3cub18CUB_300001_SM_10006detail6reduce18DeviceReduceKernelINS2_10policy_hubIdjN4cuda3__47maximumIvEEE10Policy1000EPdjS8_dNS5_3std3__410__identityEEEvT0_PT3_T1_NS0_13GridEvenShareISI_EET2_T4_E12temp_storage+24];
	setp.lt.f64 	%p103, %fd191, %fd192;
	selp.f64 	%fd193, %fd192, %fd191, %p103;
	ld.shared.f64 	%fd194, [_ZZN3cub18CUB_300001_SM_10006detail6reduce18DeviceReduceKernelINS2_10policy_hubIdjN4cuda3__47maximumIvEEE10Policy1000EPdjS8_dNS5_3std3__410__identityEEEvT0_PT3_T1_NS0_13GridEvenShareISI_EET2_T4_E12temp_storage+32];
	setp.lt.f64 	%p104, %fd193, %fd194;
	selp.f64 	%fd195, %fd194, %fd193, %p104;
	ld.shared.f64 	%fd196, [_ZZN3cub18CUB_300001_SM_10006detail6reduce18DeviceReduceKernelINS2_10policy_hubIdjN4cuda3__47maximumIvEEE10Policy1000EPdjS8_dNS5_3std3__410__identityEEEvT0_PT3_T1_NS0_13GridEvenShareISI_EET2_T4_E12temp_storage+40];
	setp.lt.f64 	%p105, %fd195, %fd196;
	selp.f64 	%fd197, %fd196, %fd195, %p105;
	ld.shared.f64 	%fd198, [_ZZN3cub18CUB_300001_SM_10006detail6reduce18DeviceReduceKernelINS2_10policy_hubIdjN4cuda3__47maximumIvEEE10Policy1000EPdjS8_dNS5_3std3__410__identityEEEvT0_PT3_T1_NS0_13GridEvenShareISI_EET2_T4_E12temp_storage+48];
	setp.lt.f64 	%p106, %fd197, %fd198;
	selp.f64 	%fd199, %fd198, %fd197, %p106;
	ld.shared.f64 	%fd200, [_ZZN3cub18CUB_300001_SM_10006detail6reduce18DeviceReduceKernelINS2_10policy_hubIdjN4cuda3__47maximumIvEEE10Policy1000EPdjS8_dNS5_3std3__410__identityEEEvT0_PT3_T1_NS0_13GridEvenShareISI_EET2_T4_E12temp_storage+56];
	setp.lt.f64 	%p107, %fd199, %fd200;
	selp.f64 	%fd201, %fd200, %fd199, %p107;
	ld.shared.f64 	%fd202, [_ZZN3cub18CUB_300001_SM_10006detail6reduce18DeviceReduceKernelINS2_10policy_hubIdjN4cuda3__47maximumIvEEE10Policy1000EPdjS8_dNS5_3std3__410__identityEEEvT0_PT3_T1_NS0_13GridEvenShareISI_EET2_T4_E12temp_storage+64];
	setp.lt.f64 	%p108, %fd201, %fd202;
	selp.f64 	%fd374, %fd202, %fd201, %p108;
	bra.uni 	$L__BB4_71;
$L__BB4_51:
	// begin inline asm
	mov.u32 %r187, %laneid;
	// end inline asm
	and.b32  	%r238, %r56, 992;
	add.s32 	%r239, %r238, 32;
	setp.gt.u32 	%p63, %r239, %r55;
	not.b32 	%r240, %r238;
	add.s32 	%r241, %r55, %r240;
	selp.b32 	%r236, %r241, 31, %p63;
	mov.b64 	%rd81, %fd367;
	mov.b64 	{%r189, %r194}, %rd81;
	mov.b32 	%r195, 1;
	mov.b32 	%r237, -1;
	// begin inline asm
	shfl.sync.down.b32 %r188, %r189, %r195, %r236, %r237;
	// end inline asm
	// begin inline asm
	shfl.sync.down.b32 %r193, %r194, %r195, %r236, %r237;
	// end inline asm
	mov.b64 	%rd82, {%r188, %r193};
	mov.b64 	%fd130, %rd82;
	setp.lt.s32 	%p64, %r187, %r236;
	setp.lt.f64 	%p65, %fd367, %fd130;
	selp.f64 	%fd131, %fd130, %fd367, %p65;
	selp.f64 	%fd132, %fd131, %fd367, %p64;
	mov.b64 	%rd83, %fd132;
	mov.b64 	{%r199, %r204}, %rd83;
	mov.b32 	%r205, 2;
	// begin inline asm
	shfl.sync.down.b32 %r198, %r199, %r205, %r236, %r237;
	// end inline asm
	// begin inline asm
	shfl.sync.down.b32 %r203, %r204, %r205, %r236, %r237;
	// end inline asm
	mov.b64 	%rd84, {%r198, %r203};
	mov.b64 	%fd133, %rd84;
	add.s32 	%r242, %r187, 2;
	setp.gt.s32 	%p66, %r242, %r236;
	setp.lt.f64 	%p67, %fd132, %fd133;
	selp.f64 	%fd134, %fd133, %fd132, %p67;
	selp.f64 	%fd135, %fd132, %fd134, %p66;
	mov.b64 	%rd85, %fd135;
	mov.b64 	{%r209, %r214}, %rd85;
	mov.b32 	%r215, 4;
	// begin inline asm
	shfl.sync.down.b32 %r208, %r209, %r215, %r236, %r237;
	// end inline asm
	// begin inline asm
	shfl.sync.down.b32 %r213, %r214, %r215, %r236, %r237;
	// end inline asm
	mov.b64 	%rd86, {%r208, %r213};
	mov.b64 	%fd136, %rd86;
	add.s32 	%r243, %r187, 4;
	setp.gt.s32 	%p68, %r243, %r236;
	setp.lt.f64 	%p69, %fd135, %fd136;
	selp.f64 	%fd137, %fd136, %fd135, %p69;
	selp.f64 	%fd138, %fd135, %fd137, %p68;
	mov.b64 	%rd87, %fd138;
	mov.b64 	{%r219, %r224}, %rd87;
	mov.b32 	%r225, 8;
	// begin inline asm
	shfl.sync.down.b32 %r218, %r219, %r225, %r236, %r237;
	// end inline asm
	// begin inline asm
	shfl.sync.down.b32 %r223, %r224, %r225, %r236, %r237;
	// end inline asm
	mov.b64 	%rd88, {%r218, %r223};
	mov.b64 	%fd139, %rd88;
	add.s32 	%r244, %r187, 8;
	setp.gt.s32 	%p70, %r244, %r236;
	setp.lt.f64 	%p71, %fd138, %fd139;
	selp.f64 	%fd140, %fd139, %fd138, %p71;
	selp.f64 	%fd141, %fd138, %fd140, %p70;
	mov.b64 	%rd89, %fd141;
	mov.b64 	{%r229, %r234}, %rd89;
	mov.b32 	%r235, 16;
	// begin inline asm
	shfl.sync.down.b32 %r228, %r229, %r235, %r236, %r237;
	// end inline asm
	// begin inline asm
	shfl.sync.down.b32 %r233, %r234, %r235, %r236, %r237;
	// end inline asm
	mov.b64 	%rd90, {%r228, %r233};
	mov.b64 	%fd142, %rd90;
	add.s32 	%r245, %r187, 16;
	setp.gt.s32 	%p72, %r245, %r236;
	setp.lt.f64 	%p73, %fd141, %fd142;
	selp.f64 	%fd143, %fd142, %fd141, %p73;
	selp.f64 	%fd374, %fd141, %fd143, %p72;
	setp.ne.s32 	%p74, %r187, 0;
	@%p74 bra 	$L__BB4_53;
	shr.u32 	%r246, %r56, 2;
	and.b32  	%r247, %r246, 248;
	mov.u32 	%r248, _ZZN3cub18CUB_300001_SM_10006detail6reduce18DeviceReduceKernelINS2_10policy_hubIdjN4cuda3__47maximumIvEEE10Policy1000EPdjS8_dNS5_3std3__410__identityEEEvT0_PT3_T1_NS0_13GridEvenShareISI_EET2_T4_E12temp_storage;
	add.s32 	%r249, %r248, %r247;
	st.shared.f64 	[%r249+8], %fd374;
$L__BB4_53:
	bar.sync 	0;
	setp.ne.s32 	%p75, %r56, 0;
	@%p75 bra 	$L__BB4_71;
	setp.gt.u32 	%p76, %r55, 32;
	ld.shared.f64 	%fd144, [_ZZN3cub18CUB_300001_SM_10006detail6reduce18DeviceReduceKernelINS2_10policy_hubIdjN4cuda3__47maximumIvEEE10Policy1000EPdjS8_dNS5_3std3__410__identityEEEvT0_PT3_T1_NS0_13GridEvenShareISI_EET2_T4_E12temp_storage+16];
	setp.lt.f64 	%p77, %fd374, %fd144;
	selp.f64 	%fd146, %fd144, %fd374, %p77;
	selp.f64 	%fd147, %fd146, %fd374, %p76;
	setp.gt.u32 	%p78, %r55, 64;
	ld.shared.f64 	%fd149, [_ZZN3cub18CUB_300001_SM_10006detail6reduce18DeviceReduceKernelINS2_10policy_hubIdjN4cuda3__47maximumIvEEE10Policy1000EPdjS8_dNS5_3std3__410__identityEEEvT0_PT3_T1_NS0_13GridEvenShareISI_EET2_T4_E12temp_storage+24];
	setp.lt.f64 	%p79, %fd147, %fd149;
	selp.f64 	%fd151, %fd149, %fd147, %p79;
	selp.f64 	%fd152, %fd151, %fd147, %p78;
	setp.gt.u32 	%p80, %r55, 96;
	ld.shared.f64 	%fd154, [_ZZN3cub18CUB_300001_SM_10006detail6reduce18DeviceReduceKernelINS2_10policy_hubIdjN4cuda3__47maximumIvEEE10Policy1000EPdjS8_dNS5_3std3__410__identityEEEvT0_PT3_T1_NS0_13GridEvenShareISI_EET2_T4_E12temp_storage+32];
	setp.lt.f64 	%p81, %fd152, %fd154;
	selp.f64 	%fd156, %fd154, %fd152, %p81;
	selp.f64 	%fd157, %fd156, %fd152, %p80;
	setp.gt.u32 	%p82, %r55, 128;
	ld.shared.f64 	%fd159, [_ZZN3cub18CUB_300001_SM_10006detail6reduce18DeviceReduceKernelINS2_10policy_hubIdjN4cuda3__47maximumIvEEE10Policy1000EPdjS8_dNS5_3std3__410__identityEEEvT0_PT3_T1_NS0_13GridEvenShareISI_EET2_T4_E12temp_storage+40];
	setp.lt.f64 	%p83, %fd157, %fd159;
	selp.f64 	%fd161, %fd159, %fd157, %p83;
	selp.f64 	%fd162, %fd161, %fd157, %p82;
	setp.gt.u32 	%p84, %r55, 160;
	ld.shared.f64 	%fd164, [_ZZN3cub18CUB_300001_SM_10006detail6reduce18DeviceReduceKernelINS2_10policy_hubIdjN4cuda3__47maximumIvEEE10Policy1000EPdjS8_dNS5_3std3__410__identityEEEvT0_PT3_T1_NS0_13GridEvenShareISI_EET2_T4_E12temp_storage+48];
	setp.lt.f64 	%p85, %fd162, %fd164;
	selp.f64 	%fd166, %fd164, %fd162, %p85;
	selp.f64 	%fd167, %fd166, %fd162, %p84;
	setp.gt.u32 	%p86, %r55, 192;
	ld.shared.f64 	%fd169, [_ZZN3cub18CUB_300001_SM_10006detail6reduce18DeviceReduceKernelINS2_10policy_hubIdjN4cuda3__47maximumIvEEE10Policy1000EPdjS8_dNS5_3std3__410__identityEEEvT0_PT3_T1_NS0_13GridEvenShareISI_EET2_T4_E12temp_storage+56];
	setp.lt.f64 	%p87, %fd167, %fd169;
	selp.f64 	%fd171, %fd169, %fd167, %p87;
	selp.f64 	%fd172, %fd171, %fd167, %p86;
	setp.gt.u32 	%p88, %r55, 224;
	ld.shared.f64 	%fd174, [_ZZN3cub18CUB_300001_SM_10006detail6reduce18DeviceReduceKernelINS2_10policy_hubIdjN4cuda3__47maximumIvEEE10Policy1000EPdjS8_dNS5_3std3__410__identityEEEvT0_PT3_T1_NS0_13GridEvenShareISI_EET2_T4_E12temp_storage+64];
	setp.lt.f64 	%p89, %fd172, %fd174;
	selp.f64 	%fd176, %fd174, %fd172, %p89;
	selp.f64 	%fd374, %fd176, %fd172, %p88;
	bra.uni 	$L__BB4_71;
$L__BB4_55:
	mov.u32 	%r75, %tid.x;
	add.s32 	%r104, %r75, %r5;
	mul.wide.u32 	%rd20, %r104, 8;
	add.s64 	%rd5, %rd1, %rd20;
	// begin inline asm
	ld.global.nc.u64 %rd4, [%rd5];
	// end inline asm
	mov.b64 	%fd56, %rd4;
	add.s64 	%rd7, %rd5, 2048;
	// begin inline asm
	ld.global.nc.u64 %rd6, [%rd7];
	// end inline asm
	mov.b64 	%fd57, %rd6;
	add.s64 	%rd9, %rd5, 4096;
	// begin inline asm
	ld.global.nc.u64 %rd8, [%rd9];
	// end inline asm
	mov.b64 	%fd58, %rd8;
	add.s64 	%rd11, %rd5, 6144;
	// begin inline asm
	ld.global.nc.u64 %rd10, [%rd11];
	// end inline asm
	mov.b64 	%fd59, %rd10;
	add.s64 	%rd13, %rd5, 8192;
	// begin inline asm
	ld.global.nc.u64 %rd12, [%rd13];
	// end inline asm
	mov.b64 	%fd60, %rd12;
	add.s64 	%rd15, %rd5, 10240;
	// begin inline asm
	ld.global.nc.u64 %rd14, [%rd15];
	// end inline asm
	mov.b64 	%fd61, %rd14;
	add.s64 	%rd17, %rd5, 12288;
	// begin inline asm
	ld.global.nc.u64 %rd16, [%rd17];
	// end inline asm
	mov.b64 	%fd62, %rd16;
	add.s64 	%rd19, %rd5, 14336;
	// begin inline asm
	ld.global.nc.u64 %rd18, [%rd19];
	// end inline asm
	mov.b64 	%fd63, %rd18;
	setp.lt.f64 	%p3, %fd56, %fd57;
	selp.f64 	%fd64, %fd57, %fd56, %p3;
	setp.lt.f64 	%p4, %fd64, %fd58;
	selp.f64 	%fd65, %fd58, %fd64, %p4;
	setp.lt.f64 	%p5, %fd65, %fd59;
	selp.f64 	%fd66, %fd59, %fd65, %p5;
	setp.lt.f64 	%p6, %fd66, %fd60;
	selp.f64 	%fd67, %fd60, %fd66, %p6;
	setp.lt.f64 	%p7, %fd67, %fd61;
	selp.f64 	%fd68, %fd61, %fd67, %p7;
	setp.lt.f64 	%p8, %fd68, %fd62;
	selp.f64 	%fd69, %fd62, %fd68, %p8;
	setp.lt.f64 	%p9, %fd69, %fd63;
	selp.f64 	%fd373, %fd63, %fd69, %p9;
	setp.lt.u32 	%p10, %r55, %r4;
	@%p10 bra 	$L__BB4_67;
	add.s32 	%r76, %r4, %r5;
	add.s32 	%r533, %r76, 256;
	add.s32 	%r532, %r76, %r75;
	mov.b32 	%r534, 0;
$L__BB4_57:
	add.s32 	%r5, %r5, %r4;
	add.s32 	%r106, %r1, -2048;
	setp.gt.u32 	%p11, %r5, %r106;
	@%p11 bra 	$L__BB4_59;
	add.s32 	%r107, %r75, %r5;
	mul.wide.u32 	%rd37, %r107, 8;
	add.s64 	%rd22, %rd1, %rd37;
	// begin inline asm
	ld.global.nc.u64 %rd21, [%rd22];
	// end inline asm
	mov.b64 	%fd70, %rd21;
	add.s64 	%rd24, %rd22, 2048;
	// begin inline asm
	ld.global.nc.u64 %rd23, [%rd24];
	// end inline asm
	mov.b64 	%fd71, %rd23;
	add.s64 	%rd26, %rd22, 4096;
	// begin inline asm
	ld.global.nc.u64 %rd25, [%rd26];
	// end inline asm
	mov.b64 	%fd72, %rd25;
	add.s64 	%rd28, %rd22, 6144;
	// begin inline asm
	ld.global.nc.u64 %rd27, [%rd28];
	// end inline asm
	mov.b64 	%fd73, %rd27;
	add.s64 	%rd30, %rd22, 8192;
	// begin inline asm
	ld.global.nc.u64 %rd29, [%rd30];
	// end inline asm
	mov.b64 	%fd74, %rd29;
	add.s64 	%rd32, %rd22, 10240;
	// begin inline asm
	ld.global.nc.u64 %rd31, [%rd32];
	// end inline asm
	mov.b64 	%fd75, %rd31;
	add.s64 	%rd34, %rd22, 12288;
	// begin inline asm
	ld.global.nc.u64 %rd33, [%rd34];
	// end inline asm
	mov.b64 	%fd76, %rd33;
	add.s64 	%rd36, %rd22, 14336;
	// begin inline asm
	ld.global.nc.u64 %rd35, [%rd36];
	// end inline asm
	mov.b64 	%fd77, %rd35;
	setp.lt.f64 	%p12, %fd373, %fd70;
	selp.f64 	%fd78, %fd70, %fd373, %p12;
	setp.lt.f64 	%p13, %fd78, %fd71;
	selp.f64 	%fd79, %fd71, %fd78, %p13;
	setp.lt.f64 	%p14, %fd79, %fd72;
	selp.f64 	%fd80, %fd72, %fd79, %p14;
	setp.lt.f64 	%p15, %fd80, %fd73;
	selp.f64 	%fd81, %fd73, %fd80, %p15;
	setp.lt.f64 	%p16, %fd81, %fd74;
	selp.f64 	%fd82, %fd74, %fd81, %p16;
	setp.lt.f64 	%p17, %fd82, %fd75;
	selp.f64 	%fd83, %fd75, %fd82, %p17;
	setp.lt.f64 	%p18, %fd83, %fd76;
	selp.f64 	%fd84, %fd76, %fd83, %p18;
	setp.lt.f64 	%p19, %fd84, %fd77;
	selp.f64 	%fd373, %fd77, %fd84, %p19;
	sub.s32 	%r108, %r1, %r5;
	setp.lt.u32 	%p20, %r108, %r4;
	add.s32 	%r534, %r534, 1;
	add.s32 	%r533, %r533, %r4;
	add.s32 	%r532, %r532, %r4;
	@%p20 bra 	$L__BB4_67;
	bra.uni 	$L__BB4_57;
$L__BB4_59:
	setp.le.u32 	%p21, %r1, %r5;
	@%p21 bra 	$L__BB4_67;
	sub.s32 	%r87, %r1, %r5;
	setp.ge.s32 	%p22, %r75, %r87;
	@%p22 bra 	$L__BB4_67;
	not.b32 	%r109, %r75;
	add.s32 	%r110, %r1, %r109;
	sub.s32 	%r111, %r110, %r76;
	mul.lo.s32 	%r112, %r2, %r534;
	shl.b32 	%r113, %r112, 11;
	sub.s32 	%r88, %r111, %r113;
	shr.u32 	%r114, %r110, 8;
	add.s32 	%r89, %r114, 1;
	and.b32  	%r115, %r110, 768;
	setp.eq.s32 	%p23, %r115, 768;
	mov.u32 	%r539, %r75;
	@%p23 bra 	$L__BB4_64;
	and.b32  	%r116, %r89, 3;
	neg.s32 	%r536, %r116;
	mov.u32 	%r539, %r75;
$L__BB4_63:
	.pragma "nounroll";
	mul.wide.u32 	%rd40, %r532, 8;
	add.s64 	%rd39, %rd1, %rd40;
	// begin inline asm
	ld.global.nc.u64 %rd38, [%rd39];
	// end inline asm
	mov.b64 	%fd86, %rd38;
	setp.lt.f64 	%p24, %fd373, %fd86;
	selp.f64 	%fd373, %fd86, %fd373, %p24;
	add.s32 	%r539, %r539, 256;
	add.s32 	%r532, %r532, 256;
	add.s32 	%r536, %r536, 1;
	setp.ne.s32 	%p25, %r536, 0;
	@%p25 bra 	$L__BB4_63;
$L__BB4_64:
	setp.lt.u32 	%p26, %r88, 768;
	@%p26 bra 	$L__BB4_67;
	add.s32 	%r541, %r539, 512;
	add.s32 	%r540, %r539, %r533;
$L__BB4_66:
	add.s32 	%r117, %r540, -256;
	mul.wide.u32 	%rd49, %r117, 8;
	add.s64 	%rd42, %rd1, %rd49;
	// begin inline asm
	ld.global.nc.u64 %rd41, [%rd42];
	// end inline asm
	mov.b64 	%fd87, %rd41;
	setp.lt.f64 	%p27, %fd373, %fd87;
	selp.f64 	%fd88, %fd87, %fd373, %p27;
	mul.wide.u32 	%rd50, %r540, 8;
	add.s64 	%rd44, %rd1, %rd50;
	// begin inline asm
	ld.global.nc.u64 %rd43, [%rd44];
	// end inline asm
	mov.b64 	%fd89, %rd43;
	setp.lt.f64 	%p28, %fd88, %fd89;
	selp.f64 	%fd90, %fd89, %fd88, %p28;
	add.s32 	%r118, %r540, 256;
	mul.wide.u32 	%rd51, %r118, 8;
	add.s64 	%rd46, %rd1, %rd51;
	// begin inline asm
	ld.global.nc.u64 %rd45, [%rd46];
	// end inline asm
	mov.b64 	%fd91, %rd45;
	setp.lt.f64 	%p29, %fd90, %fd91;
	selp.f64 	%fd92, %fd91, %fd90, %p29;
	add.s32 	%r119, %r540, 512;
	mul.wide.u32 	%rd52, %r119, 8;
	add.s64 	%rd48, %rd1, %rd52;
	// begin inline asm
	ld.global.nc.u64 %rd47, [%rd48];
	// end inline asm
	mov.b64 	%fd93, %rd47;
	setp.lt.f64 	%p30, %fd92, %fd93;
	selp.f64 	%fd373, %fd93, %fd92, %p30;
	add.s32 	%r102, %r541, 1024;
	add.s32 	%r120, %r541, 512;
	add.s32 	%r540, %r540, 1024;
	setp.lt.s32 	%p31, %r120, %r87;
	mov.u32 	%r541, %r102;
	@%p31 bra 	$L__BB4_66;
$L__BB4_67:
	// begin inline asm
	mov.u32 %r121, %laneid;
	// end inline asm
	mov.b64 	%rd53, %fd373;
	mov.b64 	{%r123, %r128}, %rd53;
	mov.b32 	%r129, 1;
	mov.b32 	%r170, 31;
	mov.b32 	%r171, -1;
	// begin inline asm
	shfl.sync.down.b32 %r122, %r123, %r129, %r170, %r171;
	// end inline asm
	// begin inline asm
	shfl.sync.down.b32 %r127, %r128, %r129, %r170, %r171;
	// end inline asm
	mov.b64 	%rd54, {%r122, %r127};
	mov.b64 	%fd94, %rd54;
	setp.gt.s32 	%p32, %r121, 30;
	setp.lt.f64 	%p33, %fd373, %fd94;
	selp.f64 	%fd95, %fd94, %fd373, %p33;
	selp.f64 	%fd96, %fd373, %fd95, %p32;
	mov.b64 	%rd55, %fd96;
	mov.b64 	{%r133, %r138}, %rd55;
	mov.b32 	%r139, 2;
	// begin inline asm
	shfl.sync.down.b32 %r132, %r133, %r139, %r170, %r171;
	// end inline asm
	// begin inline asm
	shfl.sync.down.b32 %r137, %r138, %r139, %r170, %r171;
	// end inline asm
	mov.b64 	%rd56, {%r132, %r137};
	mov.b64 	%fd97, %rd56;
	setp.gt.s32 	%p34, %r121, 29;
	setp.lt.f64 	%p35, %fd96, %fd97;
	selp.f64 	%fd98, %fd97, %fd96, %p35;
	selp.f64 	%fd99, %fd96, %fd98, %p34;
	mov.b64 	%rd57, %fd99;
	mov.b64 	{%r143, %r148}, %rd57;
	mov.b32 	%r149, 4;
	// begin inline asm
	shfl.sync.down.b32 %r142, %r143, %r149, %r170, %r171;
	// end inline asm
	// begin inline asm
	shfl.sync.down.b32 %r147, %r148, %r149, %r170, %r171;
	// end inline asm
	mov.b64 	%rd58, {%r142, %r147};
	mov.b64 	%fd100, %rd58;
	setp.gt.s32 	%p36, %r121, 27;
	setp.lt.f64 	%p37, %fd99, %fd100;
	selp.f64 	%fd101, %fd100, %fd99, %p37;
	selp.f64 	%fd102, %fd99, %fd101, %p36;
	mov.b64 	%rd59, %fd102;
	mov.b64 	{%r153, %r158}, %rd59;
	mov.b32 	%r159, 8;
	// begin inline asm
	shfl.sync.down.b32 %r152, %r153, %r159, %r170, %r171;
	// end inline asm
	// begin inline asm
	shfl.sync.down.b32 %r157, %r158, %r159, %r170, %r171;
	// end inline asm
	mov.b64 	%rd60, {%r152, %r157};
	mov.b64 	%fd103, %rd60;
	setp.gt.s32 	%p38, %r121, 23;
	setp.lt.f64 	%p39, %fd102, %fd103;
	selp.f64 	%fd104, %fd103, %fd102, %p39;
	selp.f64 	%fd105, %fd102, %fd104, %p38;
	mov.b64 	%rd61, %fd105;
	mov.b64 	{%r163, %r168}, %rd61;
	mov.b32 	%r169, 16;
	// begin inline asm
	shfl.sync.down.b32 %r162, %r163, %r169, %r170, %r171;
	// end inline asm
	// begin inline asm
	shfl.sync.down.b32 %r167, %r168, %r169, %r170, %r171;
	// end inline asm
	mov.b64 	%rd62, {%r162, %r167};
	mov.b64 	%fd106, %rd62;
	setp.gt.s32 	%p40, %r121, 15;
	setp.lt.f64 	%p41, %fd105, %fd106;
	selp.f64 	%fd52, %fd106, %fd105, %p41;
	selp.f64 	%fd374, %fd105, %fd52, %p40;
	setp.ne.s32 	%p42, %r121, 0;
	@%p42 bra 	$L__BB4_69;
	shr.u32 	%r172, %r75, 2;
	and.b32  	%r173, %r172, 248;
	mov.u32 	%r174, _ZZN3cub18CUB_300001_SM_10006detail6reduce18DeviceReduceKernelINS2_10policy_hubIdjN4cuda3__47maximumIvEEE10Policy1000EPdjS8_dNS5_3std3__410__identityEEEvT0_PT3_T1_NS0_13GridEvenShareISI_EET2_T4_E12temp_storage;
	add.s32 	%r175, %r174, %r173;
	st.shared.f64 	[%r175+8], %fd52;
$L__BB4_69:
	bar.sync 	0;
	setp.ne.s32 	%p43, %r75, 0;
	@%p43 bra 	$L__BB4_71;
	ld.shared.f64 	%fd107, [_ZZN3cub18CUB_300001_SM_10006detail6reduce18DeviceReduceKernelINS2_10policy_hubIdjN4cuda3__47maximumIvEEE10Policy1000EPdjS8_dNS5_3std3__410__identityEEEvT0_PT3_T1_NS0_13GridEvenShareISI_EET2_T4_E12temp_storage+16];
	setp.lt.f64 	%p44, %fd374, %fd107;
	selp.f64 	%fd108, %fd107, %fd374, %p44;
	ld.shared.f64 	%fd109, [_ZZN3cub18CUB_300001_SM_10006detail6reduce18DeviceReduceKernelINS2_10policy_hubIdjN4cuda3__47maximumIvEEE10Policy1000EPdjS8_dNS5_3std3__410__identityEEEvT0_PT3_T1_NS0_13GridEvenShareISI_EET2_T4_E12temp_storage+24];
	setp.lt.f64 	%p45, %fd108, %fd109;
	selp.f64 	%fd110, %fd109, %fd108, %p45;
	ld.shared.f64 	%fd111, [_ZZN3cub18CUB_300001_SM_10006detail6reduce18DeviceReduceKernelINS2_10policy_hubIdjN4cuda3__47maximumIvEEE10Policy1000EPdjS8_dNS5_3std3__410__identityEEEvT0_PT3_T1_NS0_13GridEvenShareISI_EET2_T4_E12temp_storage+32];
	setp.lt.f64 	%p46, %fd110, %fd111;
	selp.f64 	%fd112, %fd111, %fd110, %p46;
	ld.shared.f64 	%fd113, [_ZZN3cub18CUB_300001_SM_10006detail6reduce18DeviceReduceKernelINS2_10policy_hubIdjN4cuda3__47maximumIvEEE10Policy1000EPdjS8_dNS5_3std3__410__identityEEEvT0_PT3_T1_NS0_13GridEvenShareISI_EET2_T4_E12temp_storage+40];
	setp.lt.f64 	%p47, %fd112, %fd113;
	selp.f64 	%fd114, %fd113, %fd112, %p47;
	ld.shared.f64 	%fd115, [_ZZN3cub18CUB_300001_SM_10006detail6reduce18DeviceReduceKernelINS2_10policy_hubIdjN4cuda3__47maximumIvEEE10Policy1000EPdjS8_dNS5_3std3__410__identityEEEvT0_PT3_T1_NS0_13GridEvenShareISI_EET2_T4_E12temp_storage+48];
	setp.lt.f64 	%p48, %fd114, %fd115;
	selp.f64 	%fd116, %fd115, %fd114, %p48;
	ld.shared.f64 	%fd117, [_ZZN3cub18CUB_300001_SM_10006detail6reduce18DeviceReduceKernelINS2_10policy_hubIdjN4cuda3__47maximumIvEEE10Policy1000EPdjS8_dNS5_3std3__410__identityEEEvT0_PT3_T1_NS0_13GridEvenShareISI_EET2_T4_E12temp_storage+56];
	setp.lt.f64 	%p49, %fd116, %fd117;
	selp.f64 	%fd118, %fd117, %fd116, %p49;
	ld.shared.f64 	%fd119, [_ZZN3cub18CUB_300001_SM_10006detail6reduce18DeviceReduceKernelINS2_10policy_hubIdjN4cuda3__47maximumIvEEE10Policy1000EPdjS8_dNS5_3std3__410__identityEEEvT0_PT3_T1_NS0_13GridEvenShareISI_EET2_T4_E12temp_storage+64];
	setp.lt.f64 	%p50, %fd118, %fd119;
	selp.f64 	%fd374, %fd119, %fd118, %p50;
$L__BB4_71:
	mov.u32 	%r507, %tid.x;
	setp.ne.s32 	%p216, %r507, 0;
	@%p216 bra 	$L__BB4_73;
	ld.param.u64 	%rd196, [_ZN3cub18CUB_300001_SM_10006detail6reduce18DeviceReduceKernelINS2_10policy_hubIdjN4cuda3__47maximumIvEEE10Policy1000EPdjS8_dNS5_3std3__410__identityEEEvT0_PT3_T1_NS0_13GridEvenShareISI_EET2_T4__param_1];
	cvta.to.global.u64 	%rd193, %rd196;
	mul.wide.u32 	%rd194, %r3, 8;
	add.s64 	%rd195, %rd193, %rd194;
	st.global.f64 	[%rd195], %fd374;
$L__BB4_73:
	ret;

}
	// .globl	_ZN3cub18CUB_300001_SM_10006detail6reduce28DeviceReduceSingleTileKernelINS2_10policy_hubIdjN4cuda3__47maximumIvEEE10Policy1000EPdSB_iS8_ddNS5_3std3__410__identityEEEvT0_T1_T2_T3_T4_T6_
.visible .entry _ZN3cub18CUB_300001_SM_10006detail6reduce28DeviceReduceSingleTileKernelINS2_10policy_hubIdjN4cuda3__47maximumIvEEE10Policy1000EPdSB_iS8_ddNS5_3std3__410__identityEEEvT0_T1_T2_T3_T4_T6_(
	.param .u64 .ptr .align 1 _ZN3cub18CUB_300001_SM_10006detail6reduce28DeviceReduceSingleTileKernelINS2_10policy_hubIdjN4cuda3__47maximumIvEEE10Policy1000EPdSB_iS8_ddNS5_3std3__410__identityEEEvT0_T1_T2_T3_T4_T6__param_0,
	.param .u64 .ptr .align 1 _ZN3cub18CUB_300001_SM_10006detail6reduce28DeviceReduceSingleTileKernelINS2_10policy_hubIdjN4cuda3__47maximumIvEEE10Policy1000EPdSB_iS8_ddNS5_3std3__410__identityEEEvT0_T1_T2_T3_T4_T6__param_1,
	.param .u32 _ZN3cub18CUB_300001_SM_10006detail6reduce28DeviceReduceSingleTileKernelINS2_10policy_hubIdjN4cuda3__47maximumIvEEE10Policy1000EPdSB_iS8_ddNS5_3std3__410__identityEEEvT0_T1_T2_T3_T4_T6__param_2,
	.param .align 1 .b8 _ZN3cub18CUB_300001_SM_10006detail6reduce28DeviceReduceSingleTileKernelINS2_10policy_hubIdjN4cuda3__47maximumIvEEE10Policy1000EPdSB_iS8_ddNS5_3std3__410__identityEEEvT0_T1_T2_T3_T4_T6__param_3[1],
	.param .f64 _ZN3cub18CUB_300001_SM_10006detail6reduce28DeviceReduceSingleTileKernelINS2_10policy_hubIdjN4cuda3__47maximumIvEEE10Policy1000EPdSB_iS8_ddNS5_3std3__410__identityEEEvT0_T1_T2_T3_T4_T6__param_4,
	.param .align 1 .b8 _ZN3cub18CUB_300001_SM_10006detail6reduce28DeviceReduceSingleTileKernelINS2_10policy_hubIdjN4cuda3__47maximumIvEEE10Policy1000EPdSB_iS8_ddNS5_3std3__410__identityEEEvT0_T1_T2_T3_T4_T6__param_5[1]
)
.maxntid 256
.minnctapersm 1
{
	.reg .pred 	%p<220>;
	.reg .b32 	%r<472>;
	.reg .b64 	%rd<206>;
	.reg .b64 	%fd<381>;
	// demoted variable
	.shared .align 8 .b8 _ZZN3cub18CUB_300001_SM_10006detail6reduce28DeviceReduceSingleTileKernelINS2_10policy_hubIdjN4cuda3__47maximumIvEEE10Policy1000EPdSB_iS8_ddNS5_3std3__410__identityEEEvT0_T1_T2_T3_T4_T6_E12temp_storage[80];
	ld.param.u64 	%rd15, [_ZN3cub18CUB_300001_SM_10006detail6reduce28DeviceReduceSingleTileKernelINS2_10policy_hubIdjN4cuda3__47maximumIvEEE10Policy1000EPdSB_iS8_ddNS5_3std3__410__identityEEEvT0_T1_T2_T3_T4_T6__param_0];
	ld.param.u64 	%rd16, [_ZN3cub18CUB_300001_SM_10006detail6reduce28DeviceReduceSingleTileKernelINS2_10policy_hubIdjN4cuda3__47maximumIvEEE10Policy1000EPdSB_iS8_ddNS5_3std3__410__identityEEEvT0_T1_T2_T3_T4_T6__param_1];
	ld.param.u32 	%r68, [_ZN3cub18CUB_300001_SM_10006detail6reduce28DeviceReduceSingleTileKernelINS2_10policy_hubIdjN4cuda3__47maximumIvEEE10Policy1000EPdSB_iS8_ddNS5_3std3__410__identityEEEvT0_T1_T2_T3_T4_T6__param_2];
	ld.param.f64 	%fd58, [_ZN3cub18CUB_300001_SM_10006detail6reduce28DeviceReduceSingleTileKernelINS2_10policy_hubIdjN4cuda3__47maximumIvEEE10Policy1000EPdSB_iS8_ddNS5_3std3__410__identityEEEvT0_T1_T2_T3_T4_T6__param_4];
	cvta.to.global.u64 	%rd1, %rd16;
	setp.ne.s32 	%p1, %r68, 0;
	@%p1 bra 	$L__BB5_3;
	mov.u32 	%r445, %tid.x;
	setp.ne.s32 	%p219, %r445, 0;
	@%p219 bra 	$L__BB5_74;
	st.global.f64 	[%rd1], %fd58;
	bra.uni 	$L__BB5_74;
$L__BB5_3:
	and.b64  	%rd17, %rd15, 31;
	setp.ne.s64 	%p2, %rd17, 0;
	@%p2 bra 	$L__BB5_38;
	setp.gt.s32 	%p110, %r68, 2047;
	@%p110 bra 	$L__BB5_22;
	mov.u32 	%r1, %tid.x;
	setp.ge.s32 	%p159, %r1, %r68;
	mov.f64 	%fd359, 0d0000000000000000;
	mov.u32 	%r449, %r1;
	@%p159 bra 	$L__BB5_7;
	mul.wide.u32 	%rd169, %r1, 8;
	add.s64 	%rd168, %rd15, %rd169;
	// begin inline asm
	ld.global.nc.u64 %rd167, [%rd168];
	// end inline asm
	mov.b64 	%fd359, %rd167;
	add.s32 	%r449, %r1, 256;
$L__BB5_7:
	setp.ge.s32 	%p160, %r449, %r68;
	@%p160 bra 	$L__BB5_13;
	not.b32 	%r321, %r449;
	add.s32 	%r4, %r68, %r321;
	and.b32  	%r322, %r4, 768;
	setp.eq.s32 	%p161, %r322, 768;
	@%p161 bra 	$L__BB5_11;
	mul.wide.u32 	%rd170, %r449, 8;
	add.s64 	%rd202, %rd15, %rd170;
	shr.u32 	%r323, %r4, 8;
	add.s32 	%r324, %r323, 1;
	and.b32  	%r325, %r324, 3;
	neg.s32 	%r447, %r325;
$L__BB5_10:
	.pragma "nounroll";
	// begin inline asm
	ld.global.nc.u64 %rd171, [%rd202];
	// end inline asm
	mov.b64 	%fd272, %rd171;
	setp.lt.f64 	%p162, %fd359, %fd272;
	selp.f64 	%fd359, %fd272, %fd359, %p162;
	add.s32 	%r449, %r449, 256;
	add.s64 	%rd202, %rd202, 2048;
	add.s32 	%r447, %r447, 1;
	setp.ne.s32 	%p163, %r447, 0;
	@%p163 bra 	$L__BB5_10;
$L__BB5_11:
	setp.lt.u32 	%p164, %r4, 768;
	@%p164 bra 	$L__BB5_13;
$L__BB5_12:
	mul.wide.s32 	%rd181, %r449, 8;
	add.s64 	%rd174, %rd15, %rd181;
	// begin inline asm
	ld.global.nc.u64 %rd173, [%rd174];
	// end inline asm
	mov.b64 	%fd273, %rd173;
	setp.lt.f64 	%p165, %fd359, %fd273;
	selp.f64 	%fd274, %fd273, %fd359, %p165;
	add.s64 	%rd176, %rd174, 2048;
	// begin inline asm
	ld.global.nc.u64 %rd175, [%rd176];
	// end inline asm
	mov.b64 	%fd275, %rd175;
	setp.lt.f64 	%p166, %fd274, %fd275;
	selp.f64 	%fd276, %fd275, %fd274, %p166;
	add.s64 	%rd178, %rd174, 4096;
	// begin inline asm
	ld.global.nc.u64 %rd177, [%rd178];
	// end inline asm
	mov.b64 	%fd277, %rd177;
	setp.lt.f64 	%p167, %fd276, %fd277;
	selp.f64 	%fd278, %fd277, %fd276, %p167;
	add.s64 	%rd180, %rd174, 6144;
	// begin inline asm
	ld.global.nc.u64 %rd179, [%rd180];
	// end inline asm
	mov.b64 	%fd279, %rd179;
	setp.lt.f64 	%p168, %fd278, %fd279;
	selp.f64 	%fd359, %fd279, %fd278, %p168;
	add.s32 	%r449, %r449, 1024;
	setp.lt.s32 	%p169, %r449, %r68;
	@%p169 bra 	$L__BB5_12;
$L__BB5_13:
	setp.lt.s32 	%p170, %r68, 256;
	@%p170 bra 	$L__BB5_18;
	// begin inline asm
	mov.u32 %r389, %laneid;
	// end inline asm
	mov.b64 	%rd192, %fd359;
	mov.b64 	{%r391, %r396}, %rd192;
	mov.b32 	%r397, 1;
	mov.b32 	%r438, 31;
	mov.b32 	%r439, -1;
	// begin inline asm
	shfl.sync.down.b32 %r390, %r391, %r397, %r438, %r439;
	// end inline asm
	// begin inline asm
	shfl.sync.down.b32 %r395, %r396, %r397, %r438, %r439;
	// end inline asm
	mov.b64 	%rd193, {%r390, %r395};
	mov.b64 	%fd327, %rd193;
	setp.gt.s32 	%p198, %r389, 30;
	setp.lt.f64 	%p199, %fd359, %fd327;
	selp.f64 	%fd328, %fd327, %fd359, %p199;
	selp.f64 	%fd329, %fd359, %fd328, %p198;
	mov.b64 	%rd194, %fd329;
	mov.b64 	{%r401, %r406}, %rd194;
	mov.b32 	%r407, 2;
	// begin inline asm
	shfl.sync.down.b32 %r400, %r401, %r407, %r438, %r439;
	// end inline asm
	// begin inline asm
	shfl.sync.down.b32 %r405, %r406, %r407, %r438, %r439;
	// end inline asm
	mov.b64 	%rd195, {%r400, %r405};
	mov.b64 	%fd330, %rd195;
	setp.gt.s32 	%p200, %r389, 29;
	setp.lt.f64 	%p201, %fd329, %fd330;
	selp.f64 	%fd331, %fd330, %fd329, %p201;
	selp.f64 	%fd332, %fd329, %fd331, %p200;
	mov.b64 	%rd196, %fd332;
	mov.b64 	{%r411, %r416}, %rd196;
	mov.b32 	%r417, 4;
	// begin inline asm
	shfl.sync.down.b32 %r410, %r411, %r417, %r438, %r439;
	// end inline asm
	// begin inline asm
	shfl.sync.down.b32 %r415, %r416, %r417, %r438, %r439;
	// end inline asm
	mov.b64 	%rd197, {%r410, %r415};
	mov.b64 	%fd333, %rd197;
	setp.gt.s32 	%p202, %r389, 27;
	setp.lt.f64 	%p203, %fd332, %fd333;
	selp.f64 	%fd334, %fd333, %fd332, %p203;
	selp.f64 	%fd335, %fd332, %fd334, %p202;
	mov.b64 	%rd198, %fd335;
	mov.b64 	{%r421, %r426}, %rd198;
	mov.b32 	%r427, 8;
	// begin inline asm
	shfl.sync.down.b32 %r420, %r421, %r427, %r438, %r439;
	// end inline asm
	// begin inline asm
	shfl.sync.down.b32 %r425, %r426, %r427, %r438, %r439;
	// end inline asm
	mov.b64 	%rd199, {%r420, %r425};
	mov.b64 	%fd336, %rd199;
	setp.gt.s32 	%p204, %r389, 23;
	setp.lt.f64 	%p205, %fd335, %fd336;
	selp.f64 	%fd337, %fd336, %fd335, %p205;
	selp.f64 	%fd338, %fd335, %fd337, %p204;
	mov.b64 	%rd200, %fd338;
	mov.b64 	{%r431, %r436}, %rd200;
	mov.b32 	%r437, 16;
	// begin inline asm
	shfl.sync.down.b32 %r430, %r431, %r437, %r438, %r439;
	// end inline asm
	// begin inline asm
	shfl.sync.down.b32 %r435, %r436, %r437, %r438, %r439;
	// end inline asm
	mov.b64 	%rd201, {%r430, %r435};
	mov.b64 	%fd339, %rd201;
	setp.gt.s32 	%p206, %r389, 15;
	setp.lt.f64 	%p207, %fd338, %fd339;
	selp.f64 	%fd10, %fd339, %fd338, %p207;
	selp.f64 	%fd380, %fd338, %fd10, %p206;
	setp.ne.s32 	%p208, %r389, 0;
	@%p208 bra 	$L__BB5_16;
	shr.u32 	%r440, %r1, 2;
	and.b32  	%r441, %r440, 248;
	mov.u32 	%r442, _ZZN3cub18CUB_300001_SM_10006detail6reduce28DeviceReduceSingleTileKernelINS2_10policy_hubIdjN4cuda3__47maximumIvEEE10Policy1000EPdSB_iS8_ddNS5_3std3__410__identityEEEvT0_T1_T2_T3_T4_T6_E12temp_storage;
	add.s32 	%r443, %r442, %r441;
	st.shared.f64 	[%r443+8], %fd10;
$L__BB5_16:
	bar.sync 	0;
	setp.ne.s32 	%p209, %r1, 0;
	@%p209 bra 	$L__BB5_72;
	ld.shared.f64 	%fd340, [_ZZN3cub18CUB_300001_SM_10006detail6reduce28DeviceReduceSingleTileKernelINS2_10policy_hubIdjN4cuda3__47maximumIvEEE10Policy1000EPdSB_iS8_ddNS5_3std3__410__identityEEEvT0_T1_T2_T3_T4_T6_E12temp_storage+16];
	setp.lt.f64 	%p210, %fd380, %fd340;
	selp.f64 	%fd341, %fd340, %fd380, %p210;
	ld.shared.f64 	%fd342, [_ZZN3cub18CUB_300001_SM_10006detail6reduce28DeviceReduceSingleTileKernelINS2_10policy_hubIdjN4cuda3__47maximumIvEEE10Policy1000EPdSB_iS8_ddNS5_3std3__410__identityEEEvT0_T1_T2_T3_T4_T6_E12temp_storage+24];
	setp.lt.f64 	%p211, %fd341, %fd342;
	selp.f64 	%fd343, %fd342, %fd341, %p211;
	ld.shared.f64 	%fd344, [_ZZN3cub18CUB_300001_SM_10006detail6reduce28DeviceReduceSingleTileKernelINS2_10policy_hubIdjN4cuda3__47maximumIvEEE10Policy1000EPdSB_iS8_ddNS5_3std3__410__identityEEEvT0_T1_T2_T3_T4_T6_E12temp_storage+32];
	setp.lt.f64 	%p212, %fd343, %fd344;
	selp.f64 	%fd345, %fd344, %fd343, %p212;
	ld.shared.f64 	%fd346, [_ZZN3cub18CUB_300001_SM_10006detail6reduce28DeviceReduceSingleTileKernelINS2_10policy_hubIdjN4cuda3__47maximumIvEEE10Policy1000EPdSB_iS8_ddNS5_3std3__410__identityEEEvT0_T1_T2_T3_T4_T6_E12temp_storage+40];
	setp.lt.f64 	%p213, %fd345, %fd346;
	selp.f64 	%fd347, %fd346, %fd345, %p213;
	ld.shared.f64 	%fd348, [_ZZN3cub18CUB_300001_SM_10006detail6reduce28DeviceReduceSingleTileKernelINS2_10policy_hubIdjN4cuda3__47maximumIvEEE10Policy1000EPdSB_iS8_ddNS5_3std3__410__identityEEEvT0_T1_T2_T3_T4_T6_E12temp_storage+48];
	setp.lt.f64 	%p214, %fd347, %fd348;
	selp.f64 	%fd349, %fd348, %fd347, %p214;
	ld.shared.f64 	%fd350, [_ZZN3cub18CUB_300001_SM_10006detail6reduce28DeviceReduceSingleTileKernelINS2_10policy_hubIdjN4cuda3__47maximumIvEEE10Policy1000EPdSB_iS8_ddNS5_3std3__410__identityEEEvT0_T1_T2_T3_T4_T6_E12temp_storage+56];
	setp.lt.f64 	%p215, %fd349, %fd350;
	selp.f64 	%fd351, %fd350, %fd349, %p215;
	ld.shared.f64 	%fd352, [_ZZN3cub18CUB_300001_SM_10006detail6reduce28DeviceReduceSingleTileKernelINS2_10policy_hubIdjN4cuda3__47maximumIvEEE10Policy1000EPdSB_iS8_ddNS5_3std3__410__identityEEEvT0_T1_T2_T3_T4_T6_E12temp_storage+64];
	setp.lt.f64 	%p216, %fd351, %fd352;
	selp.f64 	%fd380, %fd352, %fd351, %p216;
	bra.uni 	$L__BB5_72;
$L__BB5_18:
	// begin inline asm
	mov.u32 %r326, %laneid;
	// end inline asm
	and.b32  	%r377, %r1, 992;
	add.s32 	%r378, %r377, 32;
	setp.gt.s32 	%p171, %r378, %r68;
	not.b32 	%r379, %r377;
	add.s32 	%r380, %r68, %r379;
	selp.b32 	%r375, %r380, 31, %p171;
	mov.b64 	%rd182, %fd359;
	mov.b64 	{%r328, %r333}, %rd182;
	mov.b32 	%r334, 1;
	mov.b32 	%r376, -1;
	// begin inline asm
	shfl.sync.down.b32 %r327, %r328, %r334, %r375, %r376;
	// end inline asm
	// begin inline asm
	shfl.sync.down.b32 %r332, %r333, %r334, %r375, %r376;
	// end inline asm
	mov.b64 	%rd183, {%r327, %r332};
	mov.b64 	%fd280, %rd183;
	setp.lt.s32 	%p172, %r326, %r375;
	setp.lt.f64 	%p173, %fd359, %fd280;
	selp.f64 	%fd281, %fd280, %fd359, %p173;
	selp.f64 	%fd282, %fd281, %fd359, %p172;
	mov.b64 	%rd184, %fd282;
	mov.b64 	{%r338, %r343}, %rd184;
	mov.b32 	%r344, 2;
	// begin inline asm
	shfl.sync.down.b32 %r337, %r338, %r344, %r375, %r376;
	// end inline asm
	// begin inline asm
	shfl.sync.down.b32 %r342, %r343, %r344, %r375, %r376;
	// end inline asm
	mov.b64 	%rd185, {%r337, %r342};
	mov.b64 	%fd283, %rd185;
	add.s32 	%r381, %r326, 2;
	setp.gt.s32 	%p174, %r381, %r375;
	setp.lt.f64 	%p175, %fd282, %fd283;
	selp.f64 	%fd284, %fd283, %fd282, %p175;
	selp.f64 	%fd285, %fd282, %fd284, %p174;
	mov.b64 	%rd186, %fd285;
	mov.b64 	{%r348, %r353}, %rd186;
	mov.b32 	%r354, 4;
	// begin inline asm
	shfl.sync.down.b32 %r347, %r348, %r354, %r375, %r376;
	// end inline asm
	// begin inline asm
	shfl.sync.down.b32 %r352, %r353, %r354, %r375, %r376;
	// end inline asm
	mov.b64 	%rd187, {%r347, %r352};
	mov.b64 	%fd286, %rd187;
	add.s32 	%r382, %r326, 4;
	setp.gt.s32 	%p176, %r382, %r375;
	setp.lt.f64 	%p177, %fd285, %fd286;
	selp.f64 	%fd287, %fd286, %fd285, %p177;
	selp.f64 	%fd288, %fd285, %fd287, %p176;
	mov.b64 	%rd188, %fd288;
	mov.b64 	{%r358, %r363}, %rd188;
	mov.b32 	%r364, 8;
	// begin inline asm
	shfl.sync.down.b32 %r357, %r358, %r364, %r375, %r376;
	// end inline asm
	// begin inline asm
	shfl.sync.down.b32 %r362, %r363, %r364, %r375, %r376;
	// end inline asm
	mov.b64 	%rd189, {%r357, %r362};
	mov.b64 	%fd289, %rd189;
	add.s32 	%r383, %r326, 8;
	setp.gt.s32 	%p178, %r383, %r375;
	setp.lt.f64 	%p179, %fd288, %fd289;
	selp.f64 	%fd290, %fd289, %fd288, %p179;
	selp.f64 	%fd291, %fd288, %fd290, %p178;
	mov.b64 	%rd190, %fd291;
	mov.b64 	{%r368, %r373}, %rd190;
	mov.b32 	%r374, 16;
	// begin inline asm
	shfl.sync.down.b32 %r367, %r368, %r374, %r375, %r376;
	// end inline asm
	// begin inline asm
	shfl.sync.down.b32 %r372, %r373, %r374, %r375, %r376;
	// end inline asm
	mov.b64 	%rd191, {%r367, %r372};
	mov.b64 	%fd292, %rd191;
	add.s32 	%r384, %r326, 16;
	setp.gt.s32 	%p180, %r384, %r375;
	setp.lt.f64 	%p181, %fd291, %fd292;
	selp.f64 	%fd293, %fd292, %fd291, %p181;
	selp.f64 	%fd380, %fd291, %fd293, %p180;
	setp.ne.s32 	%p182, %r326, 0;
	@%p182 bra 	$L__BB5_20;
	shr.u32 	%r385, %r1, 2;
	and.b32  	%r386, %r385, 248;
	mov.u32 	%r387, _ZZN3cub18CUB_300001_SM_10006detail6reduce28DeviceReduceSingleTileKernelINS2_10policy_hubIdjN4cuda3__47maximumIvEEE10Policy1000EPdSB_iS8_ddNS5_3std3__410__identityEEEvT0_T1_T2_T3_T4_T6_E12temp_storage;
	add.s32 	%r388, %r387, %r386;
	st.shared.f64 	[%r388+8], %fd380;
$L__BB5_20:
	bar.sync 	0;
	setp.ne.s32 	%p183, %r1, 0;
	@%p183 bra 	$L__BB5_72;
	setp.gt.s32 	%p184, %r68, 32;
	ld.shared.f64 	%fd294, [_ZZN3cub18CUB_300001_SM_10006detail6reduce28DeviceReduceSingleTileKernelINS2_10policy_hubIdjN4cuda3__47maximumIvEEE10Policy1000EPdSB_iS8_ddNS5_3std3__410__identityEEEvT0_T1_T2_T3_T4_T6_E12temp_storage+16];
	setp.lt.f64 	%p185, %fd380, %fd294;
	selp.f64 	%fd296, %fd294, %fd380, %p185;
	selp.f64 	%fd297, %fd296, %fd380, %p184;
	setp.gt.s32 	%p186, %r68, 64;
	ld.shared.f64 	%fd299, [_ZZN3cub18CUB_300001_SM_10006detail6reduce28DeviceReduceSingleTileKernelINS2_10policy_hubIdjN4cuda3__47maximumIvEEE10Policy1000EPdSB_iS8_ddNS5_3std3__410__identityEEEvT0_T1_T2_T3_T4_T6_E12temp_storage+24];
	setp.lt.f64 	%p187, %fd297, %fd299;
	selp.f64 	%fd301, %fd299, %fd297, %p187;
	selp.f64 	%fd302, %fd301, %fd297, %p186;
	setp.gt.s32 	%p188, %r68, 96;
	ld.shared.f64 	%fd304, [_ZZN3cub18CUB_300001_SM_10006detail6reduce28DeviceReduceSingleTileKernelINS2_10policy_hubIdjN4cuda3__47maximumIvEEE10Policy1000EPdSB_iS8_ddNS5_3std3__410__identityEEEvT0_T1_T2_T3_T4_T6_E12temp_storage+32];
	setp.lt.f64 	%p189, %fd302, %fd304;
	selp.f64 	%fd306, %fd304, %fd302, %p189;
	selp.f64 	%fd307, %fd306, %fd302, %p188;
	setp.gt.s32 	%p190, %r68, 128;
	ld.shared.f64 	%fd309, [_ZZN3cub18CUB_300001_SM_10006detail6reduce28DeviceReduceSingleTileKernelINS2_10policy_hubIdjN4cuda3__47maximumIvEEE10Policy1000EPdSB_iS8_ddNS5_3std3__410__identityEEEvT0_T1_T2_T3_T4_T6_E12temp_storage+40];
	setp.lt.f64 	%p191, %fd307, %fd309;
	selp.f64 	%fd311, %fd309, %fd307, %p191;
	selp.f64 	%fd312, %fd311, %fd307, %p190;
	setp.gt.s32 	%p192, %r68, 160;
	ld.shared.f64 	%fd314, [_ZZN3cub18CUB_300001_SM_10006detail6reduce28DeviceReduceSingleTileKernelINS2_10policy_hubIdjN4cuda3__47maximumIvEEE10Policy1000EPdSB_iS8_ddNS5_3std3__410__identityEEEvT0_T1_T2_T3_T4_T6_E12temp_storage+48];
	setp.lt.f64 	%p193, %fd312, %fd314;
	selp.f64 	%fd316, %fd314, %fd312, %p193;
	selp.f64 	%fd317, %fd316, %fd312, %p192;
	setp.gt.s32 	%p194, %r68, 192;
	ld.shared.f64 	%fd319, [_ZZN3cub18CUB_300001_SM_10006detail6reduce28DeviceReduceSingleTileKernelINS2_10policy_hubIdjN4cuda3__47maximumIvEEE10Policy1000EPdSB_iS8_ddNS5_3std3__410__identityEEEvT0_T1_T2_T3_T4_T6_E12temp_storage+56];
	setp.lt.f64 	%p195, %fd317, %fd319;
	selp.f64 	%fd321, %fd319, %fd317, %p195;
	selp.f64 	%fd322, %fd321, %fd317, %p194;
	setp.gt.s32 	%p196, %r68, 224;
	ld.shared.f64 	%fd324, [_ZZN3cub18CUB_300001_SM_10006detail6reduce28DeviceReduceSingleTileKernelINS2_10policy_hubIdjN4cuda3__47maximumIvEEE10Policy1000EPdSB_iS8_ddNS5_3std3__410__identityEEEvT0_T1_T2_T3_T4_T6_E12temp_storage+64];
	setp.lt.f64 	%p197, %fd322, %fd324;
	selp.f64 	%fd326, %fd324, %fd322, %p197;
	selp.f64 	%fd380, %fd326, %fd322, %p196;
	bra.uni 	$L__BB5_72;
$L__BB5_22:
	mov.u32 	%r13, %tid.x;
	shl.b32 	%r14, %r13, 2;
	mul.wide.u32 	%rd126, %r14, 8;
	add.s64 	%rd116, %rd15, %rd126;
	// begin inline asm
	ld.global.nc.v2.u64 {%rd114, %rd115}, [%rd116];
	// end inline asm
	add.s64 	%rd119, %rd116, 16;
	// begin inline asm
	ld.global.nc.v2.u64 {%rd117, %rd118}, [%rd119];
	// end inline asm
	mov.b64 	%fd206, %rd114;
	mov.b64 	%fd207, %rd115;
	mov.b64 	%fd208, %rd117;
	mov.b64 	%fd209, %rd118;
	add.s64 	%rd122, %rd116, 8192;
	// begin inline asm
	ld.global.nc.v2.u64 {%rd120, %rd121}, [%rd122];
	// end inline asm
	add.s64 	%rd125, %rd116, 8208;
	// begin inline asm
	ld.global.nc.v2.u64 {%rd123, %rd124}, [%rd125];
	// end inline asm
	mov.b64 	%fd210, %rd120;
	mov.b64 	%fd211, %rd121;
	mov.b64 	%fd212, %rd123;
	mov.b64 	%fd213, %rd124;
	setp.lt.f64 	%p111, %fd206, %fd207;
	selp.f64 	%fd214, %fd207, %fd206, %p111;
	setp.lt.f64 	%p112, %fd214, %fd208;
	selp.f64 	%fd215, %fd208, %fd214, %p112;
	setp.lt.f64 	%p113, %fd215, %fd209;
	selp.f64 	%fd216, %fd209, %fd215, %p113;
	setp.lt.f64 	%p114, %fd216, %fd210;
	selp.f64 	%fd217, %fd210, %fd216, %p114;
	setp.lt.f64 	%p115, %fd217, %fd211;
	selp.f64 	%fd218, %fd211, %fd217, %p115;
	setp.lt.f64 	%p116, %fd218, %fd212;
	selp.f64 	%fd219, %fd212, %fd218, %p116;
	setp.lt.f64 	%p117, %fd219, %fd213;
	selp.f64 	%fd366, %fd213, %fd219, %p117;
	setp.lt.u32 	%p118, %r68, 4096;
	mov.b32 	%r452, 2048;
	@%p118 bra 	$L__BB5_26;
	add.s32 	%r15, %r68, -2048;
	mov.b32 	%r452, 2048;
$L__BB5_24:
	add.s32 	%r258, %r452, %r14;
	mul.wide.u32 	%rd139, %r258, 8;
	add.s64 	%rd129, %rd15, %rd139;
	// begin inline asm
	ld.global.nc.v2.u64 {%rd127, %rd128}, [%rd129];
	// end inline asm
	add.s64 	%rd132, %rd129, 16;
	// begin inline asm
	ld.global.nc.v2.u64 {%rd130, %rd131}, [%rd132];
	// end inline asm
	mov.b64 	%fd220, %rd127;
	mov.b64 	%fd221, %rd128;
	mov.b64 	%fd222, %rd130;
	mov.b64 	%fd223, %rd131;
	add.s64 	%rd135, %rd129, 8192;
	// begin inline asm
	ld.global.nc.v2.u64 {%rd133, %rd134}, [%rd135];
	// end inline asm
	add.s64 	%rd138, %rd129, 8208;
	// begin inline asm
	ld.global.nc.v2.u64 {%rd136, %rd137}, [%rd138];
	// end inline asm
	mov.b64 	%fd224, %rd133;
	mov.b64 	%fd225, %rd134;
	mov.b64 	%fd226, %rd136;
	mov.b64 	%fd227, %rd137;
	setp.lt.f64 	%p119, %fd366, %fd220;
	selp.f64 	%fd228, %fd220, %fd366, %p119;
	setp.lt.f64 	%p120, %fd228, %fd221;
	selp.f64 	%fd229, %fd221, %fd228, %p120;
	setp.lt.f64 	%p121, %fd229, %fd222;
	selp.f64 	%fd230, %fd222, %fd229, %p121;
	setp.lt.f64 	%p122, %fd230, %fd223;
	selp.f64 	%fd231, %fd223, %fd230, %p122;
	setp.lt.f64 	%p123, %fd231, %fd224;
	selp.f64 	%fd232, %fd224, %fd231, %p123;
	setp.lt.f64 	%p124, %fd232, %fd225;
	selp.f64 	%fd233, %fd225, %fd232, %p124;
	setp.lt.f64 	%p125, %fd233, %fd226;
	selp.f64 	%fd234, %fd226, %fd233, %p125;
	setp.lt.f64 	%p126, %fd234, %fd227;
	selp.f64 	%fd366, %fd227, %fd234, %p126;
	sub.s32 	%r259, %r68, %r452;
	setp.lt.s32 	%p127, %r259, 2048;
	@%p127 bra 	$L__BB5_34;
	add.s32 	%r452, %r452, 2048;
	setp.le.s32 	%p128, %r452, %r15;
	@%p128 bra 	$L__BB5_24;
$L__BB5_26:
	setp.le.s32 	%p129, %r68, %r452;
	@%p129 bra 	$L__BB5_34;
	sub.s32 	%r19, %r68, %r452;
	setp.ge.s32 	%p130, %r13, %r19;
	@%p130 bra 	$L__BB5_34;
	not.b32 	%r260, %r13;
	add.s32 	%r261, %r68, %r260;
	sub.s32 	%r20, %r261, %r452;
	and.b32  	%r262, %r20, 768;
	setp.eq.s32 	%p131, %r262, 768;
	mov.u32 	%r456, %r13;
	@%p131 bra 	$L__BB5_31;
	add.s32 	%r454, %r13, %r452;
	shr.u32 	%r263, %r20, 8;
	add.s32 	%r264, %r263, 1;
	and.b32  	%r265, %r264, 3;
	neg.s32 	%r453, %r265;
	mov.u32 	%r456, %r13;
$L__BB5_30:
	.pragma "nounroll";
	mul.wide.u32 	%rd142, %r454, 8;
	add.s64 	%rd141, %rd15, %rd142;
	// begin inline asm
	ld.global.nc.u64 %rd140, [%rd141];
	// end inline asm
	mov.b64 	%fd236, %rd140;
	setp.lt.f64 	%p132, %fd366, %fd236;
	selp.f64 	%fd366, %fd236, %fd366, %p132;
	add.s32 	%r456, %r456, 256;
	add.s32 	%r454, %r454, 256;
	add.s32 	%r453, %r453, 1;
	setp.ne.s32 	%p133, %r453, 0;
	@%p133 bra 	$L__BB5_30;
$L__BB5_31:
	setp.lt.u32 	%p134, %r20, 768;
	@%p134 bra 	$L__BB5_34;
	cvt.u64.u32 	%rd143, %r456;
	cvt.u64.u32 	%rd144, %r452;
	add.s64 	%rd145, %rd143, %rd144;
	shl.b64 	%rd146, %rd145, 3;
	add.s64 	%rd147, %rd146, %rd15;
	add.s64 	%rd203, %rd147, 4096;
	add.s32 	%r457, %r456, %r452;
$L__BB5_33:
	mul.wide.u32 	%rd156, %r457, 8;
	add.s64 	%rd149, %rd15, %rd156;
	// begin inline asm
	ld.global.nc.u64 %rd148, [%rd149];
	// end inline asm
	mov.b64 	%fd237, %rd148;
	setp.lt.f64 	%p135, %fd366, %fd237;
	selp.f64 	%fd238, %fd237, %fd366, %p135;
	add.s64 	%rd151, %rd203, -2048;
	// begin inline asm
	ld.global.nc.u64 %rd150, [%rd151];
	// end inline asm
	mov.b64 	%fd239, %rd150;
	setp.lt.f64 	%p136, %fd238, %fd239;
	selp.f64 	%fd240, %fd239, %fd238, %p136;
	// begin inline asm
	ld.global.nc.u64 %rd152, [%rd203];
	// end inline asm
	mov.b64 	%fd241, %rd152;
	setp.lt.f64 	%p137, %fd240, %fd241;
	selp.f64 	%fd242, %fd241, %fd240, %p137;
	add.s64 	%rd155, %rd203, 2048;
	// begin inline asm
	ld.global.nc.u64 %rd154, [%rd155];
	// end inline asm
	mov.b64 	%fd243, %rd154;
	setp.lt.f64 	%p138, %fd242, %fd243;
	selp.f64 	%fd366, %fd243, %fd242, %p138;
	add.s32 	%r456, %r456, 1024;
	add.s64 	%rd203, %rd203, 8192;
	add.s32 	%r457, %r457, 1024;
	setp.lt.s32 	%p139, %r456, %r19;
	@%p139 bra 	$L__BB5_33;
$L__BB5_34:
	// begin inline asm
	mov.u32 %r266, %laneid;
	// end inline asm
	mov.b64 	%rd157, %fd366;
	mov.b64 	{%r268, %r273}, %rd157;
	mov.b32 	%r274, 1;
	mov.b32 	%r315, 31;
	mov.b32 	%r316, -1;
	// begin inline asm
	shfl.sync.down.b32 %r267, %r268, %r274, %r315, %r316;
	// end inline asm
	// begin inline asm
	shfl.sync.down.b32 %r272, %r273, %r274, %r315, %r316;
	// end inline asm
	mov.b64 	%rd158, {%r267, %r272};
	mov.b64 	%fd244, %rd158;
	setp.gt.s32 	%p140, %r266, 30;
	setp.lt.f64 	%p141, %fd366, %fd244;
	selp.f64 	%fd245, %fd244, %fd366, %p141;
	selp.f64 	%fd246, %fd366, %fd245, %p140;
	mov.b64 	%rd159, %fd246;
	mov.b64 	{%r278, %r283}, %rd159;
	mov.b32 	%r284, 2;
	// begin inline asm
	shfl.sync.down.b32 %r277, %r278, %r284, %r315, %r316;
	// end inline asm
	// begin inline asm
	shfl.sync.down.b32 %r282, %r283, %r284, %r315, %r316;
	// end inline asm
	mov.b64 	%rd160, {%r277, %r282};
	mov.b64 	%fd247, %rd160;
	setp.gt.s32 	%p142, %r266, 29;
	setp.lt.f64 	%p143, %fd246, %fd247;
	selp.f64 	%fd248, %fd247, %fd246, %p143;
	selp.f64 	%fd249, %fd246, %fd248, %p142;
	mov.b64 	%rd161, %fd249;
	mov.b64 	{%r288, %r293}, %rd161;
	mov.b32 	%r294, 4;
	// begin inline asm
	shfl.sync.down.b32 %r287, %r288, %r294, %r315, %r316;
	// end inline asm
	// begin inline asm
	shfl.sync.down.b32 %r292, %r293, %r294, %r315, %r316;
	// end inline asm
	mov.b64 	%rd162, {%r287, %r292};
	mov.b64 	%fd250, %rd162;
	setp.gt.s32 	%p144, %r266, 27;
	setp.lt.f64 	%p145, %fd249, %fd250;
	selp.f64 	%fd251, %fd250, %fd249, %p145;
	selp.f64 	%fd252, %fd249, %fd251, %p144;
	mov.b64 	%rd163, %fd252;
	mov.b64 	{%r298, %r303}, %rd163;
	mov.b32 	%r304, 8;
	// begin inline asm
	shfl.sync.down.b32 %r297, %r298, %r304, %r315, %r316;
	// end inline asm
	// begin inline asm
	shfl.sync.down.b32 %r302, %r303, %r304, %r315, %r316;
	// end inline asm
	mov.b64 	%rd164, {%r297, %r302};
	mov.b64 	%fd253, %rd164;
	setp.gt.s32 	%p146, %r266, 23;
	setp.lt.f64 	%p147, %fd252, %fd253;
	selp.f64 	%fd254, %fd253, %fd252, %p147;
	selp.f64 	%fd255, %fd252, %fd254, %p146;
	mov.b64 	%rd165, %fd255;
	mov.b64 	{%r308, %r313}, %rd165;
	mov.b32 	%r314, 16;
	// begin inline asm
	shfl.sync.down.b32 %r307, %r308, %r314, %r315, %r316;
	// end inline asm
	// begin inline asm
	shfl.sync.down.b32 %r312, %r313, %r314, %r315, %r316;
	// end inline asm
	mov.b64 	%rd166, {%r307, %r312};
	mov.b64 	%fd256, %rd166;
	setp.gt.s32 	%p148, %r266, 15;
	setp.lt.f64 	%p149, %fd255, %fd256;
	selp.f64 	%fd26, %fd256, %fd255, %p149;
	selp.f64 	%fd380, %fd255, %fd26, %p148;
	setp.ne.s32 	%p150, %r266, 0;
	@%p150 bra 	$L__BB5_36;
	shr.u32 	%r317, %r13, 2;
	and.b32  	%r318, %r317, 248;
	mov.u32 	%r319, _ZZN3cub18CUB_300001_SM_10006detail6reduce28DeviceReduceSingleTileKernelINS2_10policy_hubIdjN4cuda3__47maximumIvEEE10Policy1000EPdSB_iS8_ddNS5_3std3__410__identityEEEvT0_T1_T2_T3_T4_T6_E12temp_storage;
	add.s32 	%r320, %r319, %r318;
	st.shared.f64 	[%r320+8], %fd26;
$L__BB5_36:
	bar.sync 	0;
	setp.ne.s32 	%p151, %r13, 0;
	@%p151 bra 	$L__BB5_72;
	ld.shared.f64 	%fd257, [_ZZN3cub18CUB_300001_SM_10006detail6reduce28DeviceReduceSingleTileKernelINS2_10policy_hubIdjN4cuda3__47maximumIvEEE10Policy1000EPdSB_iS8_ddNS5_3std3__410__identityEEEvT0_T1_T2_T3_T4_T6_E12temp_storage+16];
	setp.lt.f64 	%p152, %fd380, %fd257;
	selp.f64 	%fd258, %fd257, %fd380, %p152;
	ld.shared.f64 	%fd259, [_ZZN3cub18CUB_300001_SM_10006detail6reduce28DeviceReduceSingleTileKernelINS2_10policy_hubIdjN4cuda3__47maximumIvEEE10Policy1000EPdSB_iS8_ddNS5_3std3__410__identityEEEvT0_T1_T2_T3_T4_T6_E12temp_storage+24];
	setp.lt.f64 	%p153, %fd258, %fd259;
	selp.f64 	%fd260, %fd259, %fd258, %p153;
	ld.shared.f64 	%fd261, [_ZZN3cub18CUB_300001_SM_10006detail6reduce28DeviceReduceSingleTileKernelINS2_10policy_hubIdjN4cuda3__47maximumIvEEE10Policy1000EPdSB_iS8_ddNS5_3std3__410__identityEEEvT0_T1_T2_T3_T4_T6_E12temp_storage+32];
	setp.lt.f64 	%p154, %fd260, %fd261;
	selp.f64 	%fd262, %fd261, %fd260, %p154;
	ld.shared.f64 	%fd263, [_ZZN3cub18CUB_300001_SM_10006detail6reduce28DeviceReduceSingleTileKernelINS2_10policy_hubIdjN4cuda3__47maximumIvEEE10Policy1000EPdSB_iS8_ddNS5_3std3__410__identityEEEvT0_T1_T2_T3_T4_T6_E12temp_storage+40];
	setp.lt.f64 	%p155, %fd262, %fd263;
	selp.f64 	%fd264, %fd263, %fd262, %p155;
	ld.shared.f64 	%fd265, [_ZZN3cub18CUB_300001_SM_10006detail6reduce28DeviceReduceSingleTileKernelINS2_10policy_hubIdjN4cuda3__47maximumIvEEE10Policy1000EPdSB_iS8_ddNS5_3std3__410__identityEEEvT0_T1_T2_T3_T4_T6_E12temp_storage+48];
	setp.lt.f64 	%p156, %fd264, %fd265;
	selp.f64 	%fd266, %fd265, %fd264, %p156;
	ld.shared.f64 	%fd267, [_ZZN3cub18CUB_300001_SM_10006detail6reduce28DeviceReduceSingleTileKernelINS2_10policy_hubIdjN4cuda3__47maximumIvEEE10Policy1000EPdSB_iS8_ddNS5_3std3__410__identityEEEvT0_T1_T2_T3_T4_T6_E12temp_storage+56];
	setp.lt.f64 	%p157, %fd266, %fd267;
	selp.f64 	%fd268, %fd267, %fd266, %p157;
	ld.shared.f64 	%fd269, [_ZZN3cub18CUB_300001_SM_10006detail6reduce28DeviceReduceSingleTileKernelINS2_10policy_hubIdjN4cuda3__47maximumIvEEE10Policy1000EPdSB_iS8_ddNS5_3std3__410__identityEEEvT0_T1_T2_T3_T4_T6_E12temp_storage+64];
	setp.lt.f64 	%p158, %fd268, %fd269;
	selp.f64 	%fd380, %fd269, %fd268, %p158;
	bra.uni 	$L__BB5_72;
$L__BB5_38:
	setp.gt.s32 	%p3, %r68, 2047;
	@%p3 bra 	$L__BB5_56;
	mov.u32 	%r35, %tid.x;
	setp.ge.s32 	%p52, %r35, %r68;
	mov.f64 	%fd372, 0d0000000000000000;
	mov.u32 	%r462, %r35;
	@%p52 bra 	$L__BB5_41;
	mul.wide.u32 	%rd81, %r35, 8;
	add.s64 	%rd80, %rd15, %rd81;
	// begin inline asm
	ld.global.nc.u64 %rd79, [%rd80];
	// end inline asm
	mov.b64 	%fd372, %rd79;
	add.s32 	%r462, %r35, 256;
$L__BB5_41:
	setp.ge.s32 	%p53, %r462, %r68;
	@%p53 bra 	$L__BB5_47;
	not.b32 	%r133, %r462;
	add.s32 	%r38, %r68, %r133;
	and.b32  	%r134, %r38, 768;
	setp.eq.s32 	%p54, %r134, 768;
	@%p54 bra 	$L__BB5_45;
	mul.wide.u32 	%rd82, %r462, 8;
	add.s64 	%rd204, %rd15, %rd82;
	shr.u32 	%r135, %r38, 8;
	add.s32 	%r136, %r135, 1;
	and.b32  	%r137, %r136, 3;
	neg.s32 	%r460, %r137;
$L__BB5_44:
	.pragma "nounroll";
	// begin inline asm
	ld.global.nc.u64 %rd83, [%rd204];
	// end inline asm
	mov.b64 	%fd125, %rd83;
	setp.lt.f64 	%p55, %fd372, %fd125;
	selp.f64 	%fd372, %fd125, %fd372, %p55;
	add.s32 	%r462, %r462, 256;
	add.s64 	%rd204, %rd204, 2048;
	add.s32 	%r460, %r460, 1;
	setp.ne.s32 	%p56, %r460, 0;
	@%p56 bra 	$L__BB5_44;
$L__BB5_45:
	setp.lt.u32 	%p57, %r38, 768;
	@%p57 bra 	$L__BB5_47;
$L__BB5_46:
	mul.wide.s32 	%rd93, %r462, 8;
	add.s64 	%rd86, %rd15, %rd93;
	// begin inline asm
	ld.global.nc.u64 %rd85, [%rd86];
	// end inline asm
	mov.b64 	%fd126, %rd85;
	setp.lt.f64 	%p58, %fd372, %fd126;
	selp.f64 	%fd127, %fd126, %fd372, %p58;
	add.s64 	%rd88, %rd86, 2048;
	// begin inline asm
	ld.global.nc.u64 %rd87, [%rd88];
	// end inline asm
	mov.b64 	%fd128, %rd87;
	setp.lt.f64 	%p59, %fd127, %fd128;
	selp.f64 	%fd129, %fd128, %fd127, %p59;
	add.s64 	%rd90, %rd86, 4096;
	// begin inline asm
	ld.global.nc.u64 %rd89, [%rd90];
	// end inline asm
	mov.b64 	%fd130, %rd89;
	setp.lt.f64 	%p60, %fd129, %fd130;
	selp.f64 	%fd131, %fd130, %fd129, %p60;
	add.s64 	%rd92, %rd86, 6144;
	// begin inline asm
	ld.global.nc.u64 %rd91, [%rd92];
	// end inline asm
	mov.b64 	%fd132, %rd91;
	setp.lt.f64 	%p61, %fd131, %fd132;
	selp.f64 	%fd372, %fd132, %fd131, %p61;
	add.s32 	%r462, %r462, 1024;
	setp.lt.s32 	%p62, %r462, %r68;
	@%p62 bra 	$L__BB5_46;
$L__BB5_47:
	setp.lt.s32 	%p63, %r68, 256;
	@%p63 bra 	$L__BB5_52;
	// begin inline asm
	mov.u32 %r201, %laneid;
	// end inline asm
	mov.b64 	%rd104, %fd372;
	mov.b64 	{%r203, %r208}, %rd104;
	mov.b32 	%r209, 1;
	mov.b32 	%r250, 31;
	mov.b32 	%r251, -1;
	// begin inline asm
	shfl.sync.down.b32 %r202, %r203, %r209, %r250, %r251;
	// end inline asm
	// begin inline asm
	shfl.sync.down.b32 %r207, %r208, %r209, %r250, %r251;
	// end inline asm
	mov.b64 	%rd105, {%r202, %r207};
	mov.b64 	%fd180, %rd105;
	setp.gt.s32 	%p91, %r201, 30;
	setp.lt.f64 	%p92, %fd372, %fd180;
	selp.f64 	%fd181, %fd180, %fd372, %p92;
	selp.f64 	%fd182, %fd372, %fd181, %p91;
	mov.b64 	%rd106, %fd182;
	mov.b64 	{%r213, %r218}, %rd106;
	mov.b32 	%r219, 2;
	// begin inline asm
	shfl.sync.down.b32 %r212, %r213, %r219, %r250, %r251;
	// end inline asm
	// begin inline asm
	shfl.sync.down.b32 %r217, %r218, %r219, %r250, %r251;
	// end inline asm
	mov.b64 	%rd107, {%r212, %r217};
	mov.b64 	%fd183, %rd107;
	setp.gt.s32 	%p93, %r201, 29;
	setp.lt.f64 	%p94, %fd182, %fd183;
	selp.f64 	%fd184, %fd183, %fd182, %p94;
	selp.f64 	%fd185, %fd182, %fd184, %p93;
	mov.b64 	%rd108, %fd185;
	mov.b64 	{%r223, %r228}, %rd108;
	mov.b32 	%r229, 4;
	// begin inline asm
	shfl.sync.down.b32 %r222, %r223, %r229, %r250, %r251;
	// end inline asm
	// begin inline asm
	shfl.sync.down.b32 %r227, %r228, %r229, %r250, %r251;
	// end inline asm
	mov.b64 	%rd109, {%r222, %r227};
	mov.b64 	%fd186, %rd109;
	setp.gt.s32 	%p95, %r201, 27;
	setp.lt.f64 	%p96, %fd185, %fd186;
	selp.f64 	%fd187, %fd186, %fd185, %p96;
	selp.f64 	%fd188, %fd185, %fd187, %p95;
	mov.b64 	%rd110, %fd188;
	mov.b64 	{%r233, %r238}, %rd110;
	mov.b32 	%r239, 8;
	// begin inline asm
	shfl.sync.down.b32 %r232, %r233, %r239, %r250, %r251;
	// end inline asm
	// begin inline asm
	shfl.sync.down.b32 %r237, %r238, %r239, %r250, %r251;
	// end inline asm
	mov.b64 	%rd111, {%r232, %r237};
	mov.b64 	%fd189, %rd111;
	setp.gt.s32 	%p97, %r201, 23;
	setp.lt.f64 	%p98, %fd188, %fd189;
	selp.f64 	%fd190, %fd189, %fd188, %p98;
	selp.f64 	%fd191, %fd188, %fd190, %p97;
	mov.b64 	%rd112, %fd191;
	mov.b64 	{%r243, %r248}, %rd112;
	mov.b32 	%r249, 16;
	// begin inline asm
	shfl.sync.down.b32 %r242, %r243, %r249, %r250, %r251;
	// end inline asm
	// begin inline asm
	shfl.sync.down.b32 %r247, %r248, %r249, %r250, %r251;
	// end inline asm
	mov.b64 	%rd113, {%r242, %r247};
	mov.b64 	%fd192, %rd113;
	setp.gt.s32 	%p99, %r201, 15;
	setp.lt.f64 	%p100, %fd191, %fd192;
	selp.f64 	%fd38, %fd192, %fd191, %p100;
	selp.f64 	%fd380, %fd191, %fd38, %p99;
	setp.ne.s32 	%p101, %r201, 0;
	@%p101 bra 	$L__BB5_50;
	shr.u32 	%r252, %r35, 2;
	and.b32  	%r253, %r252, 248;
	mov.u32 	%r254, _ZZN3cub18CUB_300001_SM_10006detail6reduce28DeviceReduceSingleTileKernelINS2_10policy_hubIdjN4cuda3__47maximumIvEEE10Policy1000EPdSB_iS8_ddNS5_3std3__410__identityEEEvT0_T1_T2_T3_T4_T6_E12temp_storage;
	add.s32 	%r255, %r254, %r253;
	st.shared.f64 	[%r255+8], %fd38;
$L__BB5_50:
	bar.sync 	0;
	setp.ne.s32 	%p102, %r35, 0;
	@%p102 bra 	$L__BB5_72;
	ld.shared.f64 	%fd193, [_ZZN3cub18CUB_300001_SM_10006detail6reduce28DeviceReduceSingleTileKernelINS2_10policy_hubIdjN4cuda3__47maximumIvEEE10Policy1000EPdSB_iS8_ddNS5_3std3__410__identityEEEvT0_T1_T2_T3_T4_T6_E12temp_storage+16];
	setp.lt.f64 	%p103, %fd380, %fd193;
	selp.f64 	%fd194, %fd193, %fd380, %p103;
	ld.shared.f64 	%fd195, [_ZZN3cub18CUB_300001_SM_10006detail6reduce28DeviceReduceSingleTileKernelINS2_10policy_hubIdjN4cuda3__47maximumIvEEE10Policy1000EPdSB_iS8_ddNS5_3std3__410__identityEEEvT0_T1_T2_T3_T4_T6_E12temp_storage+24];
	setp.lt.f64 	%p104, %fd194, %fd195;
	selp.f64 	%fd196, %fd195, %fd194, %p104;
	ld.shared.f64 	%fd197, [_ZZN3cub18CUB_300001_SM_10006detail6reduce28DeviceReduceSingleTileKernelINS2_10policy_hubIdjN4cuda3__47maximumIvEEE10Policy1000EPdSB_iS8_ddNS5_3std3__410__identityEEEvT0_T1_T2_T3_T4_T6_E12temp_storage+32];
	setp.lt.f64 	%p105, %fd196, %fd197;
	selp.f64 	%fd198, %fd197, %fd196, %p105;
	ld.shared.f64 	%fd199, [_ZZN3cub18CUB_300001_SM_10006detail6reduce28DeviceReduceSingleTileKernelINS2_10policy_hubIdjN4cuda3__47maximumIvEEE10Policy1000EPdSB_iS8_ddNS5_3std3__410__identityEEEvT0_T1_T2_T3_T4_T6_E12temp_storage+40];
	setp.lt.f64 	%p106, %fd198, %fd199;
	selp.f64 	%fd200, %fd199, %fd198, %p106;
	ld.shared.f64 	%fd201, [_ZZN3cub18CUB_300001_SM_10006detail6reduce28DeviceReduceSingleTileKernelINS2_10policy_hubIdjN4cuda3__47maximumIvEEE10Policy1000EPdSB_iS8_ddNS5_3std3__410__identityEEEvT0_T1_T2_T3_T4_T6_E12temp_storage+48];
	setp.lt.f64 	%p107, %fd200, %fd201;
	selp.f64 	%fd202, %fd201, %fd200, %p107;
	ld.shared.f64 	%fd203, [_ZZN3cub18CUB_300001_SM_10006detail6reduce28DeviceReduceSingleTileKernelINS2_10policy_hubIdjN4cuda3__47maximumIvEEE10Policy1000EPdSB_iS8_ddNS5_3std3__410__identityEEEvT0_T1_T2_T3_T4_T6_E12temp_storage+56];
	setp.lt.f64 	%p108, %fd202, %fd203;
	selp.f64 	%fd204, %fd203, %fd202, %p108;
	ld.shared.f64 	%fd205, [_ZZN3cub18CUB_300001_SM_10006detail6reduce28DeviceReduceSingleTileKernelINS2_10policy_hubIdjN4cuda3__47maximumIvEEE10Policy1000EPdSB_iS8_ddNS5_3std3__410__identityEEEvT0_T1_T2_T3_T4_T6_E12temp_storage+64];
	setp.lt.f64 	%p109, %fd204, %fd205;
	selp.f64 	%fd380, %fd205, %fd204, %p109;
	bra.uni 	$L__BB5_72;
$L__BB5_52:
	// begin inline asm
	mov.u32 %r138, %laneid;
	// end inline asm
	and.b32  	%r189, %r35, 992;
	add.s32 	%r190, %r189, 32;
	setp.gt.s32 	%p64, %r190, %r68;
	not.b32 	%r191, %r189;
	add.s32 	%r192, %r68, %r191;
	selp.b32 	%r187, %r192, 31, %p64;
	mov.b64 	%rd94, %fd372;
	mov.b64 	{%r140, %r145}, %rd94;
	mov.b32 	%r146, 1;
	mov.b32 	%r188, -1;
	// begin inline asm
	shfl.sync.down.b32 %r139, %r140, %r146, %r187, %r188;
	// end inline asm
	// begin inline asm
	shfl.sync.down.b32 %r144, %r145, %r146, %r187, %r188;
	// end inline asm
	mov.b64 	%rd95, {%r139, %r144};
	mov.b64 	%fd133, %rd95;
	setp.lt.s32 	%p65, %r138, %r187;
	setp.lt.f64 	%p66, %fd372, %fd133;
	selp.f64 	%fd134, %fd133, %fd372, %p66;
	selp.f64 	%fd135, %fd134, %fd372, %p65;
	mov.b64 	%rd96, %fd135;
	mov.b64 	{%r150, %r155}, %rd96;
	mov.b32 	%r156, 2;
	// begin inline asm
	shfl.sync.down.b32 %r149, %r150, %r156, %r187, %r188;
	// end inline asm
	// begin inline asm
	shfl.sync.down.b32 %r154, %r155, %r156, %r187, %r188;
	// end inline asm
	mov.b64 	%rd97, {%r149, %r154};
	mov.b64 	%fd136, %rd97;
	add.s32 	%r193, %r138, 2;
	setp.gt.s32 	%p67, %r193, %r187;
	setp.lt.f64 	%p68, %fd135, %fd136;
	selp.f64 	%fd137, %fd136, %fd135, %p68;
	selp.f64 	%fd138, %fd135, %fd137, %p67;
	mov.b64 	%rd98, %fd138;
	mov.b64 	{%r160, %r165}, %rd98;
	mov.b32 	%r166, 4;
	// begin inline asm
	shfl.sync.down.b32 %r159, %r160, %r166, %r187, %r188;
	// end inline asm
	// begin inline asm
	shfl.sync.down.b32 %r164, %r165, %r166, %r187, %r188;
	// end inline asm
	mov.b64 	%rd99, {%r159, %r164};
	mov.b64 	%fd139, %rd99;
	add.s32 	%r194, %r138, 4;
	setp.gt.s32 	%p69, %r194, %r187;
	setp.lt.f64 	%p70, %fd138, %fd139;
	selp.f64 	%fd140, %fd139, %fd138, %p70;
	selp.f64 	%fd141, %fd138, %fd140, %p69;
	mov.b64 	%rd100, %fd141;
	mov.b64 	{%r170, %r175}, %rd100;
	mov.b32 	%r176, 8;
	// begin inline asm
	shfl.sync.down.b32 %r169, %r170, %r176, %r187, %r188;
	// end inline asm
	// begin inline asm
	shfl.sync.down.b32 %r174, %r175, %r176, %r187, %r188;
	// end inline asm
	mov.b64 	%rd101, {%r169, %r174};
	mov.b64 	%fd142, %rd101;
	add.s32 	%r195, %r138, 8;
	setp.gt.s32 	%p71, %r195, %r187;
	setp.lt.f64 	%p72, %fd141, %fd142;
	selp.f64 	%fd143, %fd142, %fd141, %p72;
	selp.f64 	%fd144, %fd141, %fd143, %p71;
	mov.b64 	%rd102, %fd144;
	mov.b64 	{%r180, %r185}, %rd102;
	mov.b32 	%r186, 16;
	// begin inline asm
	shfl.sync.down.b32 %r179, %r180, %r186, %r187, %r188;
	// end inline asm
	// begin inline asm
	shfl.sync.down.b32 %r184, %r185, %r186, %r187, %r188;
	// end inline asm
	mov.b64 	%rd103, {%r179, %r184};
	mov.b64 	%fd145, %rd103;
	add.s32 	%r196, %r138, 16;
	setp.gt.s32 	%p73, %r196, %r187;
	setp.lt.f64 	%p74, %fd144, %fd145;
	selp.f64 	%fd146, %fd145, %fd144, %p74;
	selp.f64 	%fd380, %fd144, %fd146, %p73;
	setp.ne.s32 	%p75, %r138, 0;
	@%p75 bra 	$L__BB5_54;
	shr.u32 	%r197, %r35, 2;
	and.b32  	%r198, %r197, 248;
	mov.u32 	%r199, _ZZN3cub18CUB_300001_SM_10006detail6reduce28DeviceReduceSingleTileKernelINS2_10policy_hubIdjN4cuda3__47maximumIvEEE10Policy1000EPdSB_iS8_ddNS5_3std3__410__identityEEEvT0_T1_T2_T3_T4_T6_E12temp_storage;
	add.s32 	%r200, %r199, %r198;
	st.shared.f64 	[%r200+8], %fd380;
$L__BB5_54:
	bar.sync 	0;
	setp.ne.s32 	%p76, %r35, 0;
	@%p76 bra 	$L__BB5_72;
	setp.gt.s32 	%p77, %r68, 32;
	ld.shared.f64 	%fd147, [_ZZN3cub18CUB_300001_SM_10006detail6reduce28DeviceReduceSingleTileKernelINS2_10policy_hubIdjN4cuda3__47maximumIvEEE10Policy1000EPdSB_iS8_ddNS5_3std3__410__identityEEEvT0_T1_T2_T3_T4_T6_E12temp_storage+16];
	setp.lt.f64 	%p78, %fd380, %fd147;
	selp.f64 	%fd149, %fd147, %fd380, %p78;
	selp.f64 	%fd150, %fd149, %fd380, %p77;
	setp.gt.s32 	%p79, %r68, 64;
	ld.shared.f64 	%fd152, [_ZZN3cub18CUB_300001_SM_10006detail6reduce28DeviceReduceSingleTileKernelINS2_10policy_hubIdjN4cuda3__47maximumIvEEE10Policy1000EPdSB_iS8_ddNS5_3std3__410__identityEEEvT0_T1_T2_T3_T4_T6_E12temp_storage+24];
	setp.lt.f64 	%p80, %fd150, %fd152;
	selp.f64 	%fd154, %fd152, %fd150, %p80;
	selp.f64 	%fd155, %fd154, %fd150, %p79;
	setp.gt.s32 	%p81, %r68, 96;
	ld.shared.f64 	%fd157, [_ZZN3cub18CUB_300001_SM_10006detail6reduce28DeviceReduceSingleTileKernelINS2_10policy_hubIdjN4cuda3__47maximumIvEEE10Policy1000EPdSB_iS8_ddNS5_3std3__410__identityEEEvT0_T1_T2_T3_T4_T6_E12temp_storage+32];
	setp.lt.f64 	%p82, %fd155, %fd157;
	selp.f64 	%fd159, %fd157, %fd155, %p82;
	selp.f64 	%fd160, %fd159, %fd155, %p81;
	setp.gt.s32 	%p83, %r68, 128;
	ld.shared.f64 	%fd162, [_ZZN3cub18CUB_300001_SM_10006detail6reduce28DeviceReduceSingleTileKernelINS2_10policy_hubIdjN4cuda3__47maximumIvEEE10Policy1000EPdSB_iS8_ddNS5_3std3__410__identityEEEvT0_T1_T2_T3_T4_T6_E12temp_storage+40];
	setp.lt.f64 	%p84, %fd160, %fd162;
	selp.f64 	%fd164, %fd162, %fd160, %p84;
	selp.f64 	%fd165, %fd164, %fd160, %p83;
	setp.gt.s32 	%p85, %r68, 160;
	ld.shared.f64 	%fd167, [_ZZN3cub18CUB_300001_SM_10006detail6reduce28DeviceReduceSingleTileKernelINS2_10policy_hubIdjN4cuda3__47maximumIvEEE10Policy1000EPdSB_iS8_ddNS5_3std3__410__identityEEEvT0_T1_T2_T3_T4_T6_E12temp_storage+48];
	setp.lt.f64 	%p86, %fd165, %fd167;
	selp.f64 	%fd169, %fd167, %fd165, %p86;
	selp.f64 	%fd170, %fd169, %fd165, %p85;
	setp.gt.s32 	%p87, %r68, 192;
	ld.shared.f64 	%fd172, [_ZZN3cub18CUB_300001_SM_10006detail6reduce28DeviceReduceSingleTileKernelINS2_10policy_hubIdjN4cuda3__47maximumIvEEE10Policy1000EPdSB_iS8_ddNS5_3std3__410__identityEEEvT0_T1_T2_T3_T4_T6_E12temp_storage+56];
	setp.lt.f64 	%p88, %fd170, %fd172;
	selp.f64 	%fd174, %fd172, %fd170, %p88;
	selp.f64 	%fd175, %fd174, %fd170, %p87;
	setp.gt.s32 	%p89, %r68, 224;
	ld.shared.f64 	%fd177, [_ZZN3cub18CUB_300001_SM_10006detail6reduce28DeviceReduceSingleTileKernelINS2_10policy_hubIdjN4cuda3__47maximumIvEEE10Policy1000EPdSB_iS8_ddNS5_3std3__410__identityEEEvT0_T1_T2_T3_T4_T6_E12temp_storage+64];
	setp.lt.f64 	%p90, %fd175, %fd177;
	selp.f64 	%fd179, %fd177, %fd175, %p90;
	selp.f64 	%fd380, %fd179, %fd175, %p89;
	bra.uni 	$L__BB5_72;
$L__BB5_56:
	mov.u32 	%r47, %tid.x;
	mul.wide.u32 	%rd34, %r47, 8;
	add.s64 	%rd19, %rd15, %rd34;
	// begin inline asm
	ld.global.nc.u64 %rd18, [%rd19];
	// end inline asm
	mov.b64 	%fd59, %rd18;
	add.s64 	%rd21, %rd19, 2048;
	// begin inline asm
	ld.global.nc.u64 %rd20, [%rd21];
	// end inline asm
	mov.b64 	%fd60, %rd20;
	add.s64 	%rd23, %rd19, 4096;
	// begin inline asm
	ld.global.nc.u64 %rd22, [%rd23];
	// end inline asm
	mov.b64 	%fd61, %rd22;
	add.s64 	%rd25, %rd19, 6144;
	// begin inline asm
	ld.global.nc.u64 %rd24, [%rd25];
	// end inline asm
	mov.b64 	%fd62, %rd24;
	add.s64 	%rd27, %rd19, 8192;
	// begin inline asm
	ld.global.nc.u64 %rd26, [%rd27];
	// end inline asm
	mov.b64 	%fd63, %rd26;
	add.s64 	%rd29, %rd19, 10240;
	// begin inline asm
	ld.global.nc.u64 %rd28, [%rd29];
	// end inline asm
	mov.b64 	%fd64, %rd28;
	add.s64 	%rd31, %rd19, 12288;
	// begin inline asm
	ld.global.nc.u64 %rd30, [%rd31];
	// end inline asm
	mov.b64 	%fd65, %rd30;
	add.s64 	%rd33, %rd19, 14336;
	// begin inline asm
	ld.global.nc.u64 %rd32, [%rd33];
	// end inline asm
	mov.b64 	%fd66, %rd32;
	setp.lt.f64 	%p4, %fd59, %fd60;
	selp.f64 	%fd67, %fd60, %fd59, %p4;
	setp.lt.f64 	%p5, %fd67, %fd61;
	selp.f64 	%fd68, %fd61, %fd67, %p5;
	setp.lt.f64 	%p6, %fd68, %fd62;
	selp.f64 	%fd69, %fd62, %fd68, %p6;
	setp.lt.f64 	%p7, %fd69, %fd63;
	selp.f64 	%fd70, %fd63, %fd69, %p7;
	setp.lt.f64 	%p8, %fd70, %fd64;
	selp.f64 	%fd71, %fd64, %fd70, %p8;
	setp.lt.f64 	%p9, %fd71, %fd65;
	selp.f64 	%fd72, %fd65, %fd71, %p9;
	setp.lt.f64 	%p10, %fd72, %fd66;
	selp.f64 	%fd379, %fd66, %fd72, %p10;
	setp.lt.u32 	%p11, %r68, 4096;
	mov.b32 	%r465, 2048;
	@%p11 bra 	$L__BB5_60;
	add.s32 	%r48, %r68, -2048;
	mov.b32 	%r465, 2048;
$L__BB5_58:
	mul.wide.s32 	%rd51, %r465, 8;
	add.s64 	%rd36, %rd19, %rd51;
	// begin inline asm
	ld.global.nc.u64 %rd35, [%rd36];
	// end inline asm
	mov.b64 	%fd73, %rd35;
	add.s64 	%rd38, %rd36, 2048;
	// begin inline asm
	ld.global.nc.u64 %rd37, [%rd38];
	// end inline asm
	mov.b64 	%fd74, %rd37;
	add.s64 	%rd40, %rd36, 4096;
	// begin inline asm
	ld.global.nc.u64 %rd39, [%rd40];
	// end inline asm
	mov.b64 	%fd75, %rd39;
	add.s64 	%rd42, %rd36, 6144;
	// begin inline asm
	ld.global.nc.u64 %rd41, [%rd42];
	// end inline asm
	mov.b64 	%fd76, %rd41;
	add.s64 	%rd44, %rd36, 8192;
	// begin inline asm
	ld.global.nc.u64 %rd43, [%rd44];
	// end inline asm
	mov.b64 	%fd77, %rd43;
	add.s64 	%rd46, %rd36, 10240;
	// begin inline asm
	ld.global.nc.u64 %rd45, [%rd46];
	// end inline asm
	mov.b64 	%fd78, %rd45;
	add.s64 	%rd48, %rd36, 12288;
	// begin inline asm
	ld.global.nc.u64 %rd47, [%rd48];
	// end inline asm
	mov.b64 	%fd79, %rd47;
	add.s64 	%rd50, %rd36, 14336;
	// begin inline asm
	ld.global.nc.u64 %rd49, [%rd50];
	// end inline asm
	mov.b64 	%fd80, %rd49;
	setp.lt.f64 	%p12, %fd379, %fd73;
	selp.f64 	%fd81, %fd73, %fd379, %p12;
	setp.lt.f64 	%p13, %fd81, %fd74;
	selp.f64 	%fd82, %fd74, %fd81, %p13;
	setp.lt.f64 	%p14, %fd82, %fd75;
	selp.f64 	%fd83, %fd75, %fd82, %p14;
	setp.lt.f64 	%p15, %fd83, %fd76;
	selp.f64 	%fd84, %fd76, %fd83, %p15;
	setp.lt.f64 	%p16, %fd84, %fd77;
	selp.f64 	%fd85, %fd77, %fd84, %p16;
	setp.lt.f64 	%p17, %fd85, %fd78;
	selp.f64 	%fd86, %fd78, %fd85, %p17;
	setp.lt.f64 	%p18, %fd86, %fd79;
	selp.f64 	%fd87, %fd79, %fd86, %p18;
	setp.lt.f64 	%p19, %fd87, %fd80;
	selp.f64 	%fd379, %fd80, %fd87, %p19;
	sub.s32 	%r71, %r68, %r465;
	setp.lt.s32 	%p20, %r71, 2048;
	@%p20 bra 	$L__BB5_68;
	add.s32 	%r465, %r465, 2048;
	setp.le.s32 	%p21, %r465, %r48;
	@%p21 bra 	$L__BB5_58;
$L__BB5_60:
	setp.le.s32 	%p22, %r68, %r465;
	@%p22 bra 	$L__BB5_68;
	sub.s32 	%r52, %r68, %r465;
	setp.ge.s32 	%p23, %r47, %r52;
	@%p23 bra 	$L__BB5_68;
	not.b32 	%r72, %r47;
	add.s32 	%r73, %r68, %r72;
	sub.s32 	%r53, %r73, %r465;
	and.b32  	%r74, %r53, 768;
	setp.eq.s32 	%p24, %r74, 768;
	mov.u32 	%r469, %r47;
	@%p24 bra 	$L__BB5_65;
	add.s32 	%r467, %r47, %r465;
	shr.u32 	%r75, %r53, 8;
	add.s32 	%r76, %r75, 1;
	and.b32  	%r77, %r76, 3;
	neg.s32 	%r466, %r77;
	mov.u32 	%r469, %r47;
$L__BB5_64:
	.pragma "nounroll";
	mul.wide.u32 	%rd54, %r467, 8;
	add.s64 	%rd53, %rd15, %rd54;
	// begin inline asm
	ld.global.nc.u64 %rd52, [%rd53];
	// end inline asm
	mov.b64 	%fd89, %rd52;
	setp.lt.f64 	%p25, %fd379, %fd89;
	selp.f64 	%fd379, %fd89, %fd379, %p25;
	add.s32 	%r469, %r469, 256;
	add.s32 	%r467, %r467, 256;
	add.s32 	%r466, %r466, 1;
	setp.ne.s32 	%p26, %r466, 0;
	@%p26 bra 	$L__BB5_64;
$L__BB5_65:
	setp.lt.u32 	%p27, %r53, 768;
	@%p27 bra 	$L__BB5_68;
	cvt.u64.u32 	%rd55, %r469;
	cvt.u64.u32 	%rd56, %r465;
	add.s64 	%rd57, %rd55, %rd56;
	shl.b64 	%rd58, %rd57, 3;
	add.s64 	%rd59, %rd58, %rd15;
	add.s64 	%rd205, %rd59, 4096;
	add.s32 	%r470, %r469, %r465;
$L__BB5_67:
	mul.wide.u32 	%rd68, %r470, 8;
	add.s64 	%rd61, %rd15, %rd68;
	// begin inline asm
	ld.global.nc.u64 %rd60, [%rd61];
	// end inline asm
	mov.b64 	%fd90, %rd60;
	setp.lt.f64 	%p28, %fd379, %fd90;
	selp.f64 	%fd91, %fd90, %fd379, %p28;
	add.s64 	%rd63, %rd205, -2048;
	// begin inline asm
	ld.global.nc.u64 %rd62, [%rd63];
	// end inline asm
	mov.b64 	%fd92, %rd62;
	setp.lt.f64 	%p29, %fd91, %fd92;
	selp.f64 	%fd93, %fd92, %fd91, %p29;
	// begin inline asm
	ld.global.nc.u64 %rd64, [%rd205];
	// end inline asm
	mov.b64 	%fd94, %rd64;
	setp.lt.f64 	%p30, %fd93, %fd94;
	selp.f64 	%fd95, %fd94, %fd93, %p30;
	add.s64 	%rd67, %rd205, 2048;
	// begin inline asm
	ld.global.nc.u64 %rd66, [%rd67];
	// end inline asm
	mov.b64 	%fd96, %rd66;
	setp.lt.f64 	%p31, %fd95, %fd96;
	selp.f64 	%fd379, %fd96, %fd95, %p31;
	add.s32 	%r469, %r469, 1024;
	add.s64 	%rd205, %rd205, 8192;
	add.s32 	%r470, %r470, 1024;
	setp.lt.s32 	%p32, %r469, %r52;
	@%p32 bra 	$L__BB5_67;
$L__BB5_68:
	// begin inline asm
	mov.u32 %r78, %laneid;
	// end inline asm
	mov.b64 	%rd69, %fd379;
	mov.b64 	{%r80, %r85}, %rd69;
	mov.b32 	%r86, 1;
	mov.b32 	%r127, 31;
	mov.b32 	%r128, -1;
	// begin inline asm
	shfl.sync.down.b32 %r79, %r80, %r86, %r127, %r128;
	// end inline asm
	// begin inline asm
	shfl.sync.down.b32 %r84, %r85, %r86, %r127, %r128;
	// end inline asm
	mov.b64 	%rd70, {%r79, %r84};
	mov.b64 	%fd97, %rd70;
	setp.gt.s32 	%p33, %r78, 30;
	setp.lt.f64 	%p34, %fd379, %fd97;
	selp.f64 	%fd98, %fd97, %fd379, %p34;
	selp.f64 	%fd99, %fd379, %fd98, %p33;
	mov.b64 	%rd71, %fd99;
	mov.b64 	{%r90, %r95}, %rd71;
	mov.b32 	%r96, 2;
	// begin inline asm
	shfl.sync.down.b32 %r89, %r90, %r96, %r127, %r128;
	// end inline asm
	// begin inline asm
	shfl.sync.down.b32 %r94, %r95, %r96, %r127, %r128;
	// end inline asm
	mov.b64 	%rd72, {%r89, %r94};
	mov.b64 	%fd100, %rd72;
	setp.gt.s32 	%p35, %r78, 29;
	setp.lt.f64 	%p36, %fd99, %fd100;
	selp.f64 	%fd101, %fd100, %fd99, %p36;
	selp.f64 	%fd102, %fd99, %fd101, %p35;
	mov.b64 	%rd73, %fd102;
	mov.b64 	{%r100, %r105}, %rd73;
	mov.b32 	%r106, 4;
	// begin inline asm
	shfl.sync.down.b32 %r99, %r100, %r106, %r127, %r128;
	// end inline asm
	// begin inline asm
	shfl.sync.down.b32 %r104, %r105, %r106, %r127, %r128;
	// end inline asm
	mov.b64 	%rd74, {%r99, %r104};
	mov.b64 	%fd103, %rd74;
	setp.gt.s32 	%p37, %r78, 27;
	setp.lt.f64 	%p38, %fd102, %fd103;
	selp.f64 	%fd104, %fd103, %fd102, %p38;
	selp.f64 	%fd105, %fd102, %fd104, %p37;
	mov.b64 	%rd75, %fd105;
	mov.b64 	{%r110, %r115}, %rd75;
	mov.b32 	%r116, 8;
	// begin inline asm
	shfl.sync.down.b32 %r109, %r110, %r116, %r127, %r128;
	// end inline asm
	// begin inline asm
	shfl.sync.down.b32 %r114, %r115, %r116, %r127, %r128;
	// end inline asm
	mov.b64 	%rd76, {%r109, %r114};
	mov.b64 	%fd106, %rd76;
	setp.gt.s32 	%p39, %r78, 23;
	setp.lt.f64 	%p40, %fd105, %fd106;
	selp.f64 	%fd107, %fd106, %fd105, %p40;
	selp.f64 	%fd108, %fd105, %fd107, %p39;
	mov.b64 	%rd77, %fd108;
	mov.b64 	{%r120, %r125}, %rd77;
	mov.b32 	%r126, 16;
	// begin inline asm
	shfl.sync.down.b32 %r119, %r120, %r126, %r127, %r128;
	// end inline asm
	// begin inline asm
	shfl.sync.down.b32 %r124, %r125, %r126, %r127, %r128;
	// end inline asm
	mov.b64 	%rd78, {%r119, %r124};
	mov.b64 	%fd109, %rd78;
	setp.gt.s32 	%p41, %r78, 15;
	setp.lt.f64 	%p42, %fd108, %fd109;
	selp.f64 	%fd54, %fd109, %fd108, %p42;
	selp.f64 	%fd380, %fd108, %fd54, %p41;
	setp.ne.s32 	%p43, %r78, 0;
	@%p43 bra 	$L__BB5_70;
	shr.u32 	%r129, %r47, 2;
	and.b32  	%r130, %r129, 248;
	mov.u32 	%r131, _ZZN3cub18CUB_300001_SM_10006detail6reduce28DeviceReduceSingleTileKernelINS2_10policy_hubIdjN4cuda3__47maximumIvEEE10Policy1000EPdSB_iS8_ddNS5_3std3__410__identityEEEvT0_T1_T2_T3_T4_T6_E12temp_storage;
	add.s32 	%r132, %r131, %r130;
	st.shared.f64 	[%r132+8], %fd54;
$L__BB5_70:
	bar.sync 	0;
	setp.ne.s32 	%p44, %r47, 0;
	@%p44 bra 	$L__BB5_72;
	ld.shared.f64 	%fd110, [_ZZN3cub18CUB_300001_SM_10006detail6reduce28DeviceReduceSingleTileKernelINS2_10policy_hubIdjN4cuda3__47maximumIvEEE10Policy1000EPdSB_iS8_ddNS5_3std3__410__identityEEEvT0_T1_T2_T3_T4_T6_E12temp_storage+16];
	setp.lt.f64 	%p45, %fd380, %fd110;
	selp.f64 	%fd111, %fd110, %fd380, %p45;
	ld.shared.f64 	%fd112, [_ZZN3cub18CUB_300001_SM_10006detail6reduce28DeviceReduceSingleTileKernelINS2_10policy_hubIdjN4cuda3__47maximumIvEEE10Policy1000EPdSB_iS8_ddNS5_3std3__410__identityEEEvT0_T1_T2_T3_T4_T6_E12temp_storage+24];
	setp.lt.f64 	%p46, %fd111, %fd112;
	selp.f64 	%fd113, %fd112, %fd111, %p46;
	ld.shared.f64 	%fd114, [_ZZN3cub18CUB_300001_SM_10006detail6reduce28DeviceReduceSingleTileKernelINS2_10policy_hubIdjN4cuda3__47maximumIvEEE10Policy1000EPdSB_iS8_ddNS5_3std3__410__identityEEEvT0_T1_T2_T3_T4_T6_E12temp_storage+32];
	setp.lt.f64 	%p47, %fd113, %fd114;
	selp.f64 	%fd115, %fd114, %fd113, %p47;
	ld.shared.f64 	%fd116, [_ZZN3cub18CUB_300001_SM_10006detail6reduce28DeviceReduceSingleTileKernelINS2_10policy_hubIdjN4cuda3__47maximumIvEEE10Policy1000EPdSB_iS8_ddNS5_3std3__410__identityEEEvT0_T1_T2_T3_T4_T6_E12temp_storage+40];
	setp.lt.f64 	%p48, %fd115, %fd116;
	selp.f64 	%fd117, %fd116, %fd115, %p48;
	ld.shared.f64 	%fd118, [_ZZN3cub18CUB_300001_SM_10006detail6reduce28DeviceReduceSingleTileKernelINS2_10policy_hubIdjN4cuda3__47maximumIvEEE10Policy1000EPdSB_iS8_ddNS5_3std3__410__identityEEEvT0_T1_T2_T3_T4_T6_E12temp_storage+48];
	setp.lt.f64 	%p49, %fd117, %fd118;
	selp.f64 	%fd119, %fd118, %fd117, %p49;
	ld.shared.f64 	%fd120, [_ZZN3cub18CUB_300001_SM_10006detail6reduce28DeviceReduceSingleTileKernelINS2_10policy_hubIdjN4cuda3__47maximumIvEEE10Policy1000EPdSB_iS8_ddNS5_3std3__410__identityEEEvT0_T1_T2_T3_T4_T6_E12temp_storage+56];
	setp.lt.f64 	%p50, %fd119, %fd120;
	selp.f64 	%fd121, %fd120, %fd119, %p50;
	ld.shared.f64 	%fd122, [_ZZN3cub18CUB_300001_SM_10006detail6reduce28DeviceReduceSingleTileKernelINS2_10policy_hubIdjN4cuda3__47maximumIvEEE10Policy1000EPdSB_iS8_ddNS5_3std3__410__identityEEEvT0_T1_T2_T3_T4_T6_E12temp_storage+64];
	setp.lt.f64 	%p51, %fd121, %fd122;
	selp.f64 	%fd380, %fd122, %fd121, %p51;
$L__BB5_72:
	mov.u32 	%r444, %tid.x;
	setp.ne.s32 	%p217, %r444, 0;
	@%p217 bra 	$L__BB5_74;
	setp.lt.f64 	%p218, %fd58, %fd380;
	selp.f64 	%fd353, %fd380, %fd58, %p218;
	st.global.f64 	[%rd1], %fd353;
$L__BB5_74:
	ret;

}


// ===== COMPILED SASS (sm_100) =====

	.target	sm_100

	.elftype	@"ET_EXEC"


//--------------------- .note.nv.tkinfo           --------------------------
	.section	.note.nv.tkinfo,"",@"SHT_NOTE"
	.sectionflags	@"SHF_NOTE_NV_TKINFO"
	.tkinfo
        /*0018*/ 	.word	0x00000002
        /*0030*/ 	.string	""
        /*0030*/ 	.string	"ptxas"
        /*0030*/ 	.string	"Cuda compilation tools, release 13.0, V13.0.88"
        /*0030*/ 	.string	"Build cuda_13.0.r13.0/compiler.36424714_0"
        /*0030*/ 	.string	"-arch sm_100 -m 64 "



//--------------------- .note.nv.cuinfo           --------------------------
	.section	.note.nv.cuinfo,"",@"SHT_NOTE"
	.sectionflags	@"SHF_NOTE_NV_CUINFO"
        /*0018*/ 	.short	0x0002
        /*001a*/ 	.short	0x0064
        /*001c*/ 	.short	0x0082
	.zero		2


//--------------------- .nv.info                  --------------------------
	.section	.nv.info,"",@"SHT_CUDA_INFO"
	.align	4


	//----- nvinfo : EIATTR_REGCOUNT
	.align		4
        /*0000*/ 	.byte	0x04, 0x2f
        /*0002*/ 	.short	(.L_41 - .L_40)
	.align		4
.L_40:
        /*0004*/ 	.word	index@(_Z16calculate_matrixPdS_j)
        /*0008*/ 	.word	0x00000010


	//----- nvinfo : EIATTR_FRAME_SIZE
	.align		4
.L_41:
        /*000c*/ 	.byte	0x04, 0x11
        /*000e*/ 	.short	(.L_43 - .L_42)
	.align		4
.L_42:
        /*0010*/ 	.word	index@(_Z16calculate_matrixPdS_j)
        /*0014*/ 	.word	0x00000000


	//----- nvinfo : EIATTR_REGCOUNT
	.align		4
.L_43:
        /*0018*/ 	.byte	0x04, 0x2f
        /*001a*/ 	.short	(.L_45 - .L_44)
	.align		4
.L_44:
        /*001c*/ 	.word	index@(_Z23count_matrix_differencePdS_S_j)
        /*0020*/ 	.word	0x00000010


	//----- nvinfo : EIATTR_FRAME_SIZE
	.align		4
.L_45:
        /*0024*/ 	.byte	0x04, 0x11
        /*0026*/ 	.short	(.L_47 - .L_46)
	.align		4
.L_46:
        /*0028*/ 	.word	index@(_Z23count_matrix_differencePdS_S_j)
        /*002c*/ 	.word	0x00000000


	//----- nvinfo : EIATTR_REGCOUNT
	.align		4
.L_47:
        /*0030*/ 	.byte	0x04, 0x2f
        /*0032*/ 	.short	(.L_49 - .L_48)
	.align		4
.L_48:
        /*0034*/ 	.word	index@(_ZN3cub18CUB_300001_SM_10006detail11EmptyKernelIvEEvv)
        /*0038*/ 	.word	0x00000004


	//----- nvinfo : EIATTR_FRAME_SIZE
	.align		4
.L_49:
        /*003c*/ 	.byte	0x04, 0x11
        /*003e*/ 	.short	(.L_51 - .L_50)
	.align		4
.L_50:
        /*0040*/ 	.word	index@(_ZN3cub18CUB_300001_SM_10006detail11EmptyKernelIvEEvv)
        /*0044*/ 	.word	0x00000000


	//----- nvinfo : EIATTR_REGCOUNT
	.align		4
.L_51:
        /*0048*/ 	.byte	0x04, 0x2f
        /*004a*/ 	.short	(.L_53 - .L_52)
	.align		4
.L_52:
        /*004c*/ 	.word	index@(_ZN3cub18CUB_300001_SM_10006detail6reduce28DeviceReduceSingleTileKernelINS2_10policy_hubIdjN4cuda3__47maximumIvEEE10Policy1000EPdSB_jS8_ddNS5_3std3__410__identityEEEvT0_T1_T2_T3_T4_T6_)
        /*0050*/ 	.word	0x0000002c


	//----- nvinfo : EIATTR_FRAME_SIZE
	.align		4
.L_53:
        /*0054*/ 	.byte	0x04, 0x11
        /*0056*/ 	.short	(.L_55 - .L_54)
	.align		4
.L_54:
        /*0058*/ 	.word	index@(_ZN3cub18CUB_300001_SM_10006detail6reduce28DeviceReduceSingleTileKernelINS2_10policy_hubIdjN4cuda3__47maximumIvEEE10Policy1000EPdSB_jS8_ddNS5_3std3__410__identityEEEvT0_T1_T2_T3_T4_T6_)
        /*005c*/ 	.word	0x00000000


	//----- nvinfo : EIATTR_REGCOUNT
	.align		4
.L_55:
        /*0060*/ 	.byte	0x04, 0x2f
        /*0062*/ 	.short	(.L_57 - .L_56)
	.align		4
.L_56:
        /*0064*/ 	.word	index@(_ZN3cub18CUB_300001_SM_10006detail6reduce18DeviceReduceKernelINS2_10policy_hubIdjN4cuda3__47maximumIvEEE10Policy1000EPdjS8_dNS5_3std3__410__identityEEEvT0_PT3_T1_NS0_13GridEvenShareISI_EET2_T4_)
        /*0068*/ 	.word	0x0000001c


	//----- nvinfo : EIATTR_FRAME_SIZE
	.align		4
.L_57:
        /*006c*/ 	.byte	0x04, 0x11
        /*006e*/ 	.short	(.L_59 - .L_58)
	.align		4
.L_58:
        /*0070*/ 	.word	index@(_ZN3cub18CUB_300001_SM_10006detail6reduce18DeviceReduceKernelINS2_10policy_hubIdjN4cuda3__47maximumIvEEE10Policy1000EPdjS8_dNS5_3std3__410__identityEEEvT0_PT3_T1_NS0_13GridEvenShareISI_EET2_T4_)
        /*0074*/ 	.word	0x00000000


	//----- nvinfo : EIATTR_REGCOUNT
	.align		4
.L_59:
        /*0078*/ 	.byte	0x04, 0x2f
        /*007a*/ 	.short	(.L_61 - .L_60)
	.align		4
.L_60:
        /*007c*/ 	.word	index@(_ZN3cub18CUB_300001_SM_10006detail6reduce28DeviceReduceSingleTileKernelINS2_10policy_hubIdjN4cuda3__47maximumIvEEE10Policy1000EPdSB_iS8_ddNS5_3std3__410__identityEEEvT0_T1_T2_T3_T4_T6_)
        /*0080*/ 	.word	0x00000030


	//----- nvinfo : EIATTR_FRAME_SIZE
	.align		4
.L_61:
        /*0084*/ 	.byte	0x04, 0x11
        /*0086*/ 	.short	(.L_63 - .L_62)
	.align		4
.L_62:
        /*0088*/ 	.word	index@(_ZN3cub18CUB_300001_SM_10006detail6reduce28DeviceReduceSingleTileKernelINS2_10policy_hubIdjN4cuda3__47maximumIvEEE10Policy1000EPdSB_iS8_ddNS5_3std3__410__identityEEEvT0_T1_T2_T3_T4_T6_)
        /*008c*/ 	.word	0x00000000


	//----- nvinfo : EIATTR_MIN_STACK_SIZE
	.align		4
.L_63:
        /*0090*/ 	.byte	0x04, 0x12
        /*0092*/ 	.short	(.L_65 - .L_64)
	.align		4
.L_64:
        /*0094*/ 	.word	index@(_ZN3cub18CUB_300001_SM_10006detail6reduce28DeviceReduceSingleTileKernelINS2_10policy_hubIdjN4cuda3__47maximumIvEEE10Policy1000EPdSB_iS8_ddNS5_3std3__410__identityEEEvT0_T1_T2_T3_T4_T6_)
        /*0098*/ 	.word	0x00000000


	//----- nvinfo : EIATTR_MIN_STACK_SIZE
	.align		4
.L_65:
        /*009c*/ 	.byte	0x04, 0x12
        /*009e*/ 	.short	(.L_67 - .L_66)
	.align		4
.L_66:
        /*00a0*/ 	.word	index@(_ZN3cub18CUB_300001_SM_10006detail6reduce18DeviceReduceKernelINS2_10policy_hubIdjN4cuda3__47maximumIvEEE10Policy1000EPdjS8_dNS5_3std3__410__identityEEEvT0_PT3_T1_NS0_13GridEvenShareISI_EET2_T4_)
        /*00a4*/ 	.word	0x00000000


	//----- nvinfo : EIATTR_MIN_STACK_SIZE
	.align		4
.L_67:
        /*00a8*/ 	.byte	0x04, 0x12
        /*00aa*/ 	.short	(.L_69 - .L_68)
	.align		4
.L_68:
        /*00ac*/ 	.word	index@(_ZN3cub18CUB_300001_SM_10006detail6reduce28DeviceReduceSingleTileKernelINS2_10policy_hubIdjN4cuda3__47maximumIvEEE10Policy1000EPdSB_jS8_ddNS5_3std3__410__identityEEEvT0_T1_T2_T3_T4_T6_)
        /*00b0*/ 	.word	0x00000000


	//----- nvinfo : EIATTR_MIN_STACK_SIZE
	.align		4
.L_69:
        /*00b4*/ 	.byte	0x04, 0x12
        /*00b6*/ 	.short	(.L_71 - .L_70)
	.align		4
.L_70:
        /*00b8*/ 	.word	index@(_ZN3cub18CUB_300001_SM_10006detail11EmptyKernelIvEEvv)
        /*00bc*/ 	.word	0x00000000


	//----- nvinfo : EIATTR_MIN_STACK_SIZE
	.align		4
.L_71:
        /*00c0*/ 	.byte	0x04, 0x12
        /*00c2*/ 	.short	(.L_73 - .L_72)
	.align		4
.L_72:
        /*00c4*/ 	.word	index@(_Z23count_matrix_differencePdS_S_j)
        /*00c8*/ 	.word	0x00000000


	//----- nvinfo : EIATTR_MIN_STACK_SIZE
	.align		4
.L_73:
        /*00cc*/ 	.byte	0x04, 0x12
        /*00ce*/ 	.short	(.L_75 - .L_74)
	.align		4
.L_74:
        /*00d0*/ 	.word	index@(_Z16calculate_matrixPdS_j)
        /*00d4*/ 	.word	0x00000000
.L_75:


//--------------------- .nv.compat                --------------------------
	.section	.nv.compat,"",@"SHT_CUDA_COMPAT_INFO"
	.align	4
        /*0000*/ 	.byte	0x02, 0x09, 0x00, 0x00, 0x02, 0x02, 0x01, 0x00, 0x02, 0x05, 0x05, 0x00, 0x03, 0x07, 0x01, 0x01
        /*0010*/ 	.byte	0x02, 0x03, 0x00, 0x00, 0x02, 0x06, 0x01, 0x00, 0x04, 0x0b, 0x08, 0x00, 0x01, 0x00, 0x00, 0x00
        /*0020*/ 	.byte	0x00, 0x00, 0x00, 0x00


//--------------------- .nv.info._ZN3cub18CUB_300001_SM_10006detail6reduce28DeviceReduceSingleTileKernelINS2_10policy_hubIdjN4cuda3__47maximumIvEEE10Policy1000EPdSB_iS8_ddNS5_3std3__410__identityEEEvT0_T1_T2_T3_T4_T6_ --------------------------
	.section	.nv.info._ZN3cub18CUB_300001_SM_10006detail6reduce28DeviceReduceSingleTileKernelINS2_10policy_hubIdjN4cuda3__47maximumIvEEE10Policy1000EPdSB_iS8_ddNS5_3std3__410__identityEEEvT0_T1_T2_T3_T4_T6_,"",@"SHT_CUDA_INFO"
	.sectionflags	@""
	.align	4


	//----- nvinfo : EIATTR_CUDA_API_VERSION
	.align		4
        /*0000*/ 	.byte	0x04, 0x37
        /*0002*/ 	.short	(.L_77 - .L_76)
.L_76:
        /*0004*/ 	.word	0x00000082


	//----- nvinfo : EIATTR_KPARAM_INFO
	.align		4
.L_77:
        /*0008*/ 	.byte	0x04, 0x17
        /*000a*/ 	.short	(.L_79 - .L_78)
.L_78:
        /*000c*/ 	.word	0x00000000
        /*0010*/ 	.short	0x0005
        /*0012*/ 	.short	0x0020
        /*0014*/ 	.byte	0x00, 0xf0, 0x05, 0x00


	//----- nvinfo : EIATTR_KPARAM_INFO
	.align		4
.L_79:
        /*0018*/ 	.byte	0x04, 0x17
        /*001a*/ 	.short	(.L_81 - .L_80)
.L_80:
        /*001c*/ 	.word	0x00000000
        /*0020*/ 	.short	0x0004
        /*0022*/ 	.short	0x0018
        /*0024*/ 	.byte	0x00, 0xf0, 0x21, 0x00


	//----- nvinfo : EIATTR_KPARAM_INFO
	.align		4
.L_81:
        /*0028*/ 	.byte	0x04, 0x17
        /*002a*/ 	.short	(.L_83 - .L_82)
.L_82:
        /*002c*/ 	.word	0x00000000
        /*0030*/ 	.short	0x0003
        /*0032*/ 	.short	0x0014
        /*0034*/ 	.byte	0x00, 0xf0, 0x05, 0x00


	//----- nvinfo : EIATTR_KPARAM_INFO
	.align		4
.L_83:
        /*0038*/ 	.byte	0x04, 0x17
        /*003a*/ 	.short	(.L_85 - .L_84)
.L_84:
        /*003c*/ 	.word	0x00000000
        /*0040*/ 	.short	0x0002
        /*0042*/ 	.short	0x0010
        /*0044*/ 	.byte	0x00, 0xf0, 0x11, 0x00


	//----- nvinfo : EIATTR_KPARAM_INFO
	.align		4
.L_85:
        /*0048*/ 	.byte	0x04, 0x17
        /*004a*/ 	.short	(.L_87 - .L_86)
.L_86:
        /*004c*/ 	.word	0x00000000
        /*0050*/ 	.short	0x0001
        /*0052*/ 	.short	0x0008
        /*0054*/ 	.byte	0x00, 0xf5, 0x21, 0x00


	//----- nvinfo : EIATTR_KPARAM_INFO
	.align		4
.L_87:
        /*0058*/ 	.byte	0x04, 0x17
        /*005a*/ 	.short	(.L_89 - .L_88)
.L_88:
        /*005c*/ 	.word	0x00000000
        /*0060*/ 	.short	0x0000
        /*0062*/ 	.short	0x0000
        /*0064*/ 	.byte	0x00, 0xf5, 0x21, 0x00


	//----- nvinfo : EIATTR_SPARSE_MMA_MASK
	.align		4
.L_89:
        /*0068*/ 	.byte	0x03, 0x50
        /*006a*/ 	.short	0x0000


	//----- nvinfo : EIATTR_MAXREG_COUNT
	.align		4
        /*006c*/ 	.byte	0x03, 0x1b
        /*006e*/ 	.short	0x00ff


	//----- nvinfo : EIATTR_NUM_BARRIERS
	.align		4
        /*0070*/ 	.byte	0x02, 0x4c
        /*0072*/ 	.byte	0x01
	.zero		1


	//----- nvinfo : EIATTR_MERCURY_ISA_VERSION
	.align		4
        /*0074*/ 	.byte	0x03, 0x5f
        /*0076*/ 	.short	0x0101


	//----- nvinfo : EIATTR_COOP_GROUP_MASK_REGIDS
	.align		4
        /*0078*/ 	.byte	0x04, 0x29
        /*007a*/ 	.short	(.L_91 - .L_90)


	//   ....[0]....
.L_90:
        /*007c*/ 	.word	0xffffffff


	//   ....[1]....
        /*0080*/ 	.word	0xffffffff


	//   ....[2]....
        /*0084*/ 	.word	0xffffffff


	//   ....[3]....
        /*0088*/ 	.word	0xffffffff


	//   ....[4]....
        /*008c*/ 	.word	0xffffffff


	//   ....[5]....
        /*0090*/ 	.word	0xffffffff


	//   ....[6]....
        /*0094*/ 	.word	0xffffffff


	//   ....[7]....
        /*0098*/ 	.word	0xffffffff


	//   ....[8]....
        /*009c*/ 	.word	0xffffffff


	//   ....[9]....
        /*00a0*/ 	.word	0xffffffff


	//   ....[10]....
        /*00a4*/ 	.word	0xffffffff


	//   ....[11]....
        /*00a8*/ 	.word	0xffffffff


	//   ....[12]....
        /*00ac*/ 	.word	0xffffffff


	//   ....[13]....
        /*00b0*/ 	.word	0xffffffff


	//   ....[14]....
        /*00b4*/ 	.word	0xffffffff


	//   ....[15]....
        /*00b8*/ 	.word	0xffffffff


	//   ....[16]....
        /*00bc*/ 	.word	0xffffffff


	//   ....[17]....
        /*00c0*/ 	.word	0xffffffff


	//   ....[18]....
        /*00c4*/ 	.word	0xffffffff


	//   ....[19]....
        /*00c8*/ 	.word	0xffffffff


	//   ....[20]....
        /*00cc*/ 	.word	0xffffffff


	//   ....[21]....
        /*00d0*/ 	.word	0xffffffff


	//   ....[22]....
        /*00d4*/ 	.word	0xffffffff


	//   ....[23]....
        /*00d8*/ 	.word	0xffffffff


	//   ....[24]....
        /*00dc*/ 	.word	0xffffffff


	//   ....[25]....
        /*00e0*/ 	.word	0xffffffff


	//   ....[26]....
        /*00e4*/ 	.word	0xffffffff


	//   ....[27]....
        /*00e8*/ 	.word	0xffffffff


	//   ....[28]....
        /*00ec*/ 	.word	0xffffffff


	//   ....[29]....
        /*00f0*/ 	.word	0xffffffff


	//   ....[30]....
        /*00f4*/ 	.word	0xffffffff


	//   ....[31]....
        /*00f8*/ 	.word	0xffffffff


	//   ....[32]....
        /*00fc*/ 	.word	0xffffffff


	//   ....[33]....
        /*0100*/ 	.word	0xffffffff


	//   ....[34]....
        /*0104*/ 	.word	0xffffffff


	//   ....[35]....
        /*0108*/ 	.word	0xffffffff


	//   ....[36]....
        /*010c*/ 	.word	0xffffffff


	//   ....[37]....
        /*0110*/ 	.word	0xffffffff


	//   ....[38]....
        /*0114*/ 	.word	0xffffffff


	//   ....[39]....
        /*0118*/ 	.word	0xffffffff


	//   ....[40]....
        /*011c*/ 	.word	0xffffffff


	//   ....[41]....
        /*0120*/ 	.word	0xffffffff


	//   ....[42]....
        /*0124*/ 	.word	0xffffffff


	//   ....[43]....
        /*0128*/ 	.word	0xffffffff


	//   ....[44]....
        /*012c*/ 	.word	0xffffffff


	//   ....[45]....
        /*0130*/ 	.word	0xffffffff


	//   ....[46]....
        /*0134*/ 	.word	0xffffffff


	//   ....[47]....
        /*0138*/ 	.word	0xffffffff


	//   ....[48]....
        /*013c*/ 	.word	0xffffffff


	//   ....[49]....
        /*0140*/ 	.word	0xffffffff


	//   ....[50]....
        /*0144*/ 	.word	0xffffffff


	//   ....[51]....
        /*0148*/ 	.word	0xffffffff


	//   ....[52]....
        /*014c*/ 	.word	0xffffffff


	//   ....[53]....
        /*0150*/ 	.word	0xffffffff


	//   ....[54]....
        /*0154*/ 	.word	0xffffffff


	//   ....[55]....
        /*0158*/ 	.word	0xffffffff


	//   ....[56]....
        /*015c*/ 	.word	0xffffffff


	//   ....[57]....
        /*0160*/ 	.word	0xffffffff


	//   ....[58]....
        /*0164*/ 	.word	0xffffffff


	//   ....[59]....
        /*0168*/ 	.word	0xffffffff


	//----- nvinfo : EIATTR_COOP_GROUP_INSTR_OFFSETS
	.align		4
.L_91:
        /*016c*/ 	.byte	0x04, 0x28
        /*016e*/ 	.short	(.L_93 - .L_92)


	//   ....[0]....
.L_92:
        /*0170*/ 	.word	0x00000d30


	//   ....[1]....
        /*0174*/ 	.word	0x00000d40


	//   ....[2]....
        /*0178*/ 	.word	0x00000dd0


	//   ....[3]....
        /*017c*/ 	.word	0x00000e10


	//   ....[4]....
        /*0180*/ 	.word	0x00000e80


	//   ....[5]....
        /*0184*/ 	.word	0x00000ea0


	//   ....[6]....
        /*0188*/ 	.word	0x00000ef0


	//   ....[7]....
        /*018c*/ 	.word	0x00000f10


	//   ....[8]....
        /*0190*/ 	.word	0x00000f60


	//   ....[9]....
        /*0194*/ 	.word	0x00000f80


	//   ....[10]....
        /*0198*/ 	.word	0x00001280


	//   ....[11]....
        /*019c*/ 	.word	0x00001290


	//   ....[12]....
        /*01a0*/ 	.word	0x00001320


	//   ....[13]....
        /*01a4*/ 	.word	0x00001350


	//   ....[14]....
        /*01a8*/ 	.word	0x000013b0


	//   ....[15]....
        /*01ac*/ 	.word	0x000013e0


	//   ....[16]....
        /*01b0*/ 	.word	0x00001440


	//   ....[17]....
        /*01b4*/ 	.word	0x00001480


	//   ....[18]....
        /*01b8*/ 	.word	0x000014f0


	//   ....[19]....
        /*01bc*/ 	.word	0x00001530


	//   ....[20]....
        /*01c0*/ 	.word	0x00002960


	//   ....[21]....
        /*01c4*/ 	.word	0x00002970


	//   ....[22]....
        /*01c8*/ 	.word	0x00002a00


	//   ....[23]....
        /*01cc*/ 	.word	0x00002a30


	//   ....[24]....
        /*01d0*/ 	.word	0x00002aa0


	//   ....[25]....
        /*01d4*/ 	.word	0x00002ac0


	//   ....[26]....
        /*01d8*/ 	.word	0x00002b20


	//   ....[27]....
        /*01dc*/ 	.word	0x00002b30


	//   ....[28]....
        /*01e0*/ 	.word	0x00002b80


	//   ....[29]....
        /*01e4*/ 	.word	0x00002b90


	//   ....[30]....
        /*01e8*/ 	.word	0x00003a20


	//   ....[31]....
        /*01ec*/ 	.word	0x00003a30


	//   ....[32]....
        /*01f0*/ 	.word	0x00003ac0


	//   ....[33]....
        /*01f4*/ 	.word	0x00003b00


	//   ....[34]....
        /*01f8*/ 	.word	0x00003b80


	//   ....[35]....
        /*01fc*/ 	.word	0x00003bc0


	//   ....[36]....
        /*0200*/ 	.word	0x00003c20


	//   ....[37]....
        /*0204*/ 	.word	0x00003c50


	//   ....[38]....
        /*0208*/ 	.word	0x00003ca0


	//   ....[39]....
        /*020c*/ 	.word	0x00003cd0


	//   ....[40]....
        /*0210*/ 	.word	0x00003fb0


	//   ....[41]....
        /*0214*/ 	.word	0x00003fc0


	//   ....[42]....
        /*0218*/ 	.word	0x00004050


	//   ....[43]....
        /*021c*/ 	.word	0x00004080


	//   ....[44]....
        /*0220*/ 	.word	0x000040d0


	//   ....[45]....
        /*0224*/ 	.word	0x00004100


	//   ....[46]....
        /*0228*/ 	.word	0x00004170


	//   ....[47]....
        /*022c*/ 	.word	0x000041b0


	//   ....[48]....
        /*0230*/ 	.word	0x00004220


	//   ....[49]....
        /*0234*/ 	.word	0x00004250


	//   ....[50]....
        /*0238*/ 	.word	0x00005700


	//   ....[51]....
        /*023c*/ 	.word	0x00005710


	//   ....[52]....
        /*0240*/ 	.word	0x000057a0


	//   ....[53]....
        /*0244*/ 	.word	0x000057e0


	//   ....[54]....
        /*0248*/ 	.word	0x00005860


	//   ....[55]....
        /*024c*/ 	.word	0x000058a0


	//   ....[56]....
        /*0250*/ 	.word	0x00005900


	//   ....[57]....
        /*0254*/ 	.word	0x00005930


	//   ....[58]....
        /*0258*/ 	.word	0x00005980


	//   ....[59]....
        /*025c*/ 	.word	0x000059b0


	//----- nvinfo : EIATTR_VRC_CTA_INIT_COUNT
	.align		4
.L_93:
        /*0260*/ 	.byte	0x02, 0x4a
	.zero		1
	.zero		1


	//----- nvinfo : EIATTR_EXIT_INSTR_OFFSETS
	.align		4
        /*0264*/ 	.byte	0x04, 0x1c
        /*0266*/ 	.short	(.L_95 - .L_94)


	//   ....[0]....
.L_94:
        /*0268*/ 	.word	0x00000080


	//   ....[1]....
        /*026c*/ 	.word	0x000000c0


	//   ....[2]....
        /*0270*/ 	.word	0x00005c20


	//   ....[3]....
        /*0274*/ 	.word	0x00005ca0


	//----- nvinfo : EIATTR_MAX_THREADS
	.align		4
.L_95:
        /*0278*/ 	.byte	0x04, 0x05
        /*027a*/ 	.short	(.L_97 - .L_96)
.L_96:
        /*027c*/ 	.word	0x00000100
        /*0280*/ 	.word	0x00000001
        /*0284*/ 	.word	0x00000001


	//----- nvinfo : EIATTR_CRS_STACK_SIZE
	.align		4
.L_97:
        /*0288*/ 	.byte	0x04, 0x1e
        /*028a*/ 	.short	(.L_99 - .L_98)
.L_98:
        /*028c*/ 	.word	0x00000000


	//----- nvinfo : EIATTR_CBANK_PARAM_SIZE
	.align		4
.L_99:
        /*0290*/ 	.byte	0x03, 0x19
        /*0292*/ 	.short	0x0021


	//----- nvinfo : EIATTR_PARAM_CBANK
	.align		4
        /*0294*/ 	.byte	0x04, 0x0a
        /*0296*/ 	.short	(.L_101 - .L_100)
	.align		4
.L_100:
        /*0298*/ 	.word	index@(.nv.constant0._ZN3cub18CUB_300001_SM_10006detail6reduce28DeviceReduceSingleTileKernelINS2_10policy_hubIdjN4cuda3__47maximumIvEEE10Policy1000EPdSB_iS8_ddNS5_3std3__410__identityEEEvT0_T1_T2_T3_T4_T6_)
        /*029c*/ 	.short	0x0380
        /*029e*/ 	.short	0x0021


	//----- nvinfo : EIATTR_SW_WAR
	.align		4
.L_101:
        /*02a0*/ 	.byte	0x04, 0x36
        /*02a2*/ 	.short	(.L_103 - .L_102)
.L_102:
        /*02a4*/ 	.word	0x00000008
.L_103:


//--------------------- .nv.info._ZN3cub18CUB_300001_SM_10006detail6reduce18DeviceReduceKernelINS2_10policy_hubIdjN4cuda3__47maximumIvEEE10Policy1000EPdjS8_dNS5_3std3__410__identityEEEvT0_PT3_T1_NS0_13GridEvenShareISI_EET2_T4_ --------------------------
	.section	.nv.info._ZN3cub18CUB_300001_SM_10006detail6reduce18DeviceReduceKernelINS2_10policy_hubIdjN4cuda3__47maximumIvEEE10Policy1000EPdjS8_dNS5_3std3__410__identityEEEvT0_PT3_T1_NS0_13GridEvenShareISI_EET2_T4_,"",@"SHT_CUDA_INFO"
	.sectionflags	@""
	.align	4


	//----- nvinfo : EIATTR_CUDA_API_VERSION
	.align		4
        /*0000*/ 	.byte	0x04, 0x37
        /*0002*/ 	.short	(.L_105 - .L_104)
.L_104:
        /*0004*/ 	.word	0x00000082


	//----- nvinfo : EIATTR_KPARAM_INFO
	.align		4
.L_105:
        /*0008*/ 	.byte	0x04, 0x17
        /*000a*/ 	.short	(.L_107 - .L_106)
.L_106:
        /*000c*/ 	.word	0x00000000
        /*0010*/ 	.short	0x0005
        /*0012*/ 	.short	0x003d
        /*0014*/ 	.byte	0x00, 0xf0, 0x05, 0x00


	//----- nvinfo : EIATTR_KPARAM_INFO
	.align		4
.L_107:
        /*0018*/ 	.byte	0x04, 0x17
        /*001a*/ 	.short	(.L_109 - .L_108)
.L_108:
        /*001c*/ 	.word	0x00000000
        /*0020*/ 	.short	0x0004
        /*0022*/ 	.short	0x003c
        /*0024*/ 	.byte	0x00, 0xf0, 0x05, 0x00


	//----- nvinfo : EIATTR_KPARAM_INFO
	.align		4
.L_109:
        /*0028*/ 	.byte	0x04, 0x17
        /*002a*/ 	.short	(.L_111 - .L_110)
.L_110:
        /*002c*/ 	.word	0x00000000
        /*0030*/ 	.short	0x0003
        /*0032*/ 	.short	0x0014
        /*0034*/ 	.byte	0x00, 0xf0, 0xa1, 0x00


	//----- nvinfo : EIATTR_KPARAM_INFO
	.align		4
.L_111:
        /*0038*/ 	.byte	0x04, 0x17
        /*003a*/ 	.short	(.L_113 - .L_112)
.L_112:
        /*003c*/ 	.word	0x00000000
        /*0040*/ 	.short	0x0002
        /*0042*/ 	.short	0x0010
        /*0044*/ 	.byte	0x00, 0xf0, 0x11, 0x00


	//----- nvinfo : EIATTR_KPARAM_INFO
	.align		4
.L_113:
        /*0048*/ 	.byte	0x04, 0x17
        /*004a*/ 	.short	(.L_115 - .L_114)
.L_114:
        /*004c*/ 	.word	0x00000000
        /*0050*/ 	.short	0x0001
        /*0052*/ 	.short	0x0008
        /*0054*/ 	.byte	0x00, 0xf5, 0x21, 0x00


	//----- nvinfo : EIATTR_KPARAM_INFO
	.align		4
.L_115:
        /*0058*/ 	.byte	0x04, 0x17
        /*005a*/ 	.short	(.L_117 - .L_116)
.L_116:
        /*005c*/ 	.word	0x00000000
        /*0060*/ 	.short	0x0000
        /*0062*/ 	.short	0x0000
        /*0064*/ 	.byte	0x00, 0xf5, 0x21, 0x00


	//----- nvinfo : EIATTR_SPARSE_MMA_MASK
	.align		4
.L_117:
        /*0068*/ 	.byte	0x03, 0x50
        /*006a*/ 	.short	0x0000


	//----- nvinfo : EIATTR_MAXREG_COUNT
	.align		4
        /*006c*/ 	.byte	0x03, 0x1b
        /*006e*/ 	.short	0x00ff


	//----- nvinfo : EIATTR_NUM_BARRIERS
	.align		4
        /*0070*/ 	.byte	0x02, 0x4c
        /*0072*/ 	.byte	0x01
	.zero		1


	//----- nvinfo : EIATTR_MERCURY_ISA_VERSION
	.align		4
        /*0074*/ 	.byte	0x03, 0x5f
        /*0076*/ 	.short	0x0101


	//----- nvinfo : EIATTR_COOP_GROUP_MASK_REGIDS
	.align		4
        /*0078*/ 	.byte	0x04, 0x29
        /*007a*/ 	.short	(.L_119 - .L_118)


	//   ....[0]....
.L_118:
        /*007c*/ 	.word	0xffffffff


	//   ....[1]....
        /*0080*/ 	.word	0xffffffff


	//   ....[2]....
        /*0084*/ 	.word	0xffffffff


	//   ....[3]....
        /*0088*/ 	.word	0xffffffff


	//   ....[4]....
        /*008c*/ 	.word	0xffffffff


	//   ....[5]....
        /*0090*/ 	.word	0xffffffff


	//   ....[6]....
        /*0094*/ 	.word	0xffffffff


	//   ....[7]....
        /*0098*/ 	.word	0xffffffff


	//   ....[8]....
        /*009c*/ 	.word	0xffffffff


	//   ....[9]....
        /*00a0*/ 	.word	0xffffffff


	//   ....[10]....
        /*00a4*/ 	.word	0xffffffff


	//   ....[11]....
        /*00a8*/ 	.word	0xffffffff


	//   ....[12]....
        /*00ac*/ 	.word	0xffffffff


	//   ....[13]....
        /*00b0*/ 	.word	0xffffffff


	//   ....[14]....
        /*00b4*/ 	.word	0xffffffff


	//   ....[15]....
        /*00b8*/ 	.word	0xffffffff


	//   ....[16]....
        /*00bc*/ 	.word	0xffffffff


	//   ....[17]....
        /*00c0*/ 	.word	0xffffffff


	//   ....[18]....
        /*00c4*/ 	.word	0xffffffff


	//   ....[19]....
        /*00c8*/ 	.word	0xffffffff


	//   ....[20]....
        /*00cc*/ 	.word	0xffffffff


	//   ....[21]....
        /*00d0*/ 	.word	0xffffffff


	//   ....[22]....
        /*00d4*/ 	.word	0xffffffff


	//   ....[23]....
        /*00d8*/ 	.word	0xffffffff


	//   ....[24]....
        /*00dc*/ 	.word	0xffffffff


	//   ....[25]....
        /*00e0*/ 	.word	0xffffffff


	//   ....[26]....
        /*00e4*/ 	.word	0xffffffff


	//   ....[27]....
        /*00e8*/ 	.word	0xffffffff


	//   ....[28]....
        /*00ec*/ 	.word	0xffffffff


	//   ....[29]....
        /*00f0*/ 	.word	0xffffffff


	//   ....[30]....
        /*00f4*/ 	.word	0xffffffff


	//   ....[31]....
        /*00f8*/ 	.word	0xffffffff


	//   ....[32]....
        /*00fc*/ 	.word	0xffffffff


	//   ....[33]....
        /*0100*/ 	.word	0xffffffff


	//   ....[34]....
        /*0104*/ 	.word	0xffffffff


	//   ....[35]....
        /*0108*/ 	.word	0xffffffff


	//   ....[36]....
        /*010c*/ 	.word	0xffffffff


	//   ....[37]....
        /*0110*/ 	.word	0xffffffff


	//   ....[38]....
        /*0114*/ 	.word	0xffffffff


	//   ....[39]....
        /*0118*/ 	.word	0xffffffff


	//   ....[40]....
        /*011c*/ 	.word	0xffffffff


	//   ....[41]....
        /*0120*/ 	.word	0xffffffff


	//   ....[42]....
        /*0124*/ 	.word	0xffffffff


	//   ....[43]....
        /*0128*/ 	.word	0xffffffff


	//   ....[44]....
        /*012c*/ 	.word	0xffffffff


	//   ....[45]....
        /*0130*/ 	.word	0xffffffff


	//   ....[46]....
        /*0134*/ 	.word	0xffffffff


	//   ....[47]....
        /*0138*/ 	.word	0xffffffff


	//   ....[48]....
        /*013c*/ 	.word	0xffffffff


	//   ....[49]....
        /*0140*/ 	.word	0xffffffff


	//   ....[50]....
        /*0144*/ 	.word	0xffffffff


	//   ....[51]....
        /*0148*/ 	.word	0xffffffff


	//   ....[52]....
        /*014c*/ 	.word	0xffffffff


	//   ....[53]....
        /*0150*/ 	.word	0xffffffff


	//   ....[54]....
        /*0154*/ 	.word	0xffffffff


	//   ....[55]....
        /*0158*/ 	.word	0xffffffff


	//   ....[56]....
        /*015c*/ 	.word	0xffffffff


	//   ....[57]....
        /*0160*/ 	.word	0xffffffff


	//   ....[58]....
        /*0164*/ 	.word	0xffffffff


	//   ....[59]....
        /*0168*/ 	.word	0xffffffff


	//----- nvinfo : EIATTR_COOP_GROUP_INSTR_OFFSETS
	.align		4
.L_119:
        /*016c*/ 	.byte	0x04, 0x28
        /*016e*/ 	.short	(.L_121 - .L_120)


	//   ....[0]....
.L_120:
        /*0170*/ 	.word	0x000005c0


	//   ....[1]....
        /*0174*/ 	.word	0x000005d0


	//   ....[2]....
        /*0178*/ 	.word	0x00000660


	//   ....[3]....
        /*017c*/ 	.word	0x00000670


	//   ....[4]....
        /*0180*/ 	.word	0x000006d0


	//   ....[5]....
        /*0184*/ 	.word	0x00000700


	//   ....[6]....
        /*0188*/ 	.word	0x00000780


	//   ....[7]....
        /*018c*/ 	.word	0x00000790


	//   ....[8]....
        /*0190*/ 	.word	0x000007e0


	//   ....[9]....
        /*0194*/ 	.word	0x000007f0


	//   ....[10]....
        /*0198*/ 	.word	0x00000ad0


	//   ....[11]....
        /*019c*/ 	.word	0x00000ae0


	//   ....[12]....
        /*01a0*/ 	.word	0x00000b70


	//   ....[13]....
        /*01a4*/ 	.word	0x00000b90


	//   ....[14]....
        /*01a8*/ 	.word	0x00000bf0


	//   ....[15]....
        /*01ac*/ 	.word	0x00000c10


	//   ....[16]....
        /*01b0*/ 	.word	0x00000c70


	//   ....[17]....
        /*01b4*/ 	.word	0x00000ca0


	//   ....[18]....
        /*01b8*/ 	.word	0x00000d20


	//   ....[19]....
        /*01bc*/ 	.word	0x00000d40


	//   ....[20]....
        /*01c0*/ 	.word	0x00001b60


	//   ....[21]....
        /*01c4*/ 	.word	0x00001b70


	//   ....[22]....
        /*01c8*/ 	.word	0x00001c00


	//   ....[23]....
        /*01cc*/ 	.word	0x00001c30


	//   ....[24]....
        /*01d0*/ 	.word	0x00001ca0


	//   ....[25]....
        /*01d4*/ 	.word	0x00001cc0


	//   ....[26]....
        /*01d8*/ 	.word	0x00001d20


	//   ....[27]....
        /*01dc*/ 	.word	0x00001d30


	//   ....[28]....
        /*01e0*/ 	.word	0x00001d80


	//   ....[29]....
        /*01e4*/ 	.word	0x00001d90


	//   ....[30]....
        /*01e8*/ 	.word	0x00002530


	//   ....[31]....
        /*01ec*/ 	.word	0x00002540


	//   ....[32]....
        /*01f0*/ 	.word	0x000025d0


	//   ....[33]....
        /*01f4*/ 	.word	0x000025e0


	//   ....[34]....
        /*01f8*/ 	.word	0x00002640


	//   ....[35]....
        /*01fc*/ 	.word	0x00002670


	//   ....[36]....
        /*0200*/ 	.word	0x000026f0


	//   ....[37]....
        /*0204*/ 	.word	0x00002700


	//   ....[38]....
        /*0208*/ 	.word	0x00002750


	//   ....[39]....
        /*020c*/ 	.word	0x00002760


	//   ....[40]....
        /*0210*/ 	.word	0x00002a60


	//   ....[41]....
        /*0214*/ 	.word	0x00002a70


	//   ....[42]....
        /*0218*/ 	.word	0x00002b00


	//   ....[43]....
        /*021c*/ 	.word	0x00002b20


	//   ....[44]....
        /*0220*/ 	.word	0x00002b80


	//   ....[45]....
        /*0224*/ 	.word	0x00002ba0


	//   ....[46]....
        /*0228*/ 	.word	0x00002c00


	//   ....[47]....
        /*022c*/ 	.word	0x00002c40


	//   ....[48]....
        /*0230*/ 	.word	0x00002cc0


	//   ....[49]....
        /*0234*/ 	.word	0x00002ce0


	//   ....[50]....
        /*0238*/ 	.word	0x00003b40


	//   ....[51]....
        /*023c*/ 	.word	0x00003b50


	//   ....[52]....
        /*0240*/ 	.word	0x00003be0


	//   ....[53]....
        /*0244*/ 	.word	0x00003bf0


	//   ....[54]....
        /*0248*/ 	.word	0x00003c50


	//   ....[55]....
        /*024c*/ 	.word	0x00003c80


	//   ....[56]....
        /*0250*/ 	.word	0x00003d00


	//   ....[57]....
        /*0254*/ 	.word	0x00003d10


	//   ....[58]....
        /*0258*/ 	.word	0x00003d60


	//   ....[59]....
        /*025c*/ 	.word	0x00003d70


	//----- nvinfo : EIATTR_VRC_CTA_INIT_COUNT
	.align		4
.L_121:
        /*0260*/ 	.byte	0x02, 0x4a
	.zero		1
	.zero		1


	//----- nvinfo : EIATTR_EXIT_INSTR_OFFSETS
	.align		4
        /*0264*/ 	.byte	0x04, 0x1c
        /*0266*/ 	.short	(.L_123 - .L_122)


	//   ....[0]....
.L_122:
        /*0268*/ 	.word	0x00003fe0


	//   ....[1]....
        /*026c*/ 	.word	0x00004040


	//----- nvinfo : EIATTR_MAX_THREADS
	.align		4
.L_123:
        /*0270*/ 	.byte	0x04, 0x05
        /*0272*/ 	.short	(.L_125 - .L_124)
.L_124:
        /*0274*/ 	.word	0x00000100
        /*0278*/ 	.word	0x00000001
        /*027c*/ 	.word	0x00000001


	//----- nvinfo : EIATTR_CRS_STACK_SIZE
	.align		4
.L_125:
        /*0280*/ 	.byte	0x04, 0x1e
        /*0282*/ 	.short	(.L_127 - .L_126)
.L_126:
        /*0284*/ 	.word	0x00000000


	//----- nvinfo : EIATTR_CBANK_PARAM_SIZE
	.align		4
.L_127:
        /*0288*/ 	.byte	0x03, 0x19
        /*028a*/ 	.short	0x003e


	//----- nvinfo : EIATTR_PARAM_CBANK
	.align		4
        /*028c*/ 	.byte	0x04, 0x0a
        /*028e*/ 	.short	(.L_129 - .L_128)
	.align		4
.L_128:
        /*0290*/ 	.word	index@(.nv.constant0._ZN3cub18CUB_300001_SM_10006detail6reduce18DeviceReduceKernelINS2_10policy_hubIdjN4cuda3__47maximumIvEEE10Policy1000EPdjS8_dNS5_3std3__410__identityEEEvT0_PT3_T1_NS0_13GridEvenShareISI_EET2_T4_)
        /*0294*/ 	.short	0x0380
        /*0296*/ 	.short	0x003e


	//----- nvinfo : EIATTR_SW_WAR
	.align		4
.L_129:
        /*0298*/ 	.byte	0x04, 0x36
        /*029a*/ 	.short	(.L_131 - .L_130)
.L_130:
        /*029c*/ 	.word	0x00000008
.L_131:


//--------------------- .nv.info._ZN3cub18CUB_300001_SM_10006detail6reduce28DeviceReduceSingleTileKernelINS2_10policy_hubIdjN4cuda3__47maximumIvEEE10Policy1000EPdSB_jS8_ddNS5_3std3__410__identityEEEvT0_T1_T2_T3_T4_T6_ --------------------------
	.section	.nv.info._ZN3cub18CUB_300001_SM_10006detail6reduce28DeviceReduceSingleTileKernelINS2_10policy_hubIdjN4cuda3__47maximumIvEEE10Policy1000EPdSB_jS8_ddNS5_3std3__410__identityEEEvT0_T1_T2_T3_T4_T6_,"",@"SHT_CUDA_INFO"
	.sectionflags	@""
	.align	4


	//----- nvinfo : EIATTR_CUDA_API_VERSION
	.align		4
        /*0000*/ 	.byte	0x04, 0x37
        /*0002*/ 	.short	(.L_133 - .L_132)
.L_132:
        /*0004*/ 	.word	0x00000082


	//----- nvinfo : EIATTR_KPARAM_INFO
	.align		4
.L_133:
        /*0008*/ 	.byte	0x04, 0x17
        /*000a*/ 	.short	(.L_135 - .L_134)
.L_134:
        /*000c*/ 	.word	0x00000000
        /*0010*/ 	.short	0x0005
        /*0012*/ 	.short	0x0020
        /*0014*/ 	.byte	0x00, 0xf0, 0x05, 0x00


	//----- nvinfo : EIATTR_KPARAM_INFO
	.align		4
.L_135:
        /*0018*/ 	.byte	0x04, 0x17
        /*001a*/ 	.short	(.L_137 - .L_136)
.L_136:
        /*001c*/ 	.word	0x00000000
        /*0020*/ 	.short	0x0004
        /*0022*/ 	.short	0x0018
        /*0024*/ 	.byte	0x00, 0xf0, 0x21, 0x00


	//----- nvinfo : EIATTR_KPARAM_INFO
	.align		4
.L_137:
        /*0028*/ 	.byte	0x04, 0x17
        /*002a*/ 	.short	(.L_139 - .L_138)
.L_138:
        /*002c*/ 	.word	0x00000000
        /*0030*/ 	.short	0x0003
        /*0032*/ 	.short	0x0014
        /*0034*/ 	.byte	0x00, 0xf0, 0x05, 0x00


	//----- nvinfo : EIATTR_KPARAM_INFO
	.align		4
.L_139:
        /*0038*/ 	.byte	0x04, 0x17
        /*003a*/ 	.short	(.L_141 - .L_140)
.L_140:
        /*003c*/ 	.word	0x00000000
        /*0040*/ 	.short	0x0002
        /*0042*/ 	.short	0x0010
        /*0044*/ 	.byte	0x00, 0xf0, 0x11, 0x00


	//----- nvinfo : EIATTR_KPARAM_INFO
	.align		4
.L_141:
        /*0048*/ 	.byte	0x04, 0x17
        /*004a*/ 	.short	(.L_143 - .L_142)
.L_142:
        /*004c*/ 	.word	0x00000000
        /*0050*/ 	.short	0x0001
        /*0052*/ 	.short	0x0008
        /*0054*/ 	.byte	0x00, 0xf5, 0x21, 0x00


	//----- nvinfo : EIATTR_KPARAM_INFO
	.align		4
.L_143:
        /*0058*/ 	.byte	0x04, 0x17
        /*005a*/ 	.short	(.L_145 - .L_144)
.L_144:
        /*005c*/ 	.word	0x00000000
        /*0060*/ 	.short	0x0000
        /*0062*/ 	.short	0x0000
        /*0064*/ 	.byte	0x00, 0xf5, 0x21, 0x00


	//----- nvinfo : EIATTR_SPARSE_MMA_MASK
	.align		4
.L_145:
        /*0068*/ 	.byte	0x03, 0x50
        /*006a*/ 	.short	0x0000


	//----- nvinfo : EIATTR_MAXREG_COUNT
	.align		4
        /*006c*/ 	.byte	0x03, 0x1b
        /*006e*/ 	.short	0x00ff


	//----- nvinfo : EIATTR_NUM_BARRIERS
	.align		4
        /*0070*/ 	.byte	0x02, 0x4c
        /*0072*/ 	.byte	0x01
	.zero		1


	//----- nvinfo : EIATTR_MERCURY_ISA_VERSION
	.align		4
        /*0074*/ 	.byte	0x03, 0x5f
        /*0076*/ 	.short	0x0101


	//----- nvinfo : EIATTR_COOP_GROUP_MASK_REGIDS
	.align		4
        /*0078*/ 	.byte	0x04, 0x29
        /*007a*/ 	.short	(.L_147 - .L_146)


	//   ....[0]....
.L_146:
        /*007c*/ 	.word	0xffffffff


	//   ....[1]....
        /*0080*/ 	.word	0xffffffff


	//   ....[2]....
        /*0084*/ 	.word	0xffffffff


	//   ....[3]....
        /*0088*/ 	.word	0xffffffff


	//   ....[4]....
        /*008c*/ 	.word	0xffffffff


	//   ....[5]....
        /*0090*/ 	.word	0xffffffff


	//   ....[6]....
        /*0094*/ 	.word	0xffffffff


	//   ....[7]....
        /*0098*/ 	.word	0xffffffff


	//   ....[8]....
        /*009c*/ 	.word	0xffffffff


	//   ....[9]....
        /*00a0*/ 	.word	0xffffffff


	//   ....[10]....
        /*00a4*/ 	.word	0xffffffff


	//   ....[11]....
        /*00a8*/ 	.word	0xffffffff


	//   ....[12]....
        /*00ac*/ 	.word	0xffffffff


	//   ....[13]....
        /*00b0*/ 	.word	0xffffffff


	//   ....[14]....
        /*00b4*/ 	.word	0xffffffff


	//   ....[15]....
        /*00b8*/ 	.word	0xffffffff


	//   ....[16]....
        /*00bc*/ 	.word	0xffffffff


	//   ....[17]....
        /*00c0*/ 	.word	0xffffffff


	//   ....[18]....
        /*00c4*/ 	.word	0xffffffff


	//   ....[19]....
        /*00c8*/ 	.word	0xffffffff


	//   ....[20]....
        /*00cc*/ 	.word	0xffffffff


	//   ....[21]....
        /*00d0*/ 	.word	0xffffffff


	//   ....[22]....
        /*00d4*/ 	.word	0xffffffff


	//   ....[23]....
        /*00d8*/ 	.word	0xffffffff


	//   ....[24]....
        /*00dc*/ 	.word	0xffffffff


	//   ....[25]....
        /*00e0*/ 	.word	0xffffffff


	//   ....[26]....
        /*00e4*/ 	.word	0xffffffff


	//   ....[27]....
        /*00e8*/ 	.word	0xffffffff


	//   ....[28]....
        /*00ec*/ 	.word	0xffffffff


	//   ....[29]....
        /*00f0*/ 	.word	0xffffffff


	//   ....[30]....
        /*00f4*/ 	.word	0xffffffff


	//   ....[31]....
        /*00f8*/ 	.word	0xffffffff


	//   ....[32]....
        /*00fc*/ 	.word	0xffffffff


	//   ....[33]....
        /*0100*/ 	.word	0xffffffff


	//   ....[34]....
        /*0104*/ 	.word	0xffffffff


	//   ....[35]....
        /*0108*/ 	.word	0xffffffff


	//   ....[36]....
        /*010c*/ 	.word	0xffffffff


	//   ....[37]....
        /*0110*/ 	.word	0xffffffff


	//   ....[38]....
        /*0114*/ 	.word	0xffffffff


	//   ....[39]....
        /*0118*/ 	.word	0xffffffff


	//   ....[40]....
        /*011c*/ 	.word	0xffffffff


	//   ....[41]....
        /*0120*/ 	.word	0xffffffff


	//   ....[42]....
        /*0124*/ 	.word	0xffffffff


	//   ....[43]....
        /*0128*/ 	.word	0xffffffff


	//   ....[44]....
        /*012c*/ 	.word	0xffffffff


	//   ....[45]....
        /*0130*/ 	.word	0xffffffff


	//   ....[46]....
        /*0134*/ 	.word	0xffffffff


	//   ....[47]....
        /*0138*/ 	.word	0xffffffff


	//   ....[48]....
        /*013c*/ 	.word	0xffffffff


	//   ....[49]....
        /*0140*/ 	.word	0xffffffff


	//   ....[50]....
        /*0144*/ 	.word	0xffffffff


	//   ....[51]....
        /*0148*/ 	.word	0xffffffff


	//   ....[52]....
        /*014c*/ 	.word	0xffffffff


	//   ....[53]....
        /*0150*/ 	.word	0xffffffff


	//   ....[54]....
        /*0154*/ 	.word	0xffffffff


	//   ....[55]....
        /*0158*/ 	.word	0xffffffff


	//   ....[56]....
        /*015c*/ 	.word	0xffffffff


	//   ....[57]....
        /*0160*/ 	.word	0xffffffff


	//   ....[58]....
        /*0164*/ 	.word	0xffffffff


	//   ....[59]....
        /*0168*/ 	.word	0xffffffff


	//----- nvinfo : EIATTR_COOP_GROUP_INSTR_OFFSETS
	.align		4
.L_147:
        /*016c*/ 	.byte	0x04, 0x28
        /*016e*/ 	.short	(.L_149 - .L_148)


	//   ....[0]....
.L_148:
        /*0170*/ 	.word	0x00000cb0


	//   ....[1]....
        /*0174*/ 	.word	0x00000cc0


	//   ....[2]....
        /*0178*/ 	.word	0x00000d50


	//   ....[3]....
        /*017c*/ 	.word	0x00000d90


	//   ....[4]....
        /*0180*/ 	.word	0x00000e10


	//   ....[5]....
        /*0184*/ 	.word	0x00000e40


	//   ....[6]....
        /*0188*/ 	.word	0x00000e90


	//   ....[7]....
        /*018c*/ 	.word	0x00000ec0


	//   ....[8]....
        /*0190*/ 	.word	0x00000f10


	//   ....[9]....
        /*0194*/ 	.word	0x00000f40


	//   ....[10]....
        /*0198*/ 	.word	0x00001240


	//   ....[11]....
        /*019c*/ 	.word	0x00001250


	//   ....[12]....
        /*01a0*/ 	.word	0x000012e0


	//   ....[13]....
        /*01a4*/ 	.word	0x00001310


	//   ....[14]....
        /*01a8*/ 	.word	0x00001370


	//   ....[15]....
        /*01ac*/ 	.word	0x000013a0


	//   ....[16]....
        /*01b0*/ 	.word	0x00001400


	//   ....[17]....
        /*01b4*/ 	.word	0x00001440


	//   ....[18]....
        /*01b8*/ 	.word	0x000014b0


	//   ....[19]....
        /*01bc*/ 	.word	0x000014f0


	//   ....[20]....
        /*01c0*/ 	.word	0x00002180


	//   ....[21]....
        /*01c4*/ 	.word	0x00002190


	//   ....[22]....
        /*01c8*/ 	.word	0x00002220


	//   ....[23]....
        /*01cc*/ 	.word	0x00002250


	//   ....[24]....
        /*01d0*/ 	.word	0x000022c0


	//   ....[25]....
        /*01d4*/ 	.word	0x000022e0


	//   ....[26]....
        /*01d8*/ 	.word	0x00002340


	//   ....[27]....
        /*01dc*/ 	.word	0x00002350


	//   ....[28]....
        /*01e0*/ 	.word	0x000023a0


	//   ....[29]....
        /*01e4*/ 	.word	0x000023b0


	//   ....[30]....
        /*01e8*/ 	.word	0x000031c0


	//   ....[31]....
        /*01ec*/ 	.word	0x000031d0


	//   ....[32]....
        /*01f0*/ 	.word	0x00003260


	//   ....[33]....
        /*01f4*/ 	.word	0x000032a0


	//   ....[34]....
        /*01f8*/ 	.word	0x00003320


	//   ....[35]....
        /*01fc*/ 	.word	0x00003360


	//   ....[36]....
        /*0200*/ 	.word	0x000033c0


	//   ....[37]....
        /*0204*/ 	.word	0x000033f0


	//   ....[38]....
        /*0208*/ 	.word	0x00003440


	//   ....[39]....
        /*020c*/ 	.word	0x00003470


	//   ....[40]....
        /*0210*/ 	.word	0x00003750


	//   ....[41]....
        /*0214*/ 	.word	0x00003760


	//   ....[42]....
        /*0218*/ 	.word	0x000037f0


	//   ....[43]....
        /*021c*/ 	.word	0x00003820


	//   ....[44]....
        /*0220*/ 	.word	0x00003870


	//   ....[45]....
        /*0224*/ 	.word	0x000038a0


	//   ....[46]....
        /*0228*/ 	.word	0x00003910


	//   ....[47]....
        /*022c*/ 	.word	0x00003950


	//   ....[48]....
        /*0230*/ 	.word	0x000039c0


	//   ....[49]....
        /*0234*/ 	.word	0x000039f0


	//   ....[50]....
        /*0238*/ 	.word	0x00004730


	//   ....[51]....
        /*023c*/ 	.word	0x00004740


	//   ....[52]....
        /*0240*/ 	.word	0x000047d0


	//   ....[53]....
        /*0244*/ 	.word	0x00004800


	//   ....[54]....
        /*0248*/ 	.word	0x00004870


	//   ....[55]....
        /*024c*/ 	.word	0x00004890


	//   ....[56]....
        /*0250*/ 	.word	0x000048f0


	//   ....[57]....
        /*0254*/ 	.word	0x00004900


	//   ....[58]....
        /*0258*/ 	.word	0x00004950


	//   ....[59]....
        /*025c*/ 	.word	0x00004960


	//----- nvinfo : EIATTR_VRC_CTA_INIT_COUNT
	.align		4
.L_149:
        /*0260*/ 	.byte	0x02, 0x4a
	.zero		1
	.zero		1


	//----- nvinfo : EIATTR_EXIT_INSTR_OFFSETS
	.align		4
        /*0264*/ 	.byte	0x04, 0x1c
        /*0266*/ 	.short	(.L_151 - .L_150)


	//   ....[0]....
.L_150:
        /*0268*/ 	.word	0x00000080


	//   ....[1]....
        /*026c*/ 	.word	0x000000c0


	//   ....[2]....
        /*0270*/ 	.word	0x00004bd0


	//   ....[3]....
        /*0274*/ 	.word	0x00004c50


	//----- nvinfo : EIATTR_MAX_THREADS
	.align		4
.L_151:
        /*0278*/ 	.byte	0x04, 0x05
        /*027a*/ 	.short	(.L_153 - .L_152)
.L_152:
        /*027c*/ 	.word	0x00000100
        /*0280*/ 	.word	0x00000001
        /*0284*/ 	.word	0x00000001


	//----- nvinfo : EIATTR_CRS_STACK_SIZE
	.align		4
.L_153:
        /*0288*/ 	.byte	0x04, 0x1e
        /*028a*/ 	.short	(.L_155 - .L_154)
.L_154:
        /*028c*/ 	.word	0x00000000


	//----- nvinfo : EIATTR_CBANK_PARAM_SIZE
	.align		4
.L_155:
        /*0290*/ 	.byte	0x03, 0x19
        /*0292*/ 	.short	0x0021


	//----- nvinfo : EIATTR_PARAM_CBANK
	.align		4
        /*0294*/ 	.byte	0x04, 0x0a
        /*0296*/ 	.short	(.L_157 - .L_156)
	.align		4
.L_156:
        /*0298*/ 	.word	index@(.nv.constant0._ZN3cub18CUB_300001_SM_10006detail6reduce28DeviceReduceSingleTileKernelINS2_10policy_hubIdjN4cuda3__47maximumIvEEE10Policy1000EPdSB_jS8_ddNS5_3std3__410__identityEEEvT0_T1_T2_T3_T4_T6_)
        /*029c*/ 	.short	0x0380
        /*029e*/ 	.short	0x0021


	//----- nvinfo : EIATTR_SW_WAR
	.align		4
.L_157:
        /*02a0*/ 	.byte	0x04, 0x36
        /*02a2*/ 	.short	(.L_159 - .L_158)
.L_158:
        /*02a4*/ 	.word	0x00000008
.L_159:


//--------------------- .nv.info._ZN3cub18CUB_300001_SM_10006detail11EmptyKernelIvEEvv --------------------------
	.section	.nv.info._ZN3cub18CUB_300001_SM_10006detail11EmptyKernelIvEEvv,"",@"SHT_CUDA_INFO"
	.sectionflags	@""
	.align	4


	//----- nvinfo : EIATTR_CUDA_API_VERSION
	.align		4
        /*0000*/ 	.byte	0x04, 0x37
        /*0002*/ 	.short	(.L_161 - .L_160)
.L_160:
        /*0004*/ 	.word	0x00000082


	//----- nvinfo : EIATTR_SPARSE_MMA_MASK
	.align		4
.L_161:
        /*0008*/ 	.byte	0x03, 0x50
        /*000a*/ 	.short	0x0000


	//----- nvinfo : EIATTR_MAXREG_COUNT
	.align		4
        /*000c*/ 	.byte	0x03, 0x1b
        /*000e*/ 	.short	0x00ff


	//----- nvinfo : EIATTR_MERCURY_ISA_VERSION
	.align		4
        /*0010*/ 	.byte	0x03, 0x5f
        /*0012*/ 	.short	0x0101


	//----- nvinfo : EIATTR_VRC_CTA_INIT_COUNT
	.align		4
        /*0014*/ 	.byte	0x02, 0x4a
	.zero		1
	.zero		1


	//----- nvinfo : EIATTR_EXIT_INSTR_OFFSETS
	.align		4
        /*0018*/ 	.byte	0x04, 0x1c
        /*001a*/ 	.short	(.L_163 - .L_162)


	//   ....[0]....
.L_162:
        /*001c*/ 	.word	0x00000010


	//----- nvinfo : EIATTR_SW_WAR
	.align		4
.L_163:
        /*0020*/ 	.byte	0x04, 0x36
        /*0022*/ 	.short	(.L_165 - .L_164)
.L_164:
        /*0024*/ 	.word	0x00000008
.L_165:


//--------------------- .nv.info._Z23count_matrix_differencePdS_S_j --------------------------
	.section	.nv.info._Z23count_matrix_differencePdS_S_j,"",@"SHT_CUDA_INFO"
	.sectionflags	@""
	.align	4


	//----- nvinfo : EIATTR_CUDA_API_VERSION
	.align		4
        /*0000*/ 	.byte	0x04, 0x37
        /*0002*/ 	.short	(.L_167 - .L_166)
.L_166:
        /*0004*/ 	.word	0x00000082


	//----- nvinfo : EIATTR_KPARAM_INFO
	.align		4
.L_167:
        /*0008*/ 	.byte	0x04, 0x17
        /*000a*/ 	.short	(.L_169 - .L_168)
.L_168:
        /*000c*/ 	.word	0x00000000
        /*0010*/ 	.short	0x0003
        /*0012*/ 	.short	0x0018
        /*0014*/ 	.byte	0x00, 0xf0, 0x11, 0x00


	//----- nvinfo : EIATTR_KPARAM_INFO
	.align		4
.L_169:
        /*0018*/ 	.byte	0x04, 0x17
        /*001a*/ 	.short	(.L_171 - .L_170)
.L_170:
        /*001c*/ 	.word	0x00000000
        /*0020*/ 	.short	0x0002
        /*0022*/ 	.short	0x0010
        /*0024*/ 	.byte	0x00, 0xf5, 0x21, 0x00


	//----- nvinfo : EIATTR_KPARAM_INFO
	.align		4
.L_171:
        /*0028*/ 	.byte	0x04, 0x17
        /*002a*/ 	.short	(.L_173 - .L_172)
.L_172:
        /*002c*/ 	.word	0x00000000
        /*0030*/ 	.short	0x0001
        /*0032*/ 	.short	0x0008
        /*0034*/ 	.byte	0x00, 0xf5, 0x21, 0x00


	//----- nvinfo : EIATTR_KPARAM_INFO
	.align		4
.L_173:
        /*0038*/ 	.byte	0x04, 0x17
        /*003a*/ 	.short	(.L_175 - .L_174)
.L_174:
        /*003c*/ 	.word	0x00000000
        /*0040*/ 	.short	0x0000
        /*0042*/ 	.short	0x0000
        /*0044*/ 	.byte	0x00, 0xf5, 0x21, 0x00


	//----- nvinfo : EIATTR_SPARSE_MMA_MASK
	.align		4
.L_175:
        /*0048*/ 	.byte	0x03, 0x50
        /*004a*/ 	.short	0x0000


	//----- nvinfo : EIATTR_MAXREG_COUNT
	.align		4
        /*004c*/ 	.byte	0x03, 0x1b
        /*004e*/ 	.short	0x00ff


	//----- nvinfo : EIATTR_MERCURY_ISA_VERSION
	.align		4
        /*0050*/ 	.byte	0x03, 0x5f
        /*0052*/ 	.short	0x0101


	//----- nvinfo : EIATTR_VRC_CTA_INIT_COUNT
	.align		4
        /*0054*/ 	.byte	0x02, 0x4a
	.zero		1
	.zero		1


	//----- nvinfo : EIATTR_EXIT_INSTR_OFFSETS
	.align		4
        /*0058*/ 	.byte	0x04, 0x1c
        /*005a*/ 	.short	(.L_177 - .L_176)


	//   ....[0]....
.L_176:
        /*005c*/ 	.word	0x000000f0


	//   ....[1]....
        /*0060*/ 	.word	0x000001d0


	//----- nvinfo : EIATTR_CBANK_PARAM_SIZE
	.align		4
.L_177:
        /*0064*/ 	.byte	0x03, 0x19
        /*0066*/ 	.short	0x001c


	//----- nvinfo : EIATTR_PARAM_CBANK
	.align		4
        /*0068*/ 	.byte	0x04, 0x0a
        /*006a*/ 	.short	(.L_179 - .L_178)
	.align		4
.L_178:
        /*006c*/ 	.word	index@(.nv.constant0._Z23count_matrix_differencePdS_S_j)
        /*0070*/ 	.short	0x0380
        /*0072*/ 	.short	0x001c


	//----- nvinfo : EIATTR_SW_WAR
	.align		4
.L_179:
        /*0074*/ 	.byte	0x04, 0x36
        /*0076*/ 	.short	(.L_181 - .L_180)
.L_180:
        /*0078*/ 	.word	0x00000008
.L_181:


//--------------------- .nv.info._Z16calculate_matrixPdS_j --------------------------
	.section	.nv.info._Z16calculate_matrixPdS_j,"",@"SHT_CUDA_INFO"
	.sectionflags	@""
	.align	4


	//----- nvinfo : EIATTR_CUDA_API_VERSION
	.align		4
        /*0000*/ 	.byte	0x04, 0x37
        /*0002*/ 	.short	(.L_183 - .L_182)
.L_182:
        /*0004*/ 	.word	0x00000082


	//----- nvinfo : EIATTR_KPARAM_INFO
	.align		4
.L_183:
        /*0008*/ 	.byte	0x04, 0x17
        /*000a*/ 	.short	(.L_185 - .L_184)
.L_184:
        /*000c*/ 	.word	0x00000000
        /*0010*/ 	.short	0x0002
        /*0012*/ 	.short	0x0010
        /*0014*/ 	.byte	0x00, 0xf0, 0x11, 0x00


	//----- nvinfo : EIATTR_KPARAM_INFO
	.align		4
.L_185:
        /*0018*/ 	.byte	0x04, 0x17
        /*001a*/ 	.short	(.L_187 - .L_186)
.L_186:
        /*001c*/ 	.word	0x00000000
        /*0020*/ 	.short	0x0001
        /*0022*/ 	.short	0x0008
        /*0024*/ 	.byte	0x00, 0xf5, 0x21, 0x00


	//----- nvinfo : EIATTR_KPARAM_INFO
	.align		4
.L_187:
        /*0028*/ 	.byte	0x04, 0x17
        /*002a*/ 	.short	(.L_189 - .L_188)
.L_188:
        /*002c*/ 	.word	0x00000000
        /*0030*/ 	.short	0x0000
        /*0032*/ 	.short	0x0000
        /*0034*/ 	.byte	0x00, 0xf5, 0x21, 0x00


	//----- nvinfo : EIATTR_SPARSE_MMA_MASK
	.align		4
.L_189:
        /*0038*/ 	.byte	0x03, 0x50
        /*003a*/ 	.short	0x0000


	//----- nvinfo : EIATTR_MAXREG_COUNT
	.align		4
        /*003c*/ 	.byte	0x03, 0x1b
        /*003e*/ 	.short	0x00ff


	//----- nvinfo : EIATTR_MERCURY_ISA_VERSION
	.align		4
        /*0040*/ 	.byte	0x03, 0x5f
        /*0042*/ 	.short	0x0101


	//----- nvinfo : EIATTR_VRC_CTA_INIT_COUNT
	.align		4
        /*0044*/ 	.byte	0x02, 0x4a
	.zero		1
	.zero		1


	//----- nvinfo : EIATTR_EXIT_INSTR_OFFSETS
	.align		4
        /*0048*/ 	.byte	0x04, 0x1c
        /*004a*/ 	.short	(.L_191 - .L_190)


	//   ....[0]....
.L_190:
        /*004c*/ 	.word	0x000000f0


	//   ....[1]....
        /*0050*/ 	.word	0x00000270


	//----- nvinfo : EIATTR_CBANK_PARAM_SIZE
	.align		4
.L_191:
        /*0054*/ 	.byte	0x03, 0x19
        /*0056*/ 	.short	0x0014


	//----- nvinfo : EIATTR_PARAM_CBANK
	.align		4
        /*0058*/ 	.byte	0x04, 0x0a
        /*005a*/ 	.short	(.L_193 - .L_192)
	.align		4
.L_192:
        /*005c*/ 	.word	index@(.nv.constant0._Z16calculate_matrixPdS_j)
        /*0060*/ 	.short	0x0380
        /*0062*/ 	.short	0x0014


	//----- nvinfo : EIATTR_SW_WAR
	.align		4
.L_193:
        /*0064*/ 	.byte	0x04, 0x36
        /*0066*/ 	.short	(.L_195 - .L_194)
.L_194:
        /*0068*/ 	.word	0x00000008
.L_195:


//--------------------- .nv.callgraph             --------------------------
	.section	.nv.callgraph,"",@"SHT_CUDA_CALLGRAPH"
	.align	4
	.sectionentsize	8
	.align		4
        /*0000*/ 	.word	0x00000000
	.align		4
        /*0004*/ 	.word	0xffffffff
	.align		4
        /*0008*/ 	.word	0x00000000
	.align		4
        /*000c*/ 	.word	0xfffffffe
	.align		4
        /*0010*/ 	.word	0x00000000
	.align		4
        /*0014*/ 	.word	0xfffffffd
	.align		4
        /*0018*/ 	.word	0x00000000
	.align		4
        /*001c*/ 	.word	0xfffffffc


//--------------------- .nv.constant4             --------------------------
	.section	.nv.constant4,"a",@progbits
	.align	8
	.align		8
.nv.constant4:
        /*0000*/ 	.dword	_ZN34_INTERNAL_611ff7b4_4_k_cu_06d60ccf4cuda3std3__45__cpo5beginE
	.align		8
        /*0008*/ 	.dword	_ZN34_INTERNAL_611ff7b4_4_k_cu_06d60ccf4cuda3std3__45__cpo3endE
	.align		8
        /*0010*/ 	.dword	_ZN34_INTERNAL_611ff7b4_4_k_cu_06d60ccf4cuda3std3__45__cpo6cbeginE
	.align		8
        /*0018*/ 	.dword	_ZN34_INTERNAL_611ff7b4_4_k_cu_06d60ccf4cuda3std3__45__cpo4cendE
	.align		8
        /*0020*/ 	.dword	_ZN34_INTERNAL_611ff7b4_4_k_cu_06d60ccf4cuda3std3__45__cpo6rbeginE
	.align		8
        /*0028*/ 	.dword	_ZN34_INTERNAL_611ff7b4_4_k_cu_06d60ccf4cuda3std3__45__cpo4rendE
	.align		8
        /*0030*/ 	.dword	_ZN34_INTERNAL_611ff7b4_4_k_cu_06d60ccf4cuda3std3__45__cpo7crbeginE
	.align		8
        /*0038*/ 	.dword	_ZN34_INTERNAL_611ff7b4_4_k_cu_06d60ccf4cuda3std3__45__cpo5crendE
	.align		8
        /*0040*/ 	.dword	_ZN34_INTERNAL_611ff7b4_4_k_cu_06d60ccf4cuda3std3__436_GLOBAL__N__611ff7b4_4_k_cu_06d60ccf6ignoreE
	.align		8
        /*0048*/ 	.dword	_ZN34_INTERNAL_611ff7b4_4_k_cu_06d60ccf4cuda3std3__419piecewise_constructE
	.align		8
        /*0050*/ 	.dword	_ZN34_INTERNAL_611ff7b4_4_k_cu_06d60ccf4cuda3std3__48in_placeE
	.align		8
        /*0058*/ 	.dword	_ZN34_INTERNAL_611ff7b4_4_k_cu_06d60ccf4cuda3std3__420unreachable_sentinelE
	.align		8
        /*0060*/ 	.dword	_ZN34_INTERNAL_611ff7b4_4_k_cu_06d60ccf4cuda3std3__47nulloptE
	.align		8
        /*0068*/ 	.dword	_ZN34_INTERNAL_611ff7b4_4_k_cu_06d60ccf4cuda3std3__48unexpectE
	.align		8
        /*0070*/ 	.dword	_ZN34_INTERNAL_611ff7b4_4_k_cu_06d60ccf4cuda3std6ranges3__45__cpo4swapE
	.align		8
        /*0078*/ 	.dword	_ZN34_INTERNAL_611ff7b4_4_k_cu_06d60ccf4cuda3std6ranges3__45__cpo9iter_moveE
	.align		8
        /*0080*/ 	.dword	_ZN34_INTERNAL_611ff7b4_4_k_cu_06d60ccf4cuda3std6ranges3__45__cpo5beginE
	.align		8
        /*0088*/ 	.dword	_ZN34_INTERNAL_611ff7b4_4_k_cu_06d60ccf4cuda3std6ranges3__45__cpo3endE
	.align		8
        /*0090*/ 	.dword	_ZN34_INTERNAL_611ff7b4_4_k_cu_06d60ccf4cuda3std6ranges3__45__cpo6cbeginE
	.align		8
        /*0098*/ 	.dword	_ZN34_INTERNAL_611ff7b4_4_k_cu_06d60ccf4cuda3std6ranges3__45__cpo4cendE
	.align		8
        /*00a0*/ 	.dword	_ZN34_INTERNAL_611ff7b4_4_k_cu_06d60ccf4cuda3std6ranges3__45__cpo7advanceE
	.align		8
        /*00a8*/ 	.dword	_ZN34_INTERNAL_611ff7b4_4_k_cu_06d60ccf4cuda3std6ranges3__45__cpo9iter_swapE
	.align		8
        /*00b0*/ 	.dword	_ZN34_INTERNAL_611ff7b4_4_k_cu_06d60ccf4cuda3std6ranges3__45__cpo4nextE
	.align		8
        /*00b8*/ 	.dword	_ZN34_INTERNAL_611ff7b4_4_k_cu_06d60ccf4cuda3std6ranges3__45__cpo4prevE
	.align		8
        /*00c0*/ 	.dword	_ZN34_INTERNAL_611ff7b4_4_k_cu_06d60ccf4cuda3std6ranges3__45__cpo4dataE
	.align		8
        /*00c8*/ 	.dword	_ZN34_INTERNAL_611ff7b4_4_k_cu_06d60ccf4cuda3std6ranges3__45__cpo5cdataE
	.align		8
        /*00d0*/ 	.dword	_ZN34_INTERNAL_611ff7b4_4_k_cu_06d60ccf4cuda3std6ranges3__45__cpo4sizeE
	.align		8
        /*00d8*/ 	.dword	_ZN34_INTERNAL_611ff7b4_4_k_cu_06d60ccf4cuda3std6ranges3__45__cpo5ssizeE
	.align		8
        /*00e0*/ 	.dword	_ZN34_INTERNAL_611ff7b4_4_k_cu_06d60ccf4cuda3std6ranges3__45__cpo8distanceE
	.align		8
        /*00e8*/ 	.dword	_ZN34_INTERNAL_611ff7b4_4_k_cu_06d60ccf6thrust24THRUST_300001_SM_1000_NS6system6detail10sequential3seqE
	.align		8
        /*00f0*/ 	.dword	_ZN34_INTERNAL_611ff7b4_4_k_cu_06d60ccf6thrust24THRUST_300001_SM_1000_NS12placeholders2_1E
	.align		8
        /*00f8*/ 	.dword	_ZN34_INTERNAL_611ff7b4_4_k_cu_06d60ccf6thrust24THRUST_300001_SM_1000_NS12placeholders2_2E
	.align		8
        /*0100*/ 	.dword	_ZN34_INTERNAL_611ff7b4_4_k_cu_06d60ccf6thrust24THRUST_300001_SM_1000_NS12placeholders2_3E
	.align		8
        /*0108*/ 	.dword	_ZN34_INTERNAL_611ff7b4_4_k_cu_06d60ccf6thrust24THRUST_300001_SM_1000_NS12placeholders2_4E
	.align		8
        /*0110*/ 	.dword	_ZN34_INTERNAL_611ff7b4_4_k_cu_06d60ccf6thrust24THRUST_300001_SM_1000_NS12placeholders2_5E
	.align		8
        /*0118*/ 	.dword	_ZN34_INTERNAL_611ff7b4_4_k_cu_06d60ccf6thrust24THRUST_300001_SM_1000_NS12placeholders2_6E
	.align		8
        /*0120*/ 	.dword	_ZN34_INTERNAL_611ff7b4_4_k_cu_06d60ccf6thrust24THRUST_300001_SM_1000_NS12placeholders2_7E
	.align		8
        /*0128*/ 	.dword	_ZN34_INTERNAL_611ff7b4_4_k_cu_06d60ccf6thrust24THRUST_300001_SM_1000_NS12placeholders2_8E
	.align		8
        /*0130*/ 	.dword	_ZN34_INTERNAL_611ff7b4_4_k_cu_06d60ccf6thrust24THRUST_300001_SM_1000_NS12placeholders2_9E
	.align		8
        /*0138*/ 	.dword	_ZN34_INTERNAL_611ff7b4_4_k_cu_06d60ccf6thrust24THRUST_300001_SM_1000_NS12placeholders3_10E


//--------------------- .text._ZN3cub18CUB_300001_SM_10006detail6reduce28DeviceReduceSingleTileKernelINS2_10policy_hubIdjN4cuda3__47maximumIvEEE10Policy1000EPdSB_iS8_ddNS5_3std3__410__identityEEEvT0_T1_T2_T3_T4_T6_ --------------------------
	.section	.text._ZN3cub18CUB_300001_SM_10006detail6reduce28DeviceReduceSingleTileKernelINS2_10policy_hubIdjN4cuda3__47maximumIvEEE10Policy1000EPdSB_iS8_ddNS5_3std3__410__identityEEEvT0_T1_T2_T3_T4_T6_,"ax",@progbits
	.align	128
        .global         _ZN3cub18CUB_300001_SM_10006detail6reduce28DeviceReduceSingleTileKernelINS2_10policy_hubIdjN4cuda3__47maximumIvEEE10Policy1000EPdSB_iS8_ddNS5_3std3__410__identityEEEvT0_T1_T2_T3_T4_T6_
        .type           _ZN3cub18CUB_300001_SM_10006detail6reduce28DeviceReduceSingleTileKernelINS2_10policy_hubIdjN4cuda3__47maximumIvEEE10Policy1000EPdSB_iS8_ddNS5_3std3__410__identityEEEvT0_T1_T2_T3_T4_T6_,@function
        .size           _ZN3cub18CUB_300001_SM_10006detail6reduce28DeviceReduceSingleTileKernelINS2_10policy_hubIdjN4cuda3__47maximumIvEEE10Policy1000EPdSB_iS8_ddNS5_3std3__410__identityEEEvT0_T1_T2_T3_T4_T6_,(.L_x_149 - _ZN3cub18CUB_300001_SM_10006detail6reduce28DeviceReduceSingleTileKernelINS2_10policy_hubIdjN4cuda3__47maximumIvEEE10Policy1000EPdSB_iS8_ddNS5_3std3__410__identityEEEvT0_T1_T2_T3_T4_T6_)
        .other          _ZN3cub18CUB_300001_SM_10006detail6reduce28DeviceReduceSingleTileKernelINS2_10policy_hubIdjN4cuda3__47maximumIvEEE10Policy1000EPdSB_iS8_ddNS5_3std3__410__identityEEEvT0_T1_T2_T3_T4_T6_,@"STO_CUDA_ENTRY STV_DEFAULT"
_ZN3cub18CUB_300001_SM_10006detail6reduce28DeviceReduceSingleTileKernelINS2_10policy_hubIdjN4cuda3__47maximumIvEEE10Policy1000EPdSB_iS8_ddNS5_3std3__410__identityEEEvT0_T1_T2_T3_T4_T6_:
.text._ZN3cub18CUB_300001_SM_10006detail6reduce28DeviceReduceSingleTileKernelINS2_10policy_hubIdjN4cuda3__47maximumIvEEE10Policy1000EPdSB_iS8_ddNS5_3std3__410__identityEEEvT0_T1_T2_T3_T4_T6_:
[----:B------:R-:W-:Y:S01]  /*0000*/  LDC R1, c[0x0][0x37c] ;  /* 0x0000df00ff017b82 */ /* 0x000fe20000000800 */
[----:B------:R-:W0:Y:S01]  /*0010*/  LDCU UR4, c[0x0][0x390] ;  /* 0x00007200ff0477ac */ /* 0x000e220008000800 */
[----:B------:R-:W1:Y:S01]  /*0020*/  LDCU.64 UR6, c[0x0][0x358] ;  /* 0x00006b00ff0677ac */ /* 0x000e620008000a00 */
[----:B0-----:R-:W-:-:S05]  /*0030*/  IMAD.U32 R4, RZ, RZ, UR4 ;  /* 0x00000004ff047e24 */ /* 0x001fca000f8e00ff */
[----:B------:R-:W-:-:S13]  /*0040*/  ISETP.NE.AND P0, PT, R4, RZ, PT ;  /* 0x000000ff0400720c */ /* 0x000fda0003f05270 */
[----:B-1----:R-:W-:Y:S05]  /*0050*/  @P0 BRA `(.L_x_0) ;  /* 0x00000000001c0947 */ /* 0x002fea0003800000 */
[----:B------:R-:W0:Y:S02]  /*0060*/  S2R R0, SR_TID.X ;  /* 0x0000000000007919 */ /* 0x000e240000002100 */
[----:B0-----:R-:W-:-:S13]  /*0070*/  ISETP.NE.AND P0, PT, R0, RZ, PT ;  /* 0x000000ff0000720c */ /* 0x001fda0003f05270 */
[----:B------:R-:W-:Y:S05]  /*0080*/  @P0 EXIT ;  /* 0x000000000000094d */ /* 0x000fea0003800000 */
[----:B------:R-:W0:Y:S08]  /*0090*/  LDC.64 R2, c[0x0][0x388] ;  /* 0x0000e200ff027b82 */ /* 0x000e300000000a00 */
[----:B------:R-:W0:Y:S02]  /*00a0*/  LDC.64 R4, c[0x0][0x398] ;  /* 0x0000e600ff047b82 */ /* 0x000e240000000a00 */
[----:B0-----:R-:W-:Y:S01]  /*00b0*/  STG.E.64 desc[UR6][R2.64], R4 ;  /* 0x0000000402007986 */ /* 0x001fe2000c101b06 */
[----:B------:R-:W-:Y:S05]  /*00c0*/  EXIT ;  /* 0x000000000000794d */ /* 0x000fea0003800000 */
.L_x_0:
[----:B------:R-:W0:Y:S01]  /*00d0*/  LDCU UR4, c[0x0][0x380] ;  /* 0x00007000ff0477ac */ /* 0x000e220008000800 */
[----:B------:R-:W-:Y:S01]  /*00e0*/  BSSY.RECONVERGENT B0, `(.L_x_1) ;  /* 0x00005b3000007945 */ /* 0x000fe20003800200 */
[----:B0-----:R-:W-:-:S09]  /*00f0*/  ULOP3.LUT UP0, URZ, UR4, 0x1f, URZ, 0xc0, !UPT ;  /* 0x0000001f04ff7892 */ /* 0x001fd2000f80c0ff */
[----:B------:R-:W-:Y:S05]  /*0100*/  BRA.U UP0, `(.L_x_2) ;  /* 0x0000002d003c7547 */ /* 0x000fea000b800000 */
[----:B------:R-:W-:-:S13]  /*0110*/  ISETP.GT.AND P0, PT, R4, 0x7ff, PT ;  /* 0x000007ff0400780c */ /* 0x000fda0003f04270 */
[----:B------:R-:W-:Y:S05]  /*0120*/  @P0 BRA `(.L_x_3) ;  /* 0x0000001400e80947 */ /* 0x000fea0003800000 */
[----:B------:R-:W0:Y:S01]  /*0130*/  S2R R3, SR_TID.X ;  /* 0x0000000000037919 */ /* 0x000e220000002100 */
[----:B------:R-:W-:Y:S01]  /*0140*/  BSSY.RECONVERGENT B1, `(.L_x_4) ;  /* 0x0000009000017945 */ /* 0x000fe20003800200 */
[----:B------:R-:W-:Y:S02]  /*0150*/  CS2R R6, SRZ ;  /* 0x0000000000067805 */ /* 0x000fe4000001ff00 */
[----:B0-----:R-:W-:Y:S01]  /*0160*/  ISETP.GE.AND P0, PT, R3, R4, PT ;  /* 0x000000040300720c */ /* 0x001fe20003f06270 */
[----:B------:R-:W-:-:S12]  /*0170*/  IMAD.MOV.U32 R5, RZ, RZ, R3 ;  /* 0x000000ffff057224 */ /* 0x000fd800078e0003 */
[----:B------:R-:W-:Y:S05]  /*0180*/  @P0 BRA `(.L_x_5) ;  /* 0x0000000000100947 */ /* 0x000fea0003800000 */
[----:B------:R-:W0:Y:S02]  /*0190*/  LDC.64 R6, c[0x0][0x380] ;  /* 0x0000e000ff067b82 */ /* 0x000e240000000a00 */
[----:B0-----:R-:W-:-:S06]  /*01a0*/  IMAD.WIDE.U32 R6, R3, 0x8, R6 ;  /* 0x0000000803067825 */ /* 0x001fcc00078e0006 */
[----:B------:R-:W5:Y:S01]  /*01b0*/  LDG.E.64.CONSTANT R6, desc[UR6][R6.64] ;  /* 0x0000000606067981 */ /* 0x000f62000c1e9b00 */
[----:B------:R-:W-:-:S07]  /*01c0*/  VIADD R5, R3, 0x100 ;  /* 0x0000010003057836 */ /* 0x000fce0000000000 */
.L_x_5:
[----:B------:R-:W-:Y:S05]  /*01d0*/  BSYNC.RECONVERGENT B1 ;  /* 0x0000000000017941 */ /* 0x000fea0003800200 */
.L_x_4:
[----:B------:R-:W-:Y:S01]  /*01e0*/  ISETP.GE.AND P0, PT, R5, R4, PT ;  /* 0x000000040500720c */ /* 0x000fe20003f06270 */
[----:B------:R-:W-:-:S12]  /*01f0*/  BSSY.RECONVERGENT B1, `(.L_x_6) ;  /* 0x00000b0000017945 */ /* 0x000fd80003800200 */
[----:B------:R-:W-:Y:S05]  /*0200*/  @P0 BRA `(.L_x_7) ;  /* 0x0000000800b80947 */ /* 0x000fea0003800000 */
[----:B------:R-:W-:Y:S01]  /*0210*/  LOP3.LUT R9, RZ, R5, RZ, 0x33, !PT ;  /* 0x00000005ff097212 */ /* 0x000fe200078e33ff */
[----:B------:R-:W-:Y:S04]  /*0220*/  BSSY.RECONVERGENT B2, `(.L_x_8) ;  /* 0x0000019000027945 */ /* 0x000fe80003800200 */
[----:B------:R-:W-:-:S05]  /*0230*/  IMAD.IADD R0, R9, 0x1, R4 ;  /* 0x0000000109007824 */ /* 0x000fca00078e0204 */
[C---:B------:R-:W-:Y:S02]  /*0240*/  LOP3.LUT R2, R0.reuse, 0x300, RZ, 0xc0, !PT ;  /* 0x0000030000027812 */ /* 0x040fe400078ec0ff */
[----:B------:R-:W-:Y:S02]  /*0250*/  ISETP.GE.U32.AND P0, PT, R0, 0x300, PT ;  /* 0x000003000000780c */ /* 0x000fe40003f06070 */
[----:B------:R-:W-:-:S13]  /*0260*/  ISETP.NE.AND P1, PT, R2, 0x300, PT ;  /* 0x000003000200780c */ /* 0x000fda0003f25270 */
[----:B------:R-:W-:Y:S05]  /*0270*/  @!P1 BRA `(.L_x_9) ;  /* 0x00000000004c9947 */ /* 0x000fea0003800000 */
[----:B------:R-:W0:Y:S01]  /*0280*/  LDC.64 R8, c[0x0][0x380] ;  /* 0x0000e000ff087b82 */ /* 0x000e220000000a00 */
[----:B------:R-:W-:-:S04]  /*0290*/  LEA.HI R0, R0, 0x1, RZ, 0x18 ;  /* 0x0000000100007811 */ /* 0x000fc800078fc0ff */
[----:B------:R-:W-:-:S05]  /*02a0*/  LOP3.LUT R0, R0, 0x3, RZ, 0xc0, !PT ;  /* 0x0000000300007812 */ /* 0x000fca00078ec0ff */
[----:B------:R-:W-:Y:S02]  /*02b0*/  IMAD.MOV R0, RZ, RZ, -R0 ;  /* 0x000000ffff007224 */ /* 0x000fe400078e0a00 */
[----:B0-----:R-:W-:-:S04]  /*02c0*/  IMAD.WIDE.U32 R8, R5, 0x8, R8 ;  /* 0x0000000805087825 */ /* 0x001fc800078e0008 */
[----:B------:R-:W-:Y:S02]  /*02d0*/  IMAD.MOV.U32 R2, RZ, RZ, R8 ;  /* 0x000000ffff027224 */ /* 0x000fe400078e0008 */
[----:B------:R-:W-:-:S07]  /*02e0*/  IMAD.MOV.U32 R11, RZ, RZ, R9 ;  /* 0x000000ffff0b7224 */ /* 0x000fce00078e0009 */
.L_x_10:
[----:B------:R-:W-:Y:S02]  /*02f0*/  IMAD.MOV.U32 R8, RZ, RZ, R2 ;  /* 0x000000ffff087224 */ /* 0x000fe400078e0002 */
[----:B------:R-:W-:-:S06]  /*0300*/  IMAD.MOV.U32 R9, RZ, RZ, R11 ;  /* 0x000000ffff097224 */ /* 0x000fcc00078e000b */
[----:B------:R-:W2:Y:S01]  /*0310*/  LDG.E.64.CONSTANT R8, desc[UR6][R8.64] ;  /* 0x0000000608087981 */ /* 0x000ea2000c1e9b00 */
[----:B------:R-:W-:Y:S01]  /*0320*/  VIADD R0, R0, 0x1 ;  /* 0x0000000100007836 */ /* 0x000fe20000000000 */
[----:B------:R-:W-:Y:S01]  /*0330*/  IADD3 R2, P3, PT, R2, 0x800, RZ ;  /* 0x0000080002027810 */ /* 0x000fe20007f7e0ff */
[----:B------:R-:W-:-:S03]  /*0340*/  VIADD R5, R5, 0x100 ;  /* 0x0000010005057836 */ /* 0x000fc60000000000 */
[----:B------:R-:W-:Y:S01]  /*0350*/  ISETP.NE.AND P2, PT, R0, RZ, PT ;  /* 0x000000ff0000720c */ /* 0x000fe20003f45270 */
[----:B------:R-:W-:Y:S01]  /*0360*/  IMAD.X R11, RZ, RZ, R11, P3 ;  /* 0x000000ffff0b7224 */ /* 0x000fe200018e060b */
[----:B--2--5:R-:W-:-:S06]  /*0370*/  DSETP.GEU.AND P1, PT, R6, R8, PT ;  /* 0x000000080600722a */ /* 0x024fcc0003f2e000 */
[----:B------:R-:W-:Y:S02]  /*0380*/  FSEL R6, R8, R6, !P1 ;  /* 0x0000000608067208 */ /* 0x000fe40004800000 */
[----:B------:R-:W-:-:S03]  /*0390*/  FSEL R7, R9, R7, !P1 ;  /* 0x0000000709077208 */ /* 0x000fc60004800000 */
[----:B------:R-:W-:Y:S05]  /*03a0*/  @P2 BRA `(.L_x_10) ;  /* 0xfffffffc00d02947 */ /* 0x000fea000383ffff */
.L_x_9:
[----:B------:R-:W-:Y:S05]  /*03b0*/  BSYNC.RECONVERGENT B2 ;  /* 0x0000000000027941 */ /* 0x000fea0003800200 */
.L_x_8:
[----:B------:R-:W-:Y:S05]  /*03c0*/  @!P0 BRA `(.L_x_7) ;  /* 0x0000000800488947 */ /* 0x000fea0003800000 */
[----:B------:R-:W-:Y:S01]  /*03d0*/  IMAD.IADD R0, R4, 0x1, -R5 ;  /* 0x0000000104007824 */ /* 0x000fe200078e0a05 */
[----:B------:R-:W-:Y:S01]  /*03e0*/  BSSY.RECONVERGENT B2, `(.L_x_11) ;  /* 0x0000051000027945 */ /* 0x000fe20003800200 */
[----:B------:R-:W-:-:S03]  /*03f0*/  PLOP3.LUT P0, PT, PT, PT, PT, 0x80, 0x8 ;  /* 0x000000000008781c */ /* 0x000fc60003f0f070 */
[----:B------:R-:W-:-:S13]  /*0400*/  ISETP.GT.AND P1, PT, R0, 0xc00, PT ;  /* 0x00000c000000780c */ /* 0x000fda0003f24270 */
[----:B------:R-:W-:Y:S05]  /*0410*/  @!P1 BRA `(.L_x_12) ;  /* 0x0000000400349947 */ /* 0x000fea0003800000 */
[----:B------:R-:W0:Y:S01]  /*0420*/  LDC.64 R8, c[0x0][0x380] ;  /* 0x0000e000ff087b82 */ /* 0x000e220000000a00 */
[----:B------:R-:W-:Y:S01]  /*0430*/  PLOP3.LUT P0, PT, PT, PT, PT, 0x8, 0x80 ;  /* 0x000000000080781c */ /* 0x000fe20003f0e170 */
[----:B------:R-:W-:-:S12]  /*0440*/  VIADD R0, R4, 0xfffff400 ;  /* 0xfffff40004007836 */ /* 0x000fd80000000000 */
.L_x_13:
[----:B0-----:R-:W-:-:S05]  /*0450*/  IMAD.WIDE R30, R5, 0x8, R8 ;  /* 0x00000008051e7825 */ /* 0x001fca00078e0208 */
[----:B------:R-:W2:Y:S04]  /*0460*/  LDG.E.64.CONSTANT R10, desc[UR6][R30.64] ;  /* 0x000000061e0a7981 */ /* 0x000ea8000c1e9b00 */
[----:B------:R-:W3:Y:S04]  /*0470*/  LDG.E.64.CONSTANT R12, desc[UR6][R30.64+0x800] ;  /* 0x000800061e0c7981 */ /* 0x000ee8000c1e9b00 */
[----:B------:R-:W4:Y:S01]  /*0480*/  LDG.E.64.CONSTANT R14, desc[UR6][R30.64+0x1000] ;  /* 0x001000061e0e7981 */ /* 0x000f22000c1e9b00 */
[----:B------:R-:W-:-:S03]  /*0490*/  VIADD R39, R5, 0x400 ;  /* 0x0000040005277836 */ /* 0x000fc60000000000 */
[----:B------:R-:W4:Y:S01]  /*04a0*/  LDG.E.64.CONSTANT R16, desc[UR6][R30.64+0x1800] ;  /* 0x001800061e107981 */ /* 0x000f22000c1e9b00 */
[----:B------:R-:W-:-:S05]  /*04b0*/  IMAD.WIDE R38, R39, 0x8, R8 ;  /* 0x0000000827267825 */ /* 0x000fca00078e0208 */
[----:B------:R-:W4:Y:S04]  /*04c0*/  LDG.E.64.CONSTANT R18, desc[UR6][R38.64] ;  /* 0x0000000626127981 */ /* 0x000f28000c1e9b00 */
[----:B------:R-:W4:Y:S04]  /*04d0*/  LDG.E.64.CONSTANT R20, desc[UR6][R38.64+0x800] ;  /* 0x0008000626147981 */ /* 0x000f28000c1e9b00 */
        /* <DEDUP_REMOVED lines=12> */
[----:B------:R-:W4:Y:S04]  /*05a0*/  LDG.E.64.CONSTANT R38, desc[UR6][R44.64+0x1000] ;  /* 0x001000062c267981 */ /* 0x000f28000c1e9b00 */
[----:B------:R-:W4:Y:S01]  /*05b0*/  LDG.E.64.CONSTANT R40, desc[UR6][R44.64+0x1800] ;  /* 0x001800062c287981 */ /* 0x000f22000c1e9b00 */
[----:B------:R-:W-:-:S05]  /*05c0*/  VIADD R5, R5, 0x1000 ;  /* 0x0000100005057836 */ /* 0x000fca0000000000 */
[----:B------:R-:W-:Y:S01]  /*05d0*/  ISETP.GE.AND P2, PT, R5, R0, PT ;  /* 0x000000000500720c */ /* 0x000fe20003f46270 */
[----:B--2--5:R-:W-:-:S06]  /*05e0*/  DSETP.GEU.AND P1, PT, R6, R10, PT ;  /* 0x0000000a0600722a */ /* 0x024fcc0003f2e000 */
[----:B------:R-:W-:Y:S02]  /*05f0*/  FSEL R6, R10, R6, !P1 ;  /* 0x000000060a067208 */ /* 0x000fe40004800000 */
[----:B------:R-:W-:-:S06]  /*0600*/  FSEL R7, R11, R7, !P1 ;  /* 0x000000070b077208 */ /* 0x000fcc0004800000 */
[----:B---3--:R-:W-:-:S06]  /*0610*/  DSETP.GEU.AND P1, PT, R6, R12, PT ;  /* 0x0000000c0600722a */ /* 0x008fcc0003f2e000 */
[----:B------:R-:W-:Y:S02]  /*0620*/  FSEL R6, R12, R6, !P1 ;  /* 0x000000060c067208 */ /* 0x000fe40004800000 */
[----:B------:R-:W-:-:S06]  /*0630*/  FSEL R7, R13, R7, !P1 ;  /* 0x000000070d077208 */ /* 0x000fcc0004800000 */
[----:B----4-:R-:W-:-:S06]  /*0640*/  DSETP.GEU.AND P1, PT, R6, R14, PT ;  /* 0x0000000e0600722a */ /* 0x010fcc0003f2e000 */
[----:B------:R-:W-:Y:S02]  /*0650*/  FSEL R6, R14, R6, !P1 ;  /* 0x000000060e067208 */ /* 0x000fe40004800000 */
[----:B------:R-:W-:-:S06]  /*0660*/  FSEL R7, R15, R7, !P1 ;  /* 0x000000070f077208 */ /* 0x000fcc0004800000 */
[----:B------:R-:W-:-:S06]  /*0670*/  DSETP.GEU.AND P1, PT, R6, R16, PT ;  /* 0x000000100600722a */ /* 0x000fcc0003f2e000 */
        /* <DEDUP_REMOVED lines=37> */
[----:B------:R-:W-:Y:S01]  /*08d0*/  FSEL R7, R41, R7, !P1 ;  /* 0x0000000729077208 */ /* 0x000fe20004800000 */
[----:B------:R-:W-:Y:S06]  /*08e0*/  @!P2 BRA `(.L_x_13) ;  /* 0xfffffff800d8a947 */ /* 0x000fec000383ffff */
.L_x_12:
[----:B------:R-:W-:Y:S05]  /*08f0*/  BSYNC.RECONVERGENT B2 ;  /* 0x0000000000027941 */ /* 0x000fea0003800200 */
.L_x_11:
[----:B------:R-:W-:Y:S01]  /*0900*/  IMAD.IADD R0, R4, 0x1, -R5 ;  /* 0x0000000104007824 */ /* 0x000fe200078e0a05 */
[----:B------:R-:W-:Y:S04]  /*0910*/  BSSY.RECONVERGENT B2, `(.L_x_14) ;  /* 0x0000029000027945 */ /* 0x000fe80003800200 */
[----:B------:R-:W-:-:S13]  /*0920*/  ISETP.GT.AND P1, PT, R0, 0x400, PT ;  /* 0x000004000000780c */ /* 0x000fda0003f24270 */
[----:B------:R-:W-:Y:S05]  /*0930*/  @!P1 BRA `(.L_x_15) ;  /* 0x0000000000989947 */ /* 0x000fea0003800000 */
[----:B------:R-:W0:Y:S02]  /*0940*/  LDC.64 R18, c[0x0][0x380] ;  /* 0x0000e000ff127b82 */ /* 0x000e240000000a00 */
        /* <DEDUP_REMOVED lines=11> */
[----:B------:R-:W-:Y:S01]  /*0a00*/  VIADD R5, R5, 0x800 ;  /* 0x0000080005057836 */ /* 0x000fe20000000000 */
        /* <DEDUP_REMOVED lines=20> */
[----:B------:R-:W-:Y:S02]  /*0b50*/  FSEL R7, R25, R7, !P0 ;  /* 0x0000000719077208 */ /* 0x000fe40004000000 */
[----:B------:R-:W-:-:S04]  /*0b60*/  PLOP3.LUT P0, PT, PT, PT, PT, 0x8, 0x80 ;  /* 0x000000000080781c */ /* 0x000fc80003f0e170 */
[----:B------:R-:W-:-:S06]  /*0b70*/  DSETP.GEU.AND P1, PT, R6, R26, PT ;  /* 0x0000001a0600722a */ /* 0x000fcc0003f2e000 */
[----:B------:R-:W-:Y:S02]  /*0b80*/  FSEL R6, R26, R6, !P1 ;  /* 0x000000061a067208 */ /* 0x000fe40004800000 */
[----:B------:R-:W-:-:S07]  /*0b90*/  FSEL R7, R27, R7, !P1 ;  /* 0x000000071b077208 */ /* 0x000fce0004800000 */
.L_x_15:
[----:B------:R-:W-:Y:S05]  /*0ba0*/  BSYNC.RECONVERGENT B2 ;  /* 0x0000000000027941 */ /* 0x000fea0003800200 */
.L_x_14:
[----:B------:R-:W-:-:S13]  /*0bb0*/  ISETP.LT.OR P0, PT, R5, R4, P0 ;  /* 0x000000040500720c */ /* 0x000fda0000701670 */
[----:B------:R-:W-:Y:S05]  /*0bc0*/  @!P0 BRA `(.L_x_7) ;  /* 0x0000000000488947 */ /* 0x000fea0003800000 */
[----:B------:R-:W0:Y:S02]  /*0bd0*/  LDC.64 R8, c[0x0][0x380] ;  /* 0x0000e000ff087b82 */ /* 0x000e240000000a00 */
[----:B0-----:R-:W-:-:S05]  /*0be0*/  IMAD.WIDE R8, R5, 0x8, R8 ;  /* 0x0000000805087825 */ /* 0x001fca00078e0208 */
[----:B------:R-:W2:Y:S04]  /*0bf0*/  LDG.E.64.CONSTANT R10, desc[UR6][R8.64] ;  /* 0x00000006080a7981 */ /* 0x000ea8000c1e9b00 */
[----:B------:R-:W3:Y:S04]  /*0c00*/  LDG.E.64.CONSTANT R12, desc[UR6][R8.64+0x800] ;  /* 0x00080006080c7981 */ /* 0x000ee8000c1e9b00 */
[----:B------:R-:W4:Y:S04]  /*0c10*/  LDG.E.64.CONSTANT R14, desc[UR6][R8.64+0x1000] ;  /* 0x00100006080e7981 */ /* 0x000f28000c1e9b00 */
[----:B------:R-:W4:Y:S01]  /*0c20*/  LDG.E.64.CONSTANT R16, desc[UR6][R8.64+0x1800] ;  /* 0x0018000608107981 */ /* 0x000f22000c1e9b00 */
        /* <DEDUP_REMOVED lines=11> */
[----:B------:R-:W-:-:S07]  /*0ce0*/  FSEL R7, R17, R7, !P0 ;  /* 0x0000000711077208 */ /* 0x000fce0004000000 */
.L_x_7:
[----:B------:R-:W-:Y:S05]  /*0cf0*/  BSYNC.RECONVERGENT B1 ;  /* 0x0000000000017941 */ /* 0x000fea0003800200 */
.L_x_6:
[----:B------:R-:W-:-:S13]  /*0d00*/  ISETP.GE.AND P0, PT, R4, 0x100, PT ;  /* 0x000001000400780c */ /* 0x000fda0003f06270 */
[----:B------:R-:W-:Y:S05]  /*0d10*/  @!P0 BRA `(.L_x_16) ;  /* 0x00000004003c8947 */ /* 0x000fea0003800000 */
[----:B------:R-:W0:Y:S01]  /*0d20*/  S2R R8, SR_LANEID ;  /* 0x0000000000087919 */ /* 0x000e220000000000 */
[----:B-----5:R-:W-:Y:S04]  /*0d30*/  SHFL.DOWN PT, R4, R6, 0x1, 0x1f ;  /* 0x08201f0006047f89 */ /* 0x020fe800000e0000 */
[----:B------:R-:W1:Y:S02]  /*0d40*/  SHFL.DOWN PT, R5, R7, 0x1, 0x1f ;  /* 0x08201f0007057f89 */ /* 0x000e6400000e0000 */
[----:B-1----:R-:W-:Y:S01]  /*0d50*/  DSETP.GEU.AND P1, PT, R6, R4, PT ;  /* 0x000000040600722a */ /* 0x002fe20003f2e000 */
[C---:B0-----:R-:W-:Y:S02]  /*0d60*/  ISETP.GT.AND P0, PT, R8.reuse, 0x1e, PT ;  /* 0x0000001e0800780c */ /* 0x041fe40003f04270 */
[----:B------:R-:W-:-:S03]  /*0d70*/  ISETP.NE.AND P2, PT, R8, RZ, PT ;  /* 0x000000ff0800720c */ /* 0x000fc60003f45270 */
[----:B------:R-:W-:Y:S02]  /*0d80*/  FSEL R9, R4, R6, !P1 ;  /* 0x0000000604097208 */ /* 0x000fe40004800000 */
[----:B------:R-:W-:Y:S02]  /*0d90*/  FSEL R5, R5, R7, !P1 ;  /* 0x0000000705057208 */ /* 0x000fe40004800000 */
[----:B------:R-:W-:Y:S02]  /*0da0*/  FSEL R6, R6, R9, P0 ;  /* 0x0000000906067208 */ /* 0x000fe40000000000 */
[----:B------:R-:W-:Y:S02]  /*0db0*/  FSEL R11, R7, R5, P0 ;  /* 0x00000005070b7208 */ /* 0x000fe40000000000 */
[----:B------:R-:W-:Y:S01]  /*0dc0*/  ISETP.GT.AND P0, PT, R8, 0x1d, PT ;  /* 0x0000001d0800780c */ /* 0x000fe20003f04270 */
[----:B------:R-:W-:Y:S01]  /*0dd0*/  SHFL.DOWN PT, R4, R6, 0x2, 0x1f ;  /* 0x08401f0006047f89 */ /* 0x000fe200000e0000 */
[----:B------:R-:W-:Y:S01]  /*0de0*/  @!P2 MOV R2, 0x400 ;  /* 0x000004000002a802 */ /* 0x000fe20000000f00 */
[----:B------:R-:W-:Y:S01]  /*0df0*/  IMAD.MOV.U32 R7, RZ, RZ, R11 ;  /* 0x000000ffff077224 */ /* 0x000fe200078e000b */
[----:B------:R-:W-:Y:S01]  /*0e00*/  @!P2 SHF.R.U32.HI R0, RZ, 0x2, R3 ;  /* 0x00000002ff00a819 */ /* 0x000fe20000011603 */
[----:B------:R-:W0:Y:S03]  /*0e10*/  SHFL.DOWN PT, R5, R11, 0x2, 0x1f ;  /* 0x08401f000b057f89 */ /* 0x000e2600000e0000 */
[----:B------:R-:W-:Y:S01]  /*0e20*/  @!P2 LOP3.LUT R0, R0, 0xf8, RZ, 0xc0, !PT ;  /* 0x000000f80000a812 */ /* 0x000fe200078ec0ff */
[----:B------:R-:W1:Y:S01]  /*0e30*/  @!P2 S2R R9, SR_CgaCtaId ;  /* 0x000000000009a919 */ /* 0x000e620000008800 */
[----:B0-----:R-:W-:-:S06]  /*0e40*/  DSETP.GEU.AND P1, PT, R6, R4, PT ;  /* 0x000000040600722a */ /* 0x001fcc0003f2e000 */
[----:B------:R-:W-:Y:S02]  /*0e50*/  @!P0 FSEL R6, R4, R6, !P1 ;  /* 0x0000000604068208 */ /* 0x000fe40004800000 */
[----:B------:R-:W-:Y:S02]  /*0e60*/  @!P0 FSEL R11, R5, R11, !P1 ;  /* 0x0000000b050b8208 */ /* 0x000fe40004800000 */
[----:B------:R-:W-:Y:S01]  /*0e70*/  ISETP.GT.AND P0, PT, R8, 0x1b, PT ;  /* 0x0000001b0800780c */ /* 0x000fe20003f04270 */
[----:B------:R-:W-:Y:S02]  /*0e80*/  SHFL.DOWN PT, R4, R6, 0x4, 0x1f ;  /* 0x08801f0006047f89 */ /* 0x000fe400000e0000 */
[----:B------:R-:W-:Y:S02]  /*0e90*/  IMAD.MOV.U32 R7, RZ, RZ, R11 ;  /* 0x000000ffff077224 */ /* 0x000fe400078e000b */
[----:B------:R-:W0:Y:S04]  /*0ea0*/  SHFL.DOWN PT, R5, R11, 0x4, 0x1f ;  /* 0x08801f000b057f89 */ /* 0x000e2800000e0000 */
        /* <DEDUP_REMOVED lines=14> */
[----:B0-----:R-:W-:Y:S01]  /*0f90*/  DSETP.GEU.AND P0, PT, R6, R4, PT ;  /* 0x000000040600722a */ /* 0x001fe20003f0e000 */
[----:B-1----:R-:W-:-:S05]  /*0fa0*/  @!P2 LEA R7, R9, R2, 0x18 ;  /* 0x000000020907a211 */ /* 0x002fca00078ec0ff */
[----:B------:R-:W-:Y:S01]  /*0fb0*/  FSEL R4, R4, R6, !P0 ;  /* 0x0000000604047208 */ /* 0x000fe20004000000 */
[----:B------:R-:W-:Y:S01]  /*0fc0*/  @!P2 IMAD.IADD R9, R0, 0x1, R7 ;  /* 0x000000010009a824 */ /* 0x000fe200078e0207 */
[----:B------:R-:W-:Y:S02]  /*0fd0*/  FSEL R5, R5, R11, !P0 ;  /* 0x0000000b05057208 */ /* 0x000fe40004000000 */
[----:B------:R-:W-:Y:S02]  /*0fe0*/  ISETP.NE.AND P0, PT, R3, RZ, PT ;  /* 0x000000ff0300720c */ /* 0x000fe40003f05270 */
[----:B------:R-:W-:Y:S01]  /*0ff0*/  FSEL R6, R6, R4, P1 ;  /* 0x0000000406067208 */ /* 0x000fe20000800000 */
[----:B------:R3:W-:Y:S01]  /*1000*/  @!P2 STS.64 [R9+0x8], R4 ;  /* 0x000008040900a388 */ /* 0x0007e20000000a00 */
[----:B------:R-:W-:Y:S01]  /*1010*/  FSEL R7, R11, R5, P1 ;  /* 0x000000050b077208 */ /* 0x000fe20000800000 */
[----:B------:R-:W-:Y:S08]  /*1020*/  BAR.SYNC.DEFER_BLOCKING 0x0 ;  /* 0x0000000000007b1d */ /* 0x000ff00000010000 */
[----:B------:R-:W-:Y:S05]  /*1030*/  @P0 BRA `(.L_x_17) ;  /* 0x0000004800f40947 */ /* 0x000fea0003800000 */
[----:B------:R-:W0:Y:S01]  /*1040*/  S2UR UR5, SR_CgaCtaId ;  /* 0x00000000000579c3 */ /* 0x000e220000008800 */
[----:B------:R-:W-:Y:S02]  /*1050*/  UMOV UR4, 0x400 ;  /* 0x0000040000047882 */ /* 0x000fe40000000000 */
[----:B0-----:R-:W-:-:S09]  /*1060*/  ULEA UR4, UR5, UR4, 0x18 ;  /* 0x0000000405047291 */ /* 0x001fd2000f8ec0ff */
[----:B---3--:R-:W0:Y:S04]  /*1070*/  LDS.128 R8, [UR4+0x10] ;  /* 0x00001004ff087984 */ /* 0x008e280008000c00 */
[----:B------:R-:W1:Y:S01]  /*1080*/  LDS.128 R12, [UR4+0x20] ;  /* 0x00002004ff0c7984 */ /* 0x000e620008000c00 */
[----:B0-----:R-:W-:-:S06]  /*1090*/  DSETP.GEU.AND P1, PT, R6, R8, PT ;  /* 0x000000080600722a */ /* 0x001fcc0003f2e000 */
[----:B------:R-:W-:Y:S02]  /*10a0*/  FSEL R2, R8, R6, !P1 ;  /* 0x0000000608027208 */ /* 0x000fe40004800000 */
[----:B------:R-:W-:Y:S02]  /*10b0*/  FSEL R3, R9, R7, !P1 ;  /* 0x0000000709037208 */ /* 0x000fe40004800000 */
[----:B------:R-:W0:Y:S04]  /*10c0*/  LDS.128 R4, [UR4+0x30] ;  /* 0x00003004ff047984 */ /* 0x000e280008000c00 */
[----:B------:R-:W-:-:S06]  /*10d0*/  DSETP.GEU.AND P1, PT, R2, R10, PT ;  /* 0x0000000a0200722a */ /* 0x000fcc0003f2e000 */
[----:B------:R-:W-:Y:S02]  /*10e0*/  FSEL R2, R10, R2, !P1 ;  /* 0x000000020a027208 */ /* 0x000fe40004800000 */
[----:B------:R-:W-:-:S06]  /*10f0*/  FSEL R3, R11, R3, !P1 ;  /* 0x000000030b037208 */ /* 0x000fcc0004800000 */
[----:B-1----:R-:W-:-:S06]  /*1100*/  DSETP.GEU.AND P1, PT, R2, R12, PT ;  /* 0x0000000c0200722a */ /* 0x002fcc0003f2e000 */
[----:B------:R-:W-:Y:S02]  /*1110*/  FSEL R8, R12, R2, !P1 ;  /* 0x000000020c087208 */ /* 0x000fe40004800000 */
[----:B------:R-:W-:Y:S02]  /*1120*/  FSEL R9, R13, R3, !P1 ;  /* 0x000000030d097208 */ /* 0x000fe40004800000 */
[----:B------:R-:W1:Y:S04]  /*1130*/  LDS.64 R2, [UR4+0x40] ;  /* 0x00004004ff027984 */ /* 0x000e680008000a00 */
[----:B------:R-:W-:-:S06]  /*1140*/  DSETP.GEU.AND P1, PT, R8, R14, PT ;  /* 0x0000000e0800722a */ /* 0x000fcc0003f2e000 */
[----:B------:R-:W-:Y:S02]  /*1150*/  FSEL R8, R14, R8, !P1 ;  /* 0x000000080e087208 */ /* 0x000fe40004800000 */
[----:B------:R-:W-:-:S06]  /*1160*/  FSEL R9, R15, R9, !P1 ;  /* 0x000000090f097208 */ /* 0x000fcc0004800000 */
[----:B0-----:R-:W-:-:S06]  /*1170*/  DSETP.GEU.AND P1, PT, R8, R4, PT ;  /* 0x000000040800722a */ /* 0x001fcc0003f2e000 */
[----:B------:R-:W-:Y:S02]  /*1180*/  FSEL R4, R4, R8, !P1 ;  /* 0x0000000804047208 */ /* 0x000fe40004800000 */
[----:B------:R-:W-:-:S06]  /*1190*/  FSEL R5, R5, R9, !P1 ;  /* 0x0000000905057208 */ /* 0x000fcc0004800000 */
[----:B------:R-:W-:-:S06]  /*11a0*/  DSETP.GEU.AND P1, PT, R4, R6, PT ;  /* 0x000000060400722a */ /* 0x000fcc0003f2e000 */
[----:B------:R-:W-:Y:S02]  /*11b0*/  FSEL R4, R6, R4, !P1 ;  /* 0x0000000406047208 */ /* 0x000fe40004800000 */
[----:B------:R-:W-:-:S06]  /*11c0*/  FSEL R5, R7, R5, !P1 ;  /* 0x0000000507057208 */ /* 0x000fcc0004800000 */
[----:B-1----:R-:W-:-:S06]  /*11d0*/  DSETP.GEU.AND P1, PT, R4, R2, PT ;  /* 0x000000020400722a */ /* 0x002fcc0003f2e000 */
[----:B------:R-:W-:Y:S02]  /*11e0*/  FSEL R6, R2, R4, !P1 ;  /* 0x0000000402067208 */ /* 0x000fe40004800000 */
[----:B------:R-:W-:Y:S01]  /*11f0*/  FSEL R7, R3, R5, !P1 ;  /* 0x0000000503077208 */ /* 0x000fe20004800000 */
[----:B------:R-:W-:Y:S06]  /*1200*/  BRA `(.L_x_17) ;  /* 0x0000004800807947 */ /* 0x000fec0003800000 */
.L_x_16:
[----:B------:R-:W-:Y:S01]  /*1210*/  LOP3.LUT R0, R3, 0x3e0, RZ, 0xc0, !PT ;  /* 0x000003e003007812 */ /* 0x000fe200078ec0ff */
[----:B------:R-:W0:Y:S03]  /*1220*/  S2R R10, SR_LANEID ;  /* 0x00000000000a7919 */ /* 0x000e260000000000 */
[----:B------:R-:W-:Y:S01]  /*1230*/  LOP3.LUT R9, RZ, R0, RZ, 0x33, !PT ;  /* 0x00000000ff097212 */ /* 0x000fe200078e33ff */
[----:B------:R-:W-:-:S04]  /*1240*/  VIADD R5, R0, 0x20 ;  /* 0x0000002000057836 */ /* 0x000fc80000000000 */
[----:B------:R-:W-:Y:S01]  /*1250*/  IMAD.IADD R9, R9, 0x1, R4 ;  /* 0x0000000109097824 */ /* 0x000fe200078e0204 */
[----:B------:R-:W-:-:S04]  /*1260*/  ISETP.GT.AND P0, PT, R5, R4, PT ;  /* 0x000000040500720c */ /* 0x000fc80003f04270 */
[----:B------:R-:W-:-:S05]  /*1270*/  SEL R5, R9, 0x1f, P0 ;  /* 0x0000001f09057807 */ /* 0x000fca0000000000 */
[----:B-----5:R-:W-:Y:S04]  /*1280*/  SHFL.DOWN PT, R8, R6, 0x1, R5 ;  /* 0x0820000006087989 */ /* 0x020fe800000e0005 */
[----:B------:R-:W1:Y:S01]  /*1290*/  SHFL.DOWN PT, R9, R7, 0x1, R5 ;  /* 0x0820000007097989 */ /* 0x000e6200000e0005 */
[C---:B0-----:R-:W-:Y:S01]  /*12a0*/  ISETP.GE.AND P0, PT, R10.reuse, R5, PT ;  /* 0x000000050a00720c */ /* 0x041fe20003f06270 */
[----:B------:R-:W-:Y:S01]  /*12b0*/  VIADD R0, R10, 0x2 ;  /* 0x000000020a007836 */ /* 0x000fe20000000000 */
[----:B-1----:R-:W-:-:S06]  /*12c0*/  DSETP.GEU.AND P1, PT, R6, R8, PT ;  /* 0x000000080600722a */ /* 0x002fcc0003f2e000 */
[-C--:B------:R-:W-:Y:S02]  /*12d0*/  FSEL R11, R8, R6.reuse, !P1 ;  /* 0x00000006080b7208 */ /* 0x080fe40004800000 */
[-C--:B------:R-:W-:Y:S02]  /*12e0*/  FSEL R9, R9, R7.reuse, !P1 ;  /* 0x0000000709097208 */ /* 0x080fe40004800000 */
[----:B------:R-:W-:Y:S02]  /*12f0*/  FSEL R2, R11, R6, !P0 ;  /* 0x000000060b027208 */ /* 0x000fe40004000000 */
[----:B------:R-:W-:Y:S02]  /*1300*/  FSEL R11, R9, R7, !P0 ;  /* 0x00000007090b7208 */ /* 0x000fe40004000000 */
[----:B------:R-:W-:Y:S01]  /*1310*/  ISETP.GT.AND P0, PT, R0, R5, PT ;  /* 0x000000050000720c */ /* 0x000fe20003f04270 */
[----:B------:R-:W-:Y:S01]  /*1320*/  SHFL.DOWN PT, R8, R2, 0x2, R5 ;  /* 0x0840000002087989 */ /* 0x000fe200000e0005 */
[----:B------:R-:W-:-:S02]  /*1330*/  IMAD.MOV.U32 R6, RZ, RZ, R2 ;  /* 0x000000ffff067224 */ /* 0x000fc400078e0002 */
[----:B------:R-:W-:Y:S01]  /*1340*/  IMAD.MOV.U32 R7, RZ, RZ, R11 ;  /* 0x000000ffff077224 */ /* 0x000fe200078e000b */
[----:B------:R-:W0:Y:S01]  /*1350*/  SHFL.DOWN PT, R9, R11, 0x2, R5 ;  /* 0x084000000b097989 */ /* 0x000e2200000e0005 */
[----:B------:R-:W-:-:S04]  /*1360*/  VIADD R0, R10, 0x4 ;  /* 0x000000040a007836 */ /* 0x000fc80000000000 */
[----:B0-----:R-:W-:-:S06]  /*1370*/  DSETP.GEU.AND P1, PT, R6, R8, PT ;  /* 0x000000080600722a */ /* 0x001fcc0003f2e000 */
[----:B------:R-:W-:Y:S02]  /*1380*/  @!P0 FSEL R2, R8, R2, !P1 ;  /* 0x0000000208028208 */ /* 0x000fe40004800000 */
[----:B------:R-:W-:Y:S02]  /*1390*/  @!P0 FSEL R11, R9, R11, !P1 ;  /* 0x0000000b090b8208 */ /* 0x000fe40004800000 */
[----:B------:R-:W-:Y:S01]  /*13a0*/  ISETP.GT.AND P0, PT, R0, R5, PT ;  /* 0x000000050000720c */ /* 0x000fe20003f04270 */
[----:B------:R-:W-:Y:S01]  /*13b0*/  SHFL.DOWN PT, R6, R2, 0x4, R5 ;  /* 0x0880000002067989 */ /* 0x000fe200000e0005 */
[----:B------:R-:W-:Y:S02]  /*13c0*/  IMAD.MOV.U32 R8, RZ, RZ, R2 ;  /* 0x000000ffff087224 */ /* 0x000fe400078e0002 */
        /* <DEDUP_REMOVED lines=8> */
[----:B------:R-:W-:Y:S01]  /*1450*/  IMAD.MOV.U32 R8, RZ, RZ, R2 ;  /* 0x000000ffff087224 */ /* 0x000fe200078e0002 */
[C---:B------:R-:W-:Y:S01]  /*1460*/  ISETP.NE.AND P0, PT, R10.reuse, RZ, PT ;  /* 0x000000ff0a00720c */ /* 0x040fe20003f05270 */
[----:B------:R-:W-:Y:S01]  /*1470*/  IMAD.MOV.U32 R9, RZ, RZ, R11 ;  /* 0x000000ffff097224 */ /* 0x000fe200078e000b */
[----:B------:R-:W0:Y:S01]  /*1480*/  SHFL.DOWN PT, R7, R11, 0x8, R5 ;  /* 0x090000000b077989 */ /* 0x000e2200000e0005 */
[----:B------:R-:W-:-:S10]  /*1490*/  VIADD R0, R10, 0x10 ;  /* 0x000000100a007836 */ /* 0x000fd40000000000 */
[----:B------:R-:W1:Y:S01]  /*14a0*/  @!P0 S2R R13, SR_CgaCtaId ;  /* 0x00000000000d8919 */ /* 0x000e620000008800 */
[----:B0-----:R-:W-:-:S06]  /*14b0*/  DSETP.GEU.AND P2, PT, R8, R6, PT ;  /* 0x000000060800722a */ /* 0x001fcc0003f4e000 */
[----:B------:R-:W-:Y:S02]  /*14c0*/  @!P1 FSEL R2, R6, R2, !P2 ;  /* 0x0000000206029208 */ /* 0x000fe40005000000 */
[----:B------:R-:W-:Y:S02]  /*14d0*/  @!P1 FSEL R11, R7, R11, !P2 ;  /* 0x0000000b070b9208 */ /* 0x000fe40005000000 */
[----:B------:R-:W-:Y:S01]  /*14e0*/  ISETP.GT.AND P1, PT, R0, R5, PT ;  /* 0x000000050000720c */ /* 0x000fe20003f24270 */
[----:B------:R-:W-:Y:S01]  /*14f0*/  SHFL.DOWN PT, R6, R2, 0x10, R5 ;  /* 0x0a00000002067989 */ /* 0x000fe200000e0005 */
[----:B------:R-:W-:Y:S01]  /*1500*/  IMAD.MOV.U32 R8, RZ, RZ, R2 ;  /* 0x000000ffff087224 */ /* 0x000fe200078e0002 */
[----:B------:R-:W-:Y:S01]  /*1510*/  @!P0 SHF.R.U32.HI R0, RZ, 0x2, R3 ;  /* 0x00000002ff008819 */ /* 0x000fe20000011603 */
[----:B------:R-:W-:Y:S01]  /*1520*/  IMAD.MOV.U32 R9, RZ, RZ, R11 ;  /* 0x000000ffff097224 */ /* 0x000fe200078e000b */
[----:B------:R-:W0:Y:S02]  /*1530*/  SHFL.DOWN PT, R7, R11, 0x10, R5 ;  /* 0x0a0000000b077989 */ /* 0x000e2400000e0005 */
[----:B------:R-:W-:-:S03]  /*1540*/  @!P0 LOP3.LUT R0, R0, 0xf8, RZ, 0xc0, !PT ;  /* 0x000000f800008812 */ /* 0x000fc600078ec0ff */
[----:B0-----:R-:W-:Y:S01]  /*1550*/  DSETP.GEU.AND P2, PT, R8, R6, PT ;  /* 0x000000060800722a */ /* 0x001fe20003f4e000 */
[----:B------:R-:W-:-:S04]  /*1560*/  @!P0 MOV R8, 0x400 ;  /* 0x0000040000088802 */ /* 0x000fc80000000f00 */
[----:B-1----:R-:W-:Y:S02]  /*1570*/  @!P0 LEA R13, R13, R8, 0x18 ;  /* 0x000000080d0d8211 */ /* 0x002fe400078ec0ff */
[----:B------:R-:W-:Y:S02]  /*1580*/  @!P1 FSEL R2, R6, R2, !P2 ;  /* 0x0000000206029208 */ /* 0x000fe40005000000 */
[----:B------:R-:W-:Y:S01]  /*1590*/  @!P1 FSEL R11, R7, R11, !P2 ;  /* 0x0000000b070b9208 */ /* 0x000fe20005000000 */
[----:B------:R-:W-:Y:S02]  /*15a0*/  @!P0 IMAD.IADD R13, R0, 0x1, R13 ;  /* 0x00000001000d8824 */ /* 0x000fe400078e020d */
[----:B------:R-:W-:Y:S02]  /*15b0*/  IMAD.MOV.U32 R6, RZ, RZ, R2 ;  /* 0x000000ffff067224 */ /* 0x000fe400078e0002 */
[----:B------:R-:W-:-:S05]  /*15c0*/  IMAD.MOV.U32 R7, RZ, RZ, R11 ;  /* 0x000000ffff077224 */ /* 0x000fca00078e000b */
[----:B------:R3:W-:Y:S01]  /*15d0*/  @!P0 STS.64 [R13+0x8], R6 ;  /* 0x000008060d008388 */ /* 0x0007e20000000a00 */
[----:B------:R-:W-:Y:S01]  /*15e0*/  BAR.SYNC.DEFER_BLOCKING 0x0 ;  /* 0x0000000000007b1d */ /* 0x000fe20000010000 */
[----:B------:R-:W-:-:S13]  /*15f0*/  ISETP.NE.AND P0, PT, R3, RZ, PT ;  /* 0x000000ff0300720c */ /* 0x000fda0003f05270 */
[----:B---3--:R-:W-:Y:S05]  /*1600*/  @P0 BRA `(.L_x_17) ;  /* 0x0000004400800947 */ /* 0x008fea0003800000 */
[----:B------:R-:W0:Y:S01]  /*1610*/  S2UR UR5, SR_CgaCtaId ;  /* 0x00000000000579c3 */ /* 0x000e220000008800 */
[----:B------:R-:W-:Y:S01]  /*1620*/  UMOV UR4, 0x400 ;  /* 0x0000040000047882 */ /* 0x000fe20000000000 */
[----:B------:R-:W-:Y:S01]  /*1630*/  ISETP.GT.AND P2, PT, R4, 0x20, PT ;  /* 0x000000200400780c */ /* 0x000fe20003f44270 */
[----:B0-----:R-:W-:-:S09]  /*1640*/  ULEA UR4, UR5, UR4, 0x18 ;  /* 0x0000000405047291 */ /* 0x001fd2000f8ec0ff */
[----:B------:R-:W0:Y:S04]  /*1650*/  LDS.128 R16, [UR4+0x10] ;  /* 0x00001004ff107984 */ /* 0x000e280008000c00 */
[----:B------:R-:W1:Y:S04]  /*1660*/  LDS.128 R12, [UR4+0x20] ;  /* 0x00002004ff0c7984 */ /* 0x000e680008000c00 */
[----:B------:R-:W2:Y:S01]  /*1670*/  LDS.128 R8, [UR4+0x30] ;  /* 0x00003004ff087984 */ /* 0x000ea20008000c00 */
[----:B0-----:R-:W-:-:S06]  /*1680*/  DSETP.GEU.AND P1, PT, R6, R16, PT ;  /* 0x000000100600722a */ /* 0x001fcc0003f2e000 */
[-C--:B------:R-:W-:Y:S02]  /*1690*/  FSEL R3, R16, R6.reuse, !P1 ;  /* 0x0000000610037208 */ /* 0x080fe40004800000 */
[-C--:B------:R-:W-:Y:S02]  /*16a0*/  FSEL R17, R17, R7.reuse, !P1 ;  /* 0x0000000711117208 */ /* 0x080fe40004800000 */
[----:B------:R-:W-:Y:S02]  /*16b0*/  FSEL R6, R3, R6, P2 ;  /* 0x0000000603067208 */ /* 0x000fe40001000000 */
[----:B------:R-:W-:Y:S02]  /*16c0*/  FSEL R7, R17, R7, P2 ;  /* 0x0000000711077208 */ /* 0x000fe40001000000 */
[C---:B------:R-:W-:Y:S01]  /*16d0*/  ISETP.GT.AND P1, PT, R4.reuse, 0x40, PT ;  /* 0x000000400400780c */ /* 0x040fe20003f24270 */
[----:B------:R-:W-:Y:S01]  /*16e0*/  IMAD.MOV.U32 R2, RZ, RZ, R6 ;  /* 0x000000ffff027224 */ /* 0x000fe200078e0006 */
[----:B------:R-:W-:Y:S01]  /*16f0*/  ISETP.GT.AND P2, PT, R4, 0x60, PT ;  /* 0x000000600400780c */ /* 0x000fe20003f44270 */
[----:B------:R-:W-:-:S06]  /*1700*/  IMAD.MOV.U32 R3, RZ, RZ, R7 ;  /* 0x000000ffff037224 */ /* 0x000fcc00078e0007 */
[----:B------:R-:W-:-:S06]  /*1710*/  DSETP.GEU.AND P3, PT, R2, R18, PT ;  /* 0x000000120200722a */ /* 0x000fcc0003f6e000 */
[----:B------:R-:W-:Y:S02]  /*1720*/  @P1 FSEL R6, R18, R6, !P3 ;  /* 0x0000000612061208 */ /* 0x000fe40005800000 */
[----:B------:R-:W-:Y:S02]  /*1730*/  @P1 FSEL R7, R19, R7, !P3 ;  /* 0x0000000713071208 */ /* 0x000fe40005800000 */
[----:B------:R-:W-:Y:S01]  /*1740*/  ISETP.GT.AND P1, PT, R4, 0x80, PT ;  /* 0x000000800400780c */ /* 0x000fe20003f24270 */
[----:B------:R-:W-:Y:S02]  /*1750*/  IMAD.MOV.U32 R2, RZ, RZ, R6 ;  /* 0x000000ffff027224 */ /* 0x000fe400078e0006 */
[----:B------:R-:W-:-:S06]  /*1760*/  IMAD.MOV.U32 R3, RZ, RZ, R7 ;  /* 0x000000ffff037224 */ /* 0x000fcc00078e0007 */
[----:B-1----:R-:W-:Y:S01]  /*1770*/  DSETP.GEU.AND P3, PT, R2, R12, PT ;  /* 0x0000000c0200722a */ /* 0x002fe20003f6e000 */
[----:B------:R-:W0:Y:S05]  /*1780*/  LDS.64 R2, [UR4+0x40] ;  /* 0x00004004ff027984 */ /* 0x000e2a0008000a00 */
[----:B------:R-:W-:Y:S02]  /*1790*/  @P2 FSEL R6, R12, R6, !P3 ;  /* 0x000000060c062208 */ /* 0x000fe40005800000 */
[----:B------:R-:W-:Y:S02]  /*17a0*/  @P2 FSEL R7, R13, R7, !P3 ;  /* 0x000000070d072208 */ /* 0x000fe40005800000 */
[----:B------:R-:W-:-:S04]  /*17b0*/  ISETP.GT.AND P2, PT, R4, 0xa0, PT ;  /* 0x000000a00400780c */ /* 0x000fc80003f44270 */
[----:B------:R-:W-:-:S06]  /*17c0*/  DSETP.GEU.AND P3, PT, R6, R14, PT ;  /* 0x0000000e0600722a */ /* 0x000fcc0003f6e000 */
[----:B------:R-:W-:Y:S02]  /*17d0*/  @P1 FSEL R6, R14, R6, !P3 ;  /* 0x000000060e061208 */ /* 0x000fe40005800000 */
[----:B------:R-:W-:Y:S02]  /*17e0*/  @P1 FSEL R7, R15, R7, !P3 ;  /* 0x000000070f071208 */ /* 0x000fe40005800000 */
[----:B------:R-:W-:-:S04]  /*17f0*/  ISETP.GT.AND P1, PT, R4, 0xc0, PT ;  /* 0x000000c00400780c */ /* 0x000fc80003f24270 */
[----:B--2---:R-:W-:-:S06]  /*1800*/  DSETP.GEU.AND P3, PT, R6, R8, PT ;  /* 0x000000080600722a */ /* 0x004fcc0003f6e000 */
[----:B------:R-:W-:Y:S02]  /*1810*/  @P2 FSEL R6, R8, R6, !P3 ;  /* 0x0000000608062208 */ /* 0x000fe40005800000 */
[----:B------:R-:W-:Y:S02]  /*1820*/  @P2 FSEL R7, R9, R7, !P3 ;  /* 0x0000000709072208 */ /* 0x000fe40005800000 */
[----:B------:R-:W-:-:S04]  /*1830*/  ISETP.GT.AND P2, PT, R4, 0xe0, PT ;  /* 0x000000e00400780c */ /* 0x000fc80003f44270 */
[----:B------:R-:W-:-:S06]  /*1840*/  DSETP.GEU.AND P3, PT, R6, R10, PT ;  /* 0x0000000a0600722a */ /* 0x000fcc0003f6e000 */
[----:B------:R-:W-:Y:S02]  /*1850*/  @P1 FSEL R6, R10, R6, !P3 ;  /* 0x000000060a061208 */ /* 0x000fe40005800000 */
[----:B------:R-:W-:-:S03]  /*1860*/  @P1 FSEL R7, R11, R7, !P3 ;  /* 0x000000070b071208 */ /* 0x000fc60005800000 */
[----:B------:R-:W-:Y:S02]  /*1870*/  IMAD.MOV.U32 R4, RZ, RZ, R6 ;  /* 0x000000ffff047224 */ /* 0x000fe400078e0006 */
[----:B------:R-:W-:-:S06]  /*1880*/  IMAD.MOV.U32 R5, RZ, RZ, R7 ;  /* 0x000000ffff057224 */ /* 0x000fcc00078e0007 */
[----:B0-----:R-:W-:-:S06]  /*1890*/  DSETP.GEU.AND P1, PT, R4, R2, PT ;  /* 0x000000020400722a */ /* 0x001fcc0003f2e000 */
[----:B------:R-:W-:Y:S02]  /*18a0*/  @P2 FSEL R6, R2, R6, !P1 ;  /* 0x0000000602062208 */ /* 0x000fe40004800000 */
[----:B------:R-:W-:Y:S01]  /*18b0*/  @P2 FSEL R7, R3, R7, !P1 ;  /* 0x0000000703072208 */ /* 0x000fe20004800000 */
[----:B------:R-:W-:Y:S06]  /*18c0*/  BRA `(.L_x_17) ;  /* 0x0000004000d07947 */ /* 0x000fec0003800000 */
.L_x_3:
[----:B------:R-:W0:Y:S01]  /*18d0*/  S2R R0, SR_TID.X ;  /* 0x0000000000007919 */ /* 0x000e220000002100 */
[----:B------:R-:W1:Y:S02]  /*18e0*/  LDCU.64 UR4, c[0x0][0x380] ;  /* 0x00007000ff0477ac */ /* 0x000e640008000a00 */
[----:B-1----:R-:W-:Y:S02]  /*18f0*/  IMAD.U32 R2, RZ, RZ, UR4 ;  /* 0x00000004ff027e24 */ /* 0x002fe4000f8e00ff */
[----:B------:R-:W-:Y:S02]  /*1900*/  IMAD.U32 R3, RZ, RZ, UR5 ;  /* 0x00000005ff037e24 */ /* 0x000fe4000f8e00ff */
[----:B0-----:R-:W-:-:S04]  /*1910*/  IMAD.SHL.U32 R5, R0, 0x4, RZ ;  /* 0x0000000400057824 */ /* 0x001fc800078e00ff */
[----:B------:R-:W-:-:S05]  /*1920*/  IMAD.WIDE.U32 R6, R5, 0x8, R2 ;  /* 0x0000000805067825 */ /* 0x000fca00078e0002 */
[----:B------:R-:W2:Y:S04]  /*1930*/  LDG.E.128.CONSTANT R20, desc[UR6][R6.64] ;  /* 0x0000000606147981 */ /* 0x000ea8000c1e9d00 */
[----:B------:R-:W3:Y:S04]  /*1940*/  LDG.E.128.CONSTANT R12, desc[UR6][R6.64+0x10] ;  /* 0x00001006060c7981 */ /* 0x000ee8000c1e9d00 */
[----:B------:R-:W4:Y:S04]  /*1950*/  LDG.E.128.CONSTANT R8, desc[UR6][R6.64+0x2000] ;  /* 0x0020000606087981 */ /* 0x000f28000c1e9d00 */
[----:B------:R0:W5:Y:S01]  /*1960*/  LDG.E.128.CONSTANT R16, desc[UR6][R6.64+0x2010] ;  /* 0x0020100606107981 */ /* 0x000162000c1e9d00 */
[----:B------:R-:W-:Y:S01]  /*1970*/  ISETP.GE.U32.AND P1, PT, R4, 0x1000, PT ;  /* 0x000010000400780c */ /* 0x000fe20003f26070 */
[----:B------:R-:W-:Y:S01]  /*1980*/  UMOV UR4, 0x800 ;  /* 0x0000080000047882 */ /* 0x000fe20000000000 */
[----:B--2---:R-:W-:-:S06]  /*1990*/  DSETP.GEU.AND P0, PT, R20, R22, PT ;  /* 0x000000161400722a */ /* 0x004fcc0003f0e000 */
[----:B------:R-:W-:Y:S02]  /*19a0*/  FSEL R20, R22, R20, !P0 ;  /* 0x0000001416147208 */ /* 0x000fe40004000000 */
[----:B------:R-:W-:-:S06]  /*19b0*/  FSEL R21, R23, R21, !P0 ;  /* 0x0000001517157208 */ /* 0x000fcc0004000000 */
[----:B---3--:R-:W-:-:S06]  /*19c0*/  DSETP.GEU.AND P0, PT, R20, R12, PT ;  /* 0x0000000c1400722a */ /* 0x008fcc0003f0e000 */
[----:B------:R-:W-:Y:S02]  /*19d0*/  FSEL R12, R12, R20, !P0 ;  /* 0x000000140c0c7208 */ /* 0x000fe40004000000 */
[----:B------:R-:W-:-:S06]  /*19e0*/  FSEL R13, R13, R21, !P0 ;  /* 0x000000150d0d7208 */ /* 0x000fcc0004000000 */
[----:B------:R-:W-:-:S06]  /*19f0*/  DSETP.GEU.AND P0, PT, R12, R14, PT ;  /* 0x0000000e0c00722a */ /* 0x000fcc0003f0e000 */
[----:B------:R-:W-:Y:S02]  /*1a00*/  FSEL R12, R14, R12, !P0 ;  /* 0x0000000c0e0c7208 */ /* 0x000fe40004000000 */
[----:B------:R-:W-:-:S06]  /*1a10*/  FSEL R13, R15, R13, !P0 ;  /* 0x0000000d0f0d7208 */ /* 0x000fcc0004000000 */
[----:B----4-:R-:W-:-:S06]  /*1a20*/  DSETP.GEU.AND P0, PT, R12, R8, PT ;  /* 0x000000080c00722a */ /* 0x010fcc0003f0e000 */
[----:B0-----:R-:W-:Y:S02]  /*1a30*/  FSEL R6, R8, R12, !P0 ;  /* 0x0000000c08067208 */ /* 0x001fe40004000000 */
[----:B------:R-:W-:-:S06]  /*1a40*/  FSEL R7, R9, R13, !P0 ;  /* 0x0000000d09077208 */ /* 0x000fcc0004000000 */
[----:B------:R-:W-:-:S06]  /*1a50*/  DSETP.GEU.AND P0, PT, R6, R10, PT ;  /* 0x0000000a0600722a */ /* 0x000fcc0003f0e000 */
[----:B------:R-:W-:Y:S02]  /*1a60*/  FSEL R6, R10, R6, !P0 ;  /* 0x000000060a067208 */ /* 0x000fe40004000000 */
[----:B------:R-:W-:-:S06]  /*1a70*/  FSEL R7, R11, R7, !P0 ;  /* 0x000000070b077208 */ /* 0x000fcc0004000000 */
[----:B-----5:R-:W-:-:S06]  /*1a80*/  DSETP.GEU.AND P0, PT, R6, R16, PT ;  /* 0x000000100600722a */ /* 0x020fcc0003f0e000 */
[----:B------:R-:W-:Y:S02]  /*1a90*/  FSEL R6, R16, R6, !P0 ;  /* 0x0000000610067208 */ /* 0x000fe40004000000 */
[----:B------:R-:W-:-:S06]  /*1aa0*/  FSEL R7, R17, R7, !P0 ;  /* 0x0000000711077208 */ /* 0x000fcc0004000000 */
[----:B------:R-:W-:-:S06]  /*1ab0*/  DSETP.GEU.AND P0, PT, R6, R18, PT ;  /* 0x000000120600722a */ /* 0x000fcc0003f0e000 */
[----:B------:R-:W-:Y:S02]  /*1ac0*/  FSEL R6, R18, R6, !P0 ;  /* 0x0000000612067208 */ /* 0x000fe40004000000 */
[----:B------:R-:W-:Y:S01]  /*1ad0*/  FSEL R7, R19, R7, !P0 ;  /* 0x0000000713077208 */ /* 0x000fe20004000000 */
[----:B------:R-:W-:Y:S06]  /*1ae0*/  @!P1 BRA `(.L_x_18) ;  /* 0x0000000000a49947 */ /* 0x000fec0003800000 */
[----:B------:R-:W0:Y:S01]  /*1af0*/  LDC R24, c[0x0][0x390] ;  /* 0x0000e400ff187b82 */ /* 0x000e220000000800 */
[----:B------:R-:W-:Y:S01]  /*1b00*/  VIADD R25, R4, 0xfffff800 ;  /* 0xfffff80004197836 */ /* 0x000fe20000000000 */
[----:B------:R-:W-:-:S06]  /*1b10*/  UMOV UR4, 0x800 ;  /* 0x0000080000047882 */ /* 0x000fcc0000000000 */
[----:B------:R-:W1:Y:S02]  /*1b20*/  LDC.64 R2, c[0x0][0x380] ;  /* 0x0000e000ff027b82 */ /* 0x000e640000000a00 */
.L_x_20:
[----:B------:R-:W-:-:S04]  /*1b30*/  VIADD R27, R5, UR4 ;  /* 0x00000004051b7c36 */ /* 0x000fc80008000000 */
[----:B-1----:R-:W-:-:S05]  /*1b40*/  IMAD.WIDE.U32 R26, R27, 0x8, R2 ;  /* 0x000000081b1a7825 */ /* 0x002fca00078e0002 */
[----:B------:R-:W2:Y:S04]  /*1b50*/  LDG.E.128.CONSTANT R12, desc[UR6][R26.64] ;  /* 0x000000061a0c7981 */ /* 0x000ea8000c1e9d00 */
[----:B------:R-:W3:Y:S04]  /*1b60*/  LDG.E.128.CONSTANT R16, desc[UR6][R26.64+0x10] ;  /* 0x000010061a107981 */ /* 0x000ee8000c1e9d00 */
[----:B------:R-:W4:Y:S04]  /*1b70*/  LDG.E.128.CONSTANT R20, desc[UR6][R26.64+0x2000] ;  /* 0x002000061a147981 */ /* 0x000f28000c1e9d00 */
[----:B------:R-:W5:Y:S01]  /*1b80*/  LDG.E.128.CONSTANT R8, desc[UR6][R26.64+0x2010] ;  /* 0x002010061a087981 */ /* 0x000f62000c1e9d00 */
[----:B0-----:R-:W-:Y:S01]  /*1b90*/  IMAD.MOV.U32 R4, RZ, RZ, R24 ;  /* 0x000000ffff047224 */ /* 0x001fe200078e0018 */
[----:B--2---:R-:W-:-:S06]  /*1ba0*/  DSETP.GEU.AND P0, PT, R6, R12, PT ;  /* 0x0000000c0600722a */ /* 0x004fcc0003f0e000 */
[----:B------:R-:W-:Y:S02]  /*1bb0*/  FSEL R6, R12, R6, !P0 ;  /* 0x000000060c067208 */ /* 0x000fe40004000000 */
[----:B------:R-:W-:-:S06]  /*1bc0*/  FSEL R7, R13, R7, !P0 ;  /* 0x000000070d077208 */ /* 0x000fcc0004000000 */
[----:B------:R-:W-:-:S06]  /*1bd0*/  DSETP.GEU.AND P0, PT, R6, R14, PT ;  /* 0x0000000e0600722a */ /* 0x000fcc0003f0e000 */
        /* <DEDUP_REMOVED lines=14> */
[----:B-----5:R-:W-:-:S06]  /*1cc0*/  DSETP.GEU.AND P0, PT, R6, R8, PT ;  /* 0x000000080600722a */ /* 0x020fcc0003f0e000 */
[----:B------:R-:W-:Y:S01]  /*1cd0*/  FSEL R6, R8, R6, !P0 ;  /* 0x0000000608067208 */ /* 0x000fe20004000000 */
[----:B------:R-:W-:Y:S01]  /*1ce0*/  VIADD R8, R4, -UR4 ;  /* 0x8000000404087c36 */ /* 0x000fe20008000000 */
[----:B------:R-:W-:-:S04]  /*1cf0*/  FSEL R7, R9, R7, !P0 ;  /* 0x0000000709077208 */ /* 0x000fc80004000000 */
[----:B------:R-:W-:Y:S02]  /*1d00*/  ISETP.GE.AND P1, PT, R8, 0x800, PT ;  /* 0x000008000800780c */ /* 0x000fe40003f26270 */
[----:B------:R-:W-:-:S06]  /*1d10*/  DSETP.GEU.AND P0, PT, R6, R10, PT ;  /* 0x0000000a0600722a */ /* 0x000fcc0003f0e000 */
[----:B------:R-:W-:Y:S02]  /*1d20*/  FSEL R6, R10, R6, !P0 ;  /* 0x000000060a067208 */ /* 0x000fe40004000000 */
[----:B------:R-:W-:-:S03]  /*1d30*/  FSEL R7, R11, R7, !P0 ;  /* 0x000000070b077208 */ /* 0x000fc60004000000 */
[----:B------:R-:W-:Y:S05]  /*1d40*/  @!P1 BRA `(.L_x_19) ;  /* 0x0000000c00009947 */ /* 0x000fea0003800000 */
[----:B------:R-:W-:-:S06]  /*1d50*/  UIADD3 UR4, UPT, UPT, UR4, 0x800, URZ ;  /* 0x0000080004047890 */ /* 0x000fcc000fffe0ff */
[----:B------:R-:W-:-:S13]  /*1d60*/  ISETP.LT.AND P0, PT, R25, UR4, PT ;  /* 0x0000000419007c0c */ /* 0x000fda000bf01270 */
[----:B------:R-:W-:Y:S05]  /*1d70*/  @!P0 BRA `(.L_x_20) ;  /* 0xfffffffc006c8947 */ /* 0x000fea000383ffff */
.L_x_18:
[----:B------:R-:W-:-:S13]  /*1d80*/  ISETP.LE.AND P0, PT, R4, UR4, PT ;  /* 0x0000000404007c0c */ /* 0x000fda000bf03270 */
[----:B------:R-:W-:Y:S05]  /*1d90*/  @P0 BRA `(.L_x_19) ;  /* 0x0000000800ec0947 */ /* 0x000fea0003800000 */
[----:B------:R-:W-:Y:S01]  /*1da0*/  VIADD R41, R4, -UR4 ;  /* 0x8000000404297c36 */ /* 0x000fe20008000000 */
[----:B------:R-:W-:Y:S04]  /*1db0*/  BSSY.RECONVERGENT B1, `(.L_x_19) ;  /* 0x00000b9000017945 */ /* 0x000fe80003800200 */
[----:B------:R-:W-:-:S13]  /*1dc0*/  ISETP.GE.AND P0, PT, R0, R41, PT ;  /* 0x000000290000720c */ /* 0x000fda0003f06270 */
[----:B------:R-:W-:Y:S05]  /*1dd0*/  @P0 BRA `(.L_x_21) ;  /* 0x0000000800d80947 */ /* 0x000fea0003800000 */
[----:B------:R-:W-:Y:S01]  /*1de0*/  LOP3.LUT R5, RZ, R0, RZ, 0x33, !PT ;  /* 0x00000000ff057212 */ /* 0x000fe200078e33ff */
[----:B------:R-:W-:Y:S01]  /*1df0*/  BSSY.RECONVERGENT B2, `(.L_x_22) ;  /* 0x0000016000027945 */ /* 0x000fe20003800200 */
[----:B------:R-:W-:Y:S02]  /*1e00*/  IMAD.MOV.U32 R40, RZ, RZ, R0 ;  /* 0x000000ffff287224 */ /* 0x000fe400078e0000 */
[----:B------:R-:W-:-:S04]  /*1e10*/  IADD3 R4, PT, PT, R4, -UR4, R5 ;  /* 0x8000000404047c10 */ /* 0x000fc8000fffe005 */
[C---:B------:R-:W-:Y:S02]  /*1e20*/  LOP3.LUT R5, R4.reuse, 0x300, RZ, 0xc0, !PT ;  /* 0x0000030004057812 */ /* 0x040fe400078ec0ff */
[----:B------:R-:W-:Y:S02]  /*1e30*/  ISETP.GE.U32.AND P2, PT, R4, 0x300, PT ;  /* 0x000003000400780c */ /* 0x000fe40003f46070 */
[----:B------:R-:W-:-:S13]  /*1e40*/  ISETP.NE.AND P0, PT, R5, 0x300, PT ;  /* 0x000003000500780c */ /* 0x000fda0003f05270 */
[----:B------:R-:W-:Y:S05]  /*1e50*/  @!P0 BRA `(.L_x_23) ;  /* 0x00000000003c8947 */ /* 0x000fea0003800000 */
[----:B------:R-:W-:Y:S01]  /*1e60*/  LEA.HI R4, R4, 0x1, RZ, 0x18 ;  /* 0x0000000104047811 */ /* 0x000fe200078fc0ff */
[----:B------:R-:W-:Y:S02]  /*1e70*/  VIADD R9, R0, UR4 ;  /* 0x0000000400097c36 */ /* 0x000fe40008000000 */
[----:B------:R-:W-:Y:S01]  /*1e80*/  IMAD.MOV.U32 R40, RZ, RZ, R0 ;  /* 0x000000ffff287224 */ /* 0x000fe200078e0000 */
[----:B------:R-:W-:-:S05]  /*1e90*/  LOP3.LUT R4, R4, 0x3, RZ, 0xc0, !PT ;  /* 0x0000000304047812 */ /* 0x000fca00078ec0ff */
[----:B------:R-:W-:-:S07]  /*1ea0*/  IMAD.MOV R8, RZ, RZ, -R4 ;  /* 0x000000ffff087224 */ /* 0x000fce00078e0a04 */
.L_x_24:
[----:B------:R-:W-:-:S06]  /*1eb0*/  IMAD.WIDE.U32 R4, R9, 0x8, R2 ;  /* 0x0000000809047825 */ /* 0x000fcc00078e0002 */
[----:B------:R-:W2:Y:S01]  /*1ec0*/  LDG.E.64.CONSTANT R4, desc[UR6][R4.64] ;  /* 0x0000000604047981 */ /* 0x000ea2000c1e9b00 */
[----:B------:R-:W-:Y:S02]  /*1ed0*/  VIADD R8, R8, 0x1 ;  /* 0x0000000108087836 */ /* 0x000fe40000000000 */
[----:B------:R-:W-:Y:S02]  /*1ee0*/  VIADD R40, R40, 0x100 ;  /* 0x0000010028287836 */ /* 0x000fe40000000000 */
[----:B------:R-:W-:Y:S01]  /*1ef0*/  VIADD R9, R9, 0x100 ;  /* 0x0000010009097836 */ /* 0x000fe20000000000 */
[----:B------:R-:W-:Y:S01]  /*1f00*/  ISETP.NE.AND P1, PT, R8, RZ, PT ;  /* 0x000000ff0800720c */ /* 0x000fe20003f25270 */
[----:B--2---:R-:W-:-:S06]  /*1f10*/  DSETP.GEU.AND P0, PT, R6, R4, PT ;  /* 0x000000040600722a */ /* 0x004fcc0003f0e000 */
[----:B------:R-:W-:Y:S02]  /*1f20*/  FSEL R6, R4, R6, !P0 ;  /* 0x0000000604067208 */ /* 0x000fe40004000000 */
[----:B------:R-:W-:-:S04]  /*1f30*/  FSEL R7, R5, R7, !P0 ;  /* 0x0000000705077208 */ /* 0x000fc80004000000 */
[----:B------:R-:W-:Y:S05]  /*1f40*/  @P1 BRA `(.L_x_24) ;  /* 0xfffffffc00d81947 */ /* 0x000fea000383ffff */
.L_x_23:
[----:B------:R-:W-:Y:S05]  /*1f50*/  BSYNC.RECONVERGENT B2 ;  /* 0x0000000000027941 */ /* 0x000fea0003800200 */
.L_x_22:
[----:B------:R-:W-:Y:S05]  /*1f60*/  @!P2 BRA `(.L_x_21) ;  /* 0x000000080074a947 */ /* 0x000fea0003800000 */
[----:B------:R-:W0:Y:S01]  /*1f70*/  LDCU.64 UR8, c[0x0][0x380] ;  /* 0x00007000ff0877ac */ /* 0x000e220008000a00 */
[----:B------:R-:W-:Y:S01]  /*1f80*/  IMAD.IADD R9, R41, 0x1, -R40 ;  /* 0x0000000129097824 */ /* 0x000fe200078e0a28 */
[C---:B------:R-:W-:Y:S01]  /*1f90*/  IADD3 R5, P0, PT, R40.reuse, UR4, RZ ;  /* 0x0000000428057c10 */ /* 0x040fe2000ff1e0ff */
[----:B------:R-:W-:Y:S01]  /*1fa0*/  BSSY.RECONVERGENT B2, `(.L_x_25) ;  /* 0x0000059000027945 */ /* 0x000fe20003800200 */
[----:B------:R-:W-:Y:S02]  /*1fb0*/  VIADD R43, R40, UR4 ;  /* 0x00000004282b7c36 */ /* 0x000fe40008000000 */
[----:B------:R-:W-:Y:S01]  /*1fc0*/  ISETP.GT.AND P1, PT, R9, 0xc00, PT ;  /* 0x00000c000900780c */ /* 0x000fe20003f24270 */
[----:B------:R-:W-:Y:S01]  /*1fd0*/  IMAD.X R8, RZ, RZ, RZ, P0 ;  /* 0x000000ffff087224 */ /* 0x000fe200000e06ff */
[----:B0-----:R-:W-:-:S04]  /*1fe0*/  LEA R4, P0, R5, UR8, 0x3 ;  /* 0x0000000805047c11 */ /* 0x001fc8000f8018ff */
[----:B------:R-:W-:Y:S02]  /*1ff0*/  LEA.HI.X R5, R5, UR9, R8, 0x3, P0 ;  /* 0x0000000905057c11 */ /* 0x000fe400080f1c08 */
[----:B------:R-:W-:-:S05]  /*2000*/  IADD3 R4, P0, PT, R4, 0x1000, RZ ;  /* 0x0000100004047810 */ /* 0x000fca0007f1e0ff */
[----:B------:R-:W-:Y:S01]  /*2010*/  IMAD.X R5, RZ, RZ, R5, P0 ;  /* 0x000000ffff057224 */ /* 0x000fe200000e0605 */
[----:B------:R-:W-:Y:S01]  /*2020*/  PLOP3.LUT P0, PT, PT, PT, PT, 0x80, 0x8 ;  /* 0x000000000008781c */ /* 0x000fe20003f0f070 */
[----:B------:R-:W-:-:S12]  /*2030*/  @!P1 BRA `(.L_x_26) ;  /* 0x00000004003c9947 */ /* 0x000fd80003800000 */
[----:B------:R-:W-:Y:S01]  /*2040*/  PLOP3.LUT P0, PT, PT, PT, PT, 0x8, 0x80 ;  /* 0x000000000080781c */ /* 0x000fe20003f0e170 */
[----:B------:R-:W-:-:S12]  /*2050*/  VIADD R45, R41, 0xfffff400 ;  /* 0xfffff400292d7836 */ /* 0x000fd80000000000 */
.L_x_27:
[C---:B------:R-:W-:Y:S01]  /*2060*/  IMAD.WIDE.U32 R38, R43.reuse, 0x8, R2 ;  /* 0x000000082b267825 */ /* 0x040fe200078e0002 */
[----:B------:R-:W2:Y:S04]  /*2070*/  LDG.E.64.CONSTANT R8, desc[UR6][R4.64+-0x800] ;  /* 0xfff8000604087981 */ /* 0x000ea8000c1e9b00 */
[----:B------:R-:W3:Y:S04]  /*2080*/  LDG.E.64.CONSTANT R10, desc[UR6][R4.64] ;  /* 0x00000006040a7981 */ /* 0x000ee8000c1e9b00 */
[----:B------:R-:W4:Y:S01]  /*2090*/  LDG.E.64.CONSTANT R38, desc[UR6][R38.64] ;  /* 0x0000000626267981 */ /* 0x000f22000c1e9b00 */
[----:B------:R-:W-:-:S03]  /*20a0*/  VIADD R15, R43, 0x400 ;  /* 0x000004002b0f7836 */ /* 0x000fc60000000000 */
[----:B------:R-:W5:Y:S01]  /*20b0*/  LDG.E.64.CONSTANT R12, desc[UR6][R4.64+0x800] ;  /* 0x00080006040c7981 */ /* 0x000f62000c1e9b00 */
[----:B------:R-:W-:-:S03]  /*20c0*/  IMAD.WIDE.U32 R14, R15, 0x8, R2 ;  /* 0x000000080f0e7825 */ /* 0x000fc600078e0002 */
[----:B------:R-:W5:Y:S04]  /*20d0*/  LDG.E.64.CONSTANT R16, desc[UR6][R4.64+0x1800] ;  /* 0x0018000604107981 */ /* 0x000f68000c1e9b00 */
[----:B------:R-:W5:Y:S04]  /*20e0*/  LDG.E.64.CONSTANT R14, desc[UR6][R14.64] ;  /* 0x000000060e0e7981 */ /* 0x000f68000c1e9b00 */
[----:B------:R-:W5:Y:S01]  /*20f0*/  LDG.E.64.CONSTANT R18, desc[UR6][R4.64+0x2000] ;  /* 0x0020000604127981 */ /* 0x000f62000c1e9b00 */
        /* <DEDUP_REMOVED lines=11> */
[----:B------:R-:W5:Y:S04]  /*21b0*/  LDG.E.64.CONSTANT R34, desc[UR6][R4.64+0x6000] ;  /* 0x0060000604227981 */ /* 0x000f68000c1e9b00 */
[----:B------:R0:W5:Y:S01]  /*21c0*/  LDG.E.64.CONSTANT R36, desc[UR6][R4.64+0x6800] ;  /* 0x0068000604247981 */ /* 0x000162000c1e9b00 */
[----:B------:R-:W-:-:S05]  /*21d0*/  VIADD R40, R40, 0x1000 ;  /* 0x0000100028287836 */ /* 0x000fca0000000000 */
[----:B------:R-:W-:Y:S02]  /*21e0*/  ISETP.GE.AND P2, PT, R40, R45, PT ;  /* 0x0000002d2800720c */ /* 0x000fe40003f46270 */
[----:B0-----:R-:W-:Y:S01]  /*21f0*/  IADD3 R4, P3, PT, R4, 0x8000, RZ ;  /* 0x0000800004047810 */ /* 0x001fe20007f7e0ff */
[----:B------:R-:W-:-:S04]  /*2200*/  VIADD R43, R43, 0x1000 ;  /* 0x000010002b2b7836 */ /* 0x000fc80000000000 */
[----:B------:R-:W-:Y:S01]  /*2210*/  IMAD.X R5, RZ, RZ, R5, P3 ;  /* 0x000000ffff057224 */ /* 0x000fe200018e0605 */
[----:B----4-:R-:W-:-:S06]  /*2220*/  DSETP.GEU.AND P1, PT, R6, R38, PT ;  /* 0x000000260600722a */ /* 0x010fcc0003f2e000 */
[----:B------:R-:W-:Y:S02]  /*2230*/  FSEL R6, R38, R6, !P1 ;  /* 0x0000000626067208 */ /* 0x000fe40004800000 */
[----:B------:R-:W-:-:S06]  /*2240*/  FSEL R7, R39, R7, !P1 ;  /* 0x0000000727077208 */ /* 0x000fcc0004800000 */
[----:B--2---:R-:W-:-:S06]  /*2250*/  DSETP.GEU.AND P1, PT, R6, R8, PT ;  /* 0x000000080600722a */ /* 0x004fcc0003f2e000 */
[----:B------:R-:W-:Y:S02]  /*2260*/  FSEL R6, R8, R6, !P1 ;  /* 0x0000000608067208 */ /* 0x000fe40004800000 */
[----:B------:R-:W-:-:S06]  /*2270*/  FSEL R7, R9, R7, !P1 ;  /* 0x0000000709077208 */ /* 0x000fcc0004800000 */
[----:B---3--:R-:W-:-:S06]  /*2280*/  DSETP.GEU.AND P1, PT, R6, R10, PT ;  /* 0x0000000a0600722a */ /* 0x008fcc0003f2e000 */
[----:B------:R-:W-:Y:S02]  /*2290*/  FSEL R6, R10, R6, !P1 ;  /* 0x000000060a067208 */ /* 0x000fe40004800000 */
[----:B------:R-:W-:-:S06]  /*22a0*/  FSEL R7, R11, R7, !P1 ;  /* 0x000000070b077208 */ /* 0x000fcc0004800000 */
[----:B-----5:R-:W-:-:S06]  /*22b0*/  DSETP.GEU.AND P1, PT, R6, R12, PT ;  /* 0x0000000c0600722a */ /* 0x020fcc0003f2e000 */
        /* <DEDUP_REMOVED lines=39> */
.L_x_26:
[----:B------:R-:W-:Y:S05]  /*2530*/  BSYNC.RECONVERGENT B2 ;  /* 0x0000000000027941 */ /* 0x000fea0003800200 */
.L_x_25:
[----:B------:R-:W-:Y:S01]  /*2540*/  IMAD.IADD R8, R41, 0x1, -R40 ;  /* 0x0000000129087824 */ /* 0x000fe200078e0a28 */
[----:B------:R-:W-:Y:S04]  /*2550*/  BSSY.RECONVERGENT B2, `(.L_x_28) ;  /* 0x000002b000027945 */ /* 0x000fe80003800200 */
[----:B------:R-:W-:-:S13]  /*2560*/  ISETP.GT.AND P1, PT, R8, 0x400, PT ;  /* 0x000004000800780c */ /* 0x000fda0003f24270 */
[----:B------:R-:W-:Y:S05]  /*2570*/  @!P1 BRA `(.L_x_29) ;  /* 0x0000000000a09947 */ /* 0x000fea0003800000 */
        /* <DEDUP_REMOVED lines=9> */
[----:B------:R-:W5:Y:S04]  /*2610*/  LDG.E.64.CONSTANT R22, desc[UR6][R4.64+0x2000] ;  /* 0x0020000604167981 */ /* 0x000f68000c1e9b00 */
[----:B------:R0:W5:Y:S01]  /*2620*/  LDG.E.64.CONSTANT R8, desc[UR6][R4.64+0x2800] ;  /* 0x0028000604087981 */ /* 0x000162000c1e9b00 */
[----:B------:R-:W-:-:S02]  /*2630*/  VIADD R40, R40, 0x800 ;  /* 0x0000080028287836 */ /* 0x000fc40000000000 */
[----:B------:R-:W-:Y:S01]  /*2640*/  VIADD R43, R43, 0x800 ;  /* 0x000008002b2b7836 */ /* 0x000fe20000000000 */
[----:B0-----:R-:W-:-:S05]  /*2650*/  IADD3 R4, P2, PT, R4, 0x4000, RZ ;  /* 0x0000400004047810 */ /* 0x001fca0007f5e0ff */
        /* <DEDUP_REMOVED lines=22> */
[----:B------:R-:W-:Y:S01]  /*27c0*/  DSETP.GEU.AND P1, PT, R6, R8, PT ;  /* 0x000000080600722a */ /* 0x000fe20003f2e000 */
[----:B------:R-:W-:-:S05]  /*27d0*/  PLOP3.LUT P0, PT, PT, PT, PT, 0x8, 0x80 ;  /* 0x000000000080781c */ /* 0x000fca0003f0e170 */
[----:B------:R-:W-:Y:S02]  /*27e0*/  FSEL R6, R8, R6, !P1 ;  /* 0x0000000608067208 */ /* 0x000fe40004800000 */
[----:B------:R-:W-:-:S07]  /*27f0*/  FSEL R7, R9, R7, !P1 ;  /* 0x0000000709077208 */ /* 0x000fce0004800000 */
.L_x_29:
[----:B------:R-:W-:Y:S05]  /*2800*/  BSYNC.RECONVERGENT B2 ;  /* 0x0000000000027941 */ /* 0x000fea0003800200 */
.L_x_28:
[----:B------:R-:W-:-:S13]  /*2810*/  ISETP.LT.OR P0, PT, R40, R41, P0 ;  /* 0x000000292800720c */ /* 0x000fda0000701670 */
[----:B------:R-:W-:Y:S05]  /*2820*/  @!P0 BRA `(.L_x_21) ;  /* 0x0000000000448947 */ /* 0x000fea0003800000 */
[----:B------:R-:W-:Y:S01]  /*2830*/  IMAD.WIDE.U32 R2, R43, 0x8, R2 ;  /* 0x000000082b027825 */ /* 0x000fe200078e0002 */
[----:B------:R-:W2:Y:S04]  /*2840*/  LDG.E.64.CONSTANT R8, desc[UR6][R4.64+-0x800] ;  /* 0xfff8000604087981 */ /* 0x000ea8000c1e9b00 */
[----:B------:R-:W3:Y:S04]  /*2850*/  LDG.E.64.CONSTANT R10, desc[UR6][R4.64] ;  /* 0x00000006040a7981 */ /* 0x000ee8000c1e9b00 */
[----:B------:R-:W4:Y:S04]  /*2860*/  LDG.E.64.CONSTANT R2, desc[UR6][R2.64] ;  /* 0x0000000602027981 */ /* 0x000f28000c1e9b00 */
[----:B------:R-:W5:Y:S01]  /*2870*/  LDG.E.64.CONSTANT R12, desc[UR6][R4.64+0x800] ;  /* 0x00080006040c7981 */ /* 0x000f62000c1e9b00 */
        /* <DEDUP_REMOVED lines=11> */
[----:B------:R-:W-:-:S07]  /*2930*/  FSEL R7, R13, R3, !P0 ;  /* 0x000000030d077208 */ /* 0x000fce0004000000 */
.L_x_21:
[----:B------:R-:W-:Y:S05]  /*2940*/  BSYNC.RECONVERGENT B1 ;  /* 0x0000000000017941 */ /* 0x000fea0003800200 */
.L_x_19:
[----:B------:R-:W0:Y:S01]  /*2950*/  S2R R10, SR_LANEID ;  /* 0x00000000000a7919 */ /* 0x000e220000000000 */
[----:B------:R-:W-:Y:S04]  /*2960*/  SHFL.DOWN PT, R2, R6, 0x1, 0x1f ;  /* 0x08201f0006027f89 */ /* 0x000fe800000e0000 */
        /* <DEDUP_REMOVED lines=10> */
[----:B------:R-:W-:-:S02]  /*2a10*/  @!P2 MOV R7, 0x400 ;  /* 0x000004000007a802 */ /* 0x000fc40000000f00 */
        /* <DEDUP_REMOVED lines=8> */
[----:B------:R-:W-:Y:S01]  /*2aa0*/  SHFL.DOWN PT, R2, R4, 0x4, 0x1f ;  /* 0x08801f0004027f89 */ /* 0x000fe200000e0000 */
[----:B-1----:R-:W-:-:S03]  /*2ab0*/  @!P2 LEA R7, R8, R7, 0x18 ;  /* 0x000000070807a211 */ /* 0x002fc600078ec0ff */
[----:B------:R-:W0:Y:S02]  /*2ac0*/  SHFL.DOWN PT, R3, R5, 0x4, 0x1f ;  /* 0x08801f0005037f89 */ /* 0x000e2400000e0000 */
[----:B------:R-:W-:Y:S01]  /*2ad0*/  @!P2 IMAD.IADD R9, R6, 0x1, R7 ;  /* 0x000000010609a824 */ /* 0x000fe200078e0207 */
[----:B0-----:R-:W-:-:S06]  /*2ae0*/  DSETP.GEU.AND P0, PT, R4, R2, PT ;  /* 0x000000020400722a */ /* 0x001fcc0003f0e000 */
[----:B------:R-:W-:Y:S02]  /*2af0*/  @!P1 FSEL R4, R2, R4, !P0 ;  /* 0x0000000402049208 */ /* 0x000fe40004000000 */
[----:B------:R-:W-:Y:S02]  /*2b00*/  @!P1 FSEL R5, R3, R5, !P0 ;  /* 0x0000000503059208 */ /* 0x000fe40004000000 */
[----:B------:R-:W-:Y:S01]  /*2b10*/  ISETP.GT.AND P1, PT, R10, 0x17, PT ;  /* 0x000000170a00780c */ /* 0x000fe20003f24270 */
[----:B------:R-:W-:Y:S04]  /*2b20*/  SHFL.DOWN PT, R2, R4, 0x8, 0x1f ;  /* 0x09001f0004027f89 */ /* 0x000fe800000e0000 */
[----:B------:R-:W0:Y:S02]  /*2b30*/  SHFL.DOWN PT, R3, R5, 0x8, 0x1f ;  /* 0x09001f0005037f89 */ /* 0x000e2400000e0000 */
[----:B0-----:R-:W-:-:S06]  /*2b40*/  DSETP.GEU.AND P0, PT, R4, R2, PT ;  /* 0x000000020400722a */ /* 0x001fcc0003f0e000 */
[----:B------:R-:W-:Y:S02]  /*2b50*/  @!P1 FSEL R4, R2, R4, !P0 ;  /* 0x0000000402049208 */ /* 0x000fe40004000000 */
[----:B------:R-:W-:Y:S02]  /*2b60*/  @!P1 FSEL R5, R3, R5, !P0 ;  /* 0x0000000503059208 */ /* 0x000fe40004000000 */
[----:B------:R-:W-:Y:S01]  /*2b70*/  ISETP.GT.AND P1, PT, R10, 0xf, PT ;  /* 0x0000000f0a00780c */ /* 0x000fe20003f24270 */
[----:B------:R-:W-:Y:S04]  /*2b80*/  SHFL.DOWN PT, R2, R4, 0x10, 0x1f ;  /* 0x0a001f0004027f89 */ /* 0x000fe800000e0000 */
[----:B------:R-:W0:Y:S02]  /*2b90*/  SHFL.DOWN PT, R3, R5, 0x10, 0x1f ;  /* 0x0a001f0005037f89 */ /* 0x000e2400000e0000 */
[----:B0-----:R-:W-:-:S06]  /*2ba0*/  DSETP.GEU.AND P0, PT, R4, R2, PT ;  /* 0x000000020400722a */ /* 0x001fcc0003f0e000 */
[----:B------:R-:W-:Y:S02]  /*2bb0*/  FSEL R2, R2, R4, !P0 ;  /* 0x0000000402027208 */ /* 0x000fe40004000000 */
        /* <DEDUP_REMOVED lines=10> */
[----:B--2---:R-:W0:Y:S04]  /*2c60*/  LDS.128 R8, [UR4+0x10] ;  /* 0x00001004ff087984 */ /* 0x004e280008000c00 */
        /* <DEDUP_REMOVED lines=25> */
.L_x_2:
        /* <DEDUP_REMOVED lines=12> */
.L_x_32:
[----:B------:R-:W-:Y:S05]  /*2ec0*/  BSYNC.RECONVERGENT B1 ;  /* 0x0000000000017941 */ /* 0x000fea0003800200 */
.L_x_31:
        /* <DEDUP_REMOVED lines=17> */
.L_x_37:
        /* <DEDUP_REMOVED lines=12> */
.L_x_36:
[----:B------:R-:W-:Y:S05]  /*30a0*/  BSYNC.RECONVERGENT B2 ;  /* 0x0000000000027941 */ /* 0x000fea0003800200 */
.L_x_35:
        /* <DEDUP_REMOVED lines=9> */
.L_x_40:
        /* <DEDUP_REMOVED lines=74> */
.L_x_39:
[----:B------:R-:W-:Y:S05]  /*35e0*/  BSYNC.RECONVERGENT B2 ;  /* 0x0000000000027941 */ /* 0x000fea0003800200 */
.L_x_38:
        /* <DEDUP_REMOVED lines=42> */
.L_x_42:
[----:B------:R-:W-:Y:S05]  /*3890*/  BSYNC.RECONVERGENT B2 ;  /* 0x0000000000027941 */ /* 0x000fea0003800200 */
.L_x_41:
        /* <DEDUP_REMOVED lines=20> */
.L_x_34:
[----:B------:R-:W-:Y:S05]  /*39e0*/  BSYNC.RECONVERGENT B1 ;  /* 0x0000000000017941 */ /* 0x000fea0003800200 */
.L_x_33:
        /* <DEDUP_REMOVED lines=14> */
[----:B------:R-:W-:Y:S01]  /*3ad0*/  IMAD.MOV.U32 R2, RZ, RZ, R9 ;  /* 0x000000ffff027224 */ /* 0x000fe200078e0009 */
[----:B------:R-:W-:Y:S01]  /*3ae0*/  @!P2 MOV R4, 0x400 ;  /* 0x000004000004a802 */ /* 0x000fe20000000f00 */
[----:B------:R-:W-:Y:S01]  /*3af0*/  IMAD.MOV.U32 R3, RZ, RZ, R11 ;  /* 0x000000ffff037224 */ /* 0x000fe200078e000b */
[----:B------:R-:W0:Y:S01]  /*3b00*/  SHFL.DOWN PT, R7, R11, 0x2, 0x1f ;  /* 0x08401f000b077f89 */ /* 0x000e2200000e0000 */
[----:B------:R-:W-:Y:S01]  /*3b10*/  @!P2 SHF.R.U32.HI R0, RZ, 0x2, R5 ;  /* 0x00000002ff00a819 */ /* 0x000fe20000011605 */
[----:B------:R-:W1:Y:S03]  /*3b20*/  @!P2 S2R R13, SR_CgaCtaId ;  /* 0x00000000000da919 */ /* 0x000e660000008800 */
[----:B------:R-:W-:Y:S01]  /*3b30*/  @!P2 LOP3.LUT R0, R0, 0xf8, RZ, 0xc0, !PT ;  /* 0x000000f80000a812 */ /* 0x000fe200078ec0ff */
[----:B0-----:R-:W-:-:S06]  /*3b40*/  DSETP.GEU.AND P0, PT, R2, R6, PT ;  /* 0x000000060200722a */ /* 0x001fcc0003f0e000 */
[----:B------:R-:W-:Y:S02]  /*3b50*/  @!P1 FSEL R9, R6, R9, !P0 ;  /* 0x0000000906099208 */ /* 0x000fe40004000000 */
[----:B------:R-:W-:Y:S02]  /*3b60*/  @!P1 FSEL R11, R7, R11, !P0 ;  /* 0x0000000b070b9208 */ /* 0x000fe40004000000 */
[----:B------:R-:W-:Y:S01]  /*3b70*/  ISETP.GT.AND P1, PT, R8, 0x1b, PT ;  /* 0x0000001b0800780c */ /* 0x000fe20003f24270 */
[----:B------:R-:W-:Y:S01]  /*3b80*/  SHFL.DOWN PT, R2, R9, 0x4, 0x1f ;  /* 0x08801f0009027f89 */ /* 0x000fe200000e0000 */
[----:B------:R-:W-:Y:S01]  /*3b90*/  IMAD.MOV.U32 R6, RZ, RZ, R9 ;  /* 0x000000ffff067224 */ /* 0x000fe200078e0009 */
[----:B-1----:R-:W-:Y:S01]  /*3ba0*/  @!P2 LEA R13, R13, R4, 0x18 ;  /* 0x000000040d0da211 */ /* 0x002fe200078ec0ff */
[----:B------:R-:W-:Y:S01]  /*3bb0*/  IMAD.MOV.U32 R7, RZ, RZ, R11 ;  /* 0x000000ffff077224 */ /* 0x000fe200078e000b */
[----:B------:R-:W0:Y:S03]  /*3bc0*/  SHFL.DOWN PT, R3, R11, 0x4, 0x1f ;  /* 0x08801f000b037f89 */ /* 0x000e2600000e0000 */
[----:B------:R-:W-:-:S02]  /*3bd0*/  @!P2 IMAD.IADD R13, R0, 0x1, R13 ;  /* 0x00000001000da824 */ /* 0x000fc400078e020d */
[----:B0-----:R-:W-:-:S06]  /*3be0*/  DSETP.GEU.AND P0, PT, R6, R2, PT ;  /* 0x000000020600722a */ /* 0x001fcc0003f0e000 */
[----:B------:R-:W-:Y:S02]  /*3bf0*/  @!P1 FSEL R9, R2, R9, !P0 ;  /* 0x0000000902099208 */ /* 0x000fe40004000000 */
[----:B------:R-:W-:Y:S02]  /*3c00*/  @!P1 FSEL R11, R3, R11, !P0 ;  /* 0x0000000b030b9208 */ /* 0x000fe40004000000 */
[----:B------:R-:W-:Y:S01]  /*3c10*/  ISETP.GT.AND P1, PT, R8, 0x17, PT ;  /* 0x000000170800780c */ /* 0x000fe20003f24270 */
[----:B------:R-:W-:Y:S01]  /*3c20*/  SHFL.DOWN PT, R2, R9, 0x8, 0x1f ;  /* 0x09001f0009027f89 */ /* 0x000fe200000e0000 */
[----:B------:R-:W-:Y:S02]  /*3c30*/  IMAD.MOV.U32 R6, RZ, RZ, R9 ;  /* 0x000000ffff067224 */ /* 0x000fe400078e0009 */
[----:B------:R-:W-:Y:S01]  /*3c40*/  IMAD.MOV.U32 R7, RZ, RZ, R11 ;  /* 0x000000ffff077224 */ /* 0x000fe200078e000b */
[----:B------:R-:W0:Y:S05]  /*3c50*/  SHFL.DOWN PT, R3, R11, 0x8, 0x1f ;  /* 0x09001f000b037f89 */ /* 0x000e2a00000e0000 */
        /* <DEDUP_REMOVED lines=20> */
[----:B------:R-:W0:Y:S04]  /*3da0*/  LDS.128 R8, [UR4+0x10] ;  /* 0x00001004ff087984 */ /* 0x000e280008000c00 */
[----:B-1----:R-:W1:Y:S01]  /*3db0*/  LDS.128 R12, [UR4+0x20] ;  /* 0x00002004ff0c7984 */ /* 0x002e620008000c00 */
        /* <DEDUP_REMOVED lines=24> */
.L_x_43:
        /* <DEDUP_REMOVED lines=20> */
[----:B------:R-:W0:Y:S05]  /*4080*/  SHFL.DOWN PT, R7, R0, 0x2, R11 ;  /* 0x0840000000077989 */ /* 0x000e2a00000e000b */
[----:B0-----:R-:W-:-:S06]  /*4090*/  DSETP.GEU.AND P0, PT, R2, R6, PT ;  /* 0x000000060200722a */ /* 0x001fcc0003f0e000 */
[----:B------:R-:W-:Y:S01]  /*40a0*/  @!P1 FSEL R9, R6, R9, !P0 ;  /* 0x0000000906099208 */ /* 0x000fe20004000000 */
[----:B------:R-:W-:Y:S01]  /*40b0*/  VIADD R6, R8, 0x4 ;  /* 0x0000000408067836 */ /* 0x000fe20000000000 */
[----:B------:R-:W-:-:S03]  /*40c0*/  @!P1 FSEL R0, R7, R0, !P0 ;  /* 0x0000000007009208 */ /* 0x000fc60004000000 */
[----:B------:R-:W-:Y:S01]  /*40d0*/  SHFL.DOWN PT, R2, R9, 0x4, R11 ;  /* 0x0880000009027989 */ /* 0x000fe200000e000b */
[----:B------:R-:W-:Y:S01]  /*40e0*/  ISETP.GT.AND P1, PT, R6, R11, PT ;  /* 0x0000000b0600720c */ /* 0x000fe20003f24270 */
[----:B------:R-:W-:Y:S02]  /*40f0*/  IMAD.MOV.U32 R6, RZ, RZ, R9 ;  /* 0x000000ffff067224 */ /* 0x000fe400078e0009 */
[----:B------:R-:W0:Y:S01]  /*4100*/  SHFL.DOWN PT, R3, R0, 0x4, R11 ;  /* 0x0880000000037989 */ /* 0x000e2200000e000b */
[----:B------:R-:W-:-:S06]  /*4110*/  IMAD.MOV.U32 R7, RZ, RZ, R0 ;  /* 0x000000ffff077224 */ /* 0x000fcc00078e0000 */
[----:B0-----:R-:W-:Y:S01]  /*4120*/  DSETP.GEU.AND P0, PT, R6, R2, PT ;  /* 0x000000020600722a */ /* 0x001fe20003f0e000 */
[----:B------:R-:W-:-:S05]  /*4130*/  VIADD R6, R8, 0x8 ;  /* 0x0000000808067836 */ /* 0x000fca0000000000 */
        /* <DEDUP_REMOVED lines=15> */
[----:B------:R-:W-:Y:S02]  /*4230*/  IMAD.MOV.U32 R6, RZ, RZ, R9 ;  /* 0x000000ffff067224 */ /* 0x000fe400078e0009 */
[----:B------:R-:W-:Y:S01]  /*4240*/  IMAD.MOV.U32 R7, RZ, RZ, R0 ;  /* 0x000000ffff077224 */ /* 0x000fe200078e0000 */
[----:B------:R-:W0:Y:S05]  /*4250*/  SHFL.DOWN PT, R3, R0, 0x10, R11 ;  /* 0x0a00000000037989 */ /* 0x000e2a00000e000b */
[----:B0-----:R-:W-:Y:S01]  /*4260*/  DSETP.GEU.AND P1, PT, R6, R2, PT ;  /* 0x000000020600722a */ /* 0x001fe20003f2e000 */
[----:B------:R-:W-:-:S02]  /*4270*/  @!P0 MOV R7, 0x400 ;  /* 0x0000040000078802 */ /* 0x000fc40000000f00 */
[----:B------:R-:W-:Y:S02]  /*4280*/  @!P0 SHF.R.U32.HI R6, RZ, 0x2, R5 ;  /* 0x00000002ff068819 */ /* 0x000fe40000011605 */
[----:B-1----:R-:W-:Y:S02]  /*4290*/  @!P0 LEA R7, R10, R7, 0x18 ;  /* 0x000000070a078211 */ /* 0x002fe400078ec0ff */
[----:B------:R-:W-:Y:S02]  /*42a0*/  @!P0 LOP3.LUT R6, R6, 0xf8, RZ, 0xc0, !PT ;  /* 0x000000f806068812 */ /* 0x000fe400078ec0ff */
[----:B------:R-:W-:Y:S02]  /*42b0*/  @!P2 FSEL R9, R2, R9, !P1 ;  /* 0x000000090209a208 */ /* 0x000fe40004800000 */
[----:B------:R-:W-:Y:S01]  /*42c0*/  @!P2 FSEL R0, R3, R0, !P1 ;  /* 0x000000000300a208 */ /* 0x000fe20004800000 */
[----:B------:R-:W-:Y:S02]  /*42d0*/  @!P0 IMAD.IADD R3, R6, 0x1, R7 ;  /* 0x0000000106038824 */ /* 0x000fe400078e0207 */
[----:B------:R-:W-:-:S02]  /*42e0*/  IMAD.MOV.U32 R6, RZ, RZ, R9 ;  /* 0x000000ffff067224 */ /* 0x000fc400078e0009 */
[----:B------:R-:W-:-:S05]  /*42f0*/  IMAD.MOV.U32 R7, RZ, RZ, R0 ;  /* 0x000000ffff077224 */ /* 0x000fca00078e0000 */
[----:B------:R1:W-:Y:S01]  /*4300*/  @!P0 STS.64 [R3+0x8], R6 ;  /* 0x0000080603008388 */ /* 0x0003e20000000a00 */
[----:B------:R-:W-:Y:S01]  /*4310*/  BAR.SYNC.DEFER_BLOCKING 0x0 ;  /* 0x0000000000007b1d */ /* 0x000fe20000010000 */
[----:B------:R-:W-:-:S13]  /*4320*/  ISETP.NE.AND P0, PT, R5, RZ, PT ;  /* 0x000000ff0500720c */ /* 0x000fda0003f05270 */
[----:B-1----:R-:W-:Y:S05]  /*4330*/  @P0 BRA `(.L_x_17) ;  /* 0x0000001800340947 */ /* 0x002fea0003800000 */
[----:B------:R-:W0:Y:S01]  /*4340*/  S2UR UR5, SR_CgaCtaId ;  /* 0x00000000000579c3 */ /* 0x000e220000008800 */
[----:B------:R-:W-:Y:S01]  /*4350*/  UMOV UR4, 0x400 ;  /* 0x0000040000047882 */ /* 0x000fe20000000000 */
[C---:B------:R-:W-:Y:S02]  /*4360*/  ISETP.GT.AND P3, PT, R4.reuse, 0x20, PT ;  /* 0x000000200400780c */ /* 0x040fe40003f64270 */
        /* <DEDUP_REMOVED lines=10> */
[----:B------:R-:W-:Y:S01]  /*4410*/  ISETP.GT.AND P1, PT, R4, 0x60, PT ;  /* 0x000000600400780c */ /* 0x000fe20003f24270 */
[----:B------:R-:W-:Y:S02]  /*4420*/  IMAD.MOV.U32 R2, RZ, RZ, R6 ;  /* 0x000000ffff027224 */ /* 0x000fe400078e0006 */
        /* <DEDUP_REMOVED lines=29> */
.L_x_30:
[----:B------:R-:W0:Y:S01]  /*4600*/  S2R R41, SR_TID.X ;  /* 0x0000000000297919 */ /* 0x000e220000002100 */
[----:B------:R-:W0:Y:S02]  /*4610*/  LDC.64 R6, c[0x0][0x380] ;  /* 0x0000e000ff067b82 */ /* 0x000e240000000a00 */
[----:B0-----:R-:W-:-:S05]  /*4620*/  IMAD.WIDE.U32 R6, R41, 0x8, R6 ;  /* 0x0000000829067825 */ /* 0x001fca00078e0006 */
[----:B------:R-:W2:Y:S04]  /*4630*/  LDG.E.64.CONSTANT R20, desc[UR6][R6.64] ;  /* 0x0000000606147981 */ /* 0x000ea8000c1e9b00 */
[----:B------:R-:W2:Y:S04]  /*4640*/  LDG.E.64.CONSTANT R2, desc[UR6][R6.64+0x800] ;  /* 0x0008000606027981 */ /* 0x000ea8000c1e9b00 */
[----:B------:R-:W3:Y:S04]  /*4650*/  LDG.E.64.CONSTANT R8, desc[UR6][R6.64+0x1000] ;  /* 0x0010000606087981 */ /* 0x000ee8000c1e9b00 */
[----:B------:R-:W4:Y:S04]  /*4660*/  LDG.E.64.CONSTANT R10, desc[UR6][R6.64+0x1800] ;  /* 0x00180006060a7981 */ /* 0x000f28000c1e9b00 */
[----:B------:R-:W5:Y:S04]  /*4670*/  LDG.E.64.CONSTANT R12, desc[UR6][R6.64+0x2000] ;  /* 0x00200006060c7981 */ /* 0x000f68000c1e9b00 */
[----:B------:R-:W5:Y:S04]  /*4680*/  LDG.E.64.CONSTANT R14, desc[UR6][R6.64+0x2800] ;  /* 0x00280006060e7981 */ /* 0x000f68000c1e9b00 */
[----:B------:R-:W5:Y:S04]  /*4690*/  LDG.E.64.CONSTANT R16, desc[UR6][R6.64+0x3000] ;  /* 0x0030000606107981 */ /* 0x000f68000c1e9b00 */
[----:B------:R-:W5:Y:S01]  /*46a0*/  LDG.E.64.CONSTANT R18, desc[UR6][R6.64+0x3800] ;  /* 0x0038000606127981 */ /* 0x000f62000c1e9b00 */
[----:B------:R-:W-:Y:S01]  /*46b0*/  ISETP.GE.U32.AND P1, PT, R4, 0x1000, PT ;  /* 0x000010000400780c */ /* 0x000fe20003f26070 */
[----:B------:R-:W-:Y:S01]  /*46c0*/  IMAD.MOV.U32 R45, RZ, RZ, 0x800 ;  /* 0x00000800ff2d7424 */ /* 0x000fe200078e00ff */
[----:B--2---:R-:W-:-:S06]  /*46d0*/  DSETP.GEU.AND P0, PT, R20, R2, PT ;  /* 0x000000021400722a */ /* 0x004fcc0003f0e000 */
        /* <DEDUP_REMOVED lines=21> */
[----:B------:R-:W0:Y:S01]  /*4830*/  LDC R24, c[0x0][0x390] ;  /* 0x0000e400ff187b82 */ /* 0x000e220000000800 */
[----:B------:R-:W-:Y:S02]  /*4840*/  VIADD R0, R4, 0xfffff800 ;  /* 0xfffff80004007836 */ /* 0x000fe40000000000 */
[----:B------:R-:W-:-:S07]  /*4850*/  IMAD.MOV.U32 R45, RZ, RZ, 0x800 ;  /* 0x00000800ff2d7424 */ /* 0x000fce00078e00ff */
.L_x_46:
[----:B------:R-:W-:-:S05]  /*4860*/  IMAD.WIDE R4, R45, 0x8, R6 ;  /* 0x000000082d047825 */ /* 0x000fca00078e0206 */
[----:B------:R-:W2:Y:S04]  /*4870*/  LDG.E.64.CONSTANT R10, desc[UR6][R4.64] ;  /* 0x00000006040a7981 */ /* 0x000ea8000c1e9b00 */
[----:B------:R-:W3:Y:S04]  /*4880*/  LDG.E.64.CONSTANT R12, desc[UR6][R4.64+0x800] ;  /* 0x00080006040c7981 */ /* 0x000ee8000c1e9b00 */
[----:B------:R-:W4:Y:S04]  /*4890*/  LDG.E.64.CONSTANT R14, desc[UR6][R4.64+0x1000] ;  /* 0x00100006040e7981 */ /* 0x000f28000c1e9b00 */
[----:B------:R-:W5:Y:S04]  /*48a0*/  LDG.E.64.CONSTANT R16, desc[UR6][R4.64+0x1800] ;  /* 0x0018000604107981 */ /* 0x000f68000c1e9b00 */
[----:B------:R-:W5:Y:S04]  /*48b0*/  LDG.E.64.CONSTANT R18, desc[UR6][R4.64+0x2000] ;  /* 0x0020000604127981 */ /* 0x000f68000c1e9b00 */
[----:B------:R-:W5:Y:S04]  /*48c0*/  LDG.E.64.CONSTANT R20, desc[UR6][R4.64+0x2800] ;  /* 0x0028000604147981 */ /* 0x000f68000c1e9b00 */
[----:B------:R-:W5:Y:S04]  /*48d0*/  LDG.E.64.CONSTANT R22, desc[UR6][R4.64+0x3000] ;  /* 0x0030000604167981 */ /* 0x000f68000c1e9b00 */
[----:B------:R0:W5:Y:S02]  /*48e0*/  LDG.E.64.CONSTANT R8, desc[UR6][R4.64+0x3800] ;  /* 0x0038000604087981 */ /* 0x000164000c1e9b00 */
[----:B0-----:R-:W-:-:S04]  /*48f0*/  IMAD.MOV.U32 R4, RZ, RZ, R24 ;  /* 0x000000ffff047224 */ /* 0x001fc800078e0018 */
[----:B------:R-:W-:-:S05]  /*4900*/  IMAD.IADD R5, R4, 0x1, -R45 ;  /* 0x0000000104057824 */ /* 0x000fca00078e0a2d */
[----:B------:R-:W-:Y:S01]  /*4910*/  ISETP.GE.AND P1, PT, R5, 0x800, PT ;  /* 0x000008000500780c */ /* 0x000fe20003f26270 */
        /* <DEDUP_REMOVED lines=25> */
[----:B------:R-:W-:-:S05]  /*4ab0*/  VIADD R45, R45, 0x800 ;  /* 0x000008002d2d7836 */ /* 0x000fca0000000000 */
[----:B------:R-:W-:-:S13]  /*4ac0*/  ISETP.GT.AND P0, PT, R45, R0, PT ;  /* 0x000000002d00720c */ /* 0x000fda0003f04270 */
[----:B------:R-:W-:Y:S05]  /*4ad0*/  @!P0 BRA `(.L_x_46) ;  /* 0xfffffffc00608947 */ /* 0x000fea000383ffff */
.L_x_44:
[----:B------:R-:W-:-:S13]  /*4ae0*/  ISETP.GE.AND P0, PT, R45, R4, PT ;  /* 0x000000042d00720c */ /* 0x000fda0003f06270 */
[----:B------:R-:W-:Y:S05]  /*4af0*/  @P0 BRA `(.L_x_45) ;  /* 0x0000000800fc0947 */ /* 0x000fea0003800000 */
[----:B------:R-:W-:Y:S01]  /*4b00*/  IMAD.IADD R0, R4, 0x1, -R45 ;  /* 0x0000000104007824 */ /* 0x000fe200078e0a2d */
[----:B------:R-:W-:Y:S04]  /*4b10*/  BSSY.RECONVERGENT B1, `(.L_x_45) ;  /* 0x00000bd000017945 */ /* 0x000fe80003800200 */
[----:B------:R-:W-:-:S13]  /*4b20*/  ISETP.GE.AND P0, PT, R41, R0, PT ;  /* 0x000000002900720c */ /* 0x000fda0003f06270 */
[----:B------:R-:W-:Y:S05]  /*4b30*/  @P0 BRA `(.L_x_47) ;  /* 0x0000000800e80947 */ /* 0x000fea0003800000 */
[----:B------:R-:W-:Y:S01]  /*4b40*/  LOP3.LUT R5, RZ, R41, RZ, 0x33, !PT ;  /* 0x00000029ff057212 */ /* 0x000fe200078e33ff */
[----:B------:R-:W-:Y:S01]  /*4b50*/  BSSY.RECONVERGENT B2, `(.L_x_48) ;  /* 0x0000017000027945 */ /* 0x000fe20003800200 */
[----:B------:R-:W-:Y:S02]  /*4b60*/  IMAD.MOV.U32 R43, RZ, RZ, R41 ;  /* 0x000000ffff2b7224 */ /* 0x000fe400078e0029 */
[----:B------:R-:W-:-:S04]  /*4b70*/  IADD3 R4, PT, PT, -R45, R4, R5 ;  /* 0x000000042d047210 */ /* 0x000fc80007ffe105 */
[C---:B------:R-:W-:Y:S02]  /*4b80*/  LOP3.LUT R5, R4.reuse, 0x300, RZ, 0xc0, !PT ;  /* 0x0000030004057812 */ /* 0x040fe400078ec0ff */
[----:B------:R-:W-:Y:S02]  /*4b90*/  ISETP.GE.U32.AND P2, PT, R4, 0x300, PT ;  /* 0x000003000400780c */ /* 0x000fe40003f46070 */
[----:B------:R-:W-:-:S13]  /*4ba0*/  ISETP.NE.AND P0, PT, R5, 0x300, PT ;  /* 0x000003000500780c */ /* 0x000fda0003f05270 */
[----:B------:R-:W-:Y:S05]  /*4bb0*/  @!P0 BRA `(.L_x_49) ;  /* 0x0000000000408947 */ /* 0x000fea0003800000 */
[----:B------:R-:W0:Y:S01]  /*4bc0*/  LDC.64 R6, c[0x0][0x380] ;  /* 0x0000e000ff067b82 */ /* 0x000e220000000a00 */
[----:B------:R-:W-:Y:S01]  /*4bd0*/  LEA.HI R4, R4, 0x1, RZ, 0x18 ;  /* 0x0000000104047811 */ /* 0x000fe200078fc0ff */
[----:B------:R-:W-:Y:S02]  /*4be0*/  IMAD.IADD R9, R41, 0x1, R45 ;  /* 0x0000000129097824 */ /* 0x000fe400078e022d */
[----:B------:R-:W-:Y:S01]  /*4bf0*/  IMAD.MOV.U32 R43, RZ, RZ, R41 ;  /* 0x000000ffff2b7224 */ /* 0x000fe200078e0029 */
[----:B------:R-:W-:-:S05]  /*4c00*/  LOP3.LUT R4, R4, 0x3, RZ, 0xc0, !PT ;  /* 0x0000000304047812 */ /* 0x000fca00078ec0ff */
[----:B------:R-:W-:-:S07]  /*4c10*/  IMAD.MOV R8, RZ, RZ, -R4 ;  /* 0x000000ffff087224 */ /* 0x000fce00078e0a04 */
.L_x_50:
[----:B0-----:R-:W-:-:S06]  /*4c20*/  IMAD.WIDE.U32 R4, R9, 0x8, R6 ;  /* 0x0000000809047825 */ /* 0x001fcc00078e0006 */
        /* <DEDUP_REMOVED lines=9> */
.L_x_49:
[----:B------:R-:W-:Y:S05]  /*4cc0*/  BSYNC.RECONVERGENT B2 ;  /* 0x0000000000027941 */ /* 0x000fea0003800200 */
.L_x_48:
[----:B------:R-:W-:Y:S05]  /*4cd0*/  @!P2 BRA `(.L_x_47) ;  /* 0x000000080080a947 */ /* 0x000fea0003800000 */
[----:B------:R-:W0:Y:S01]  /*4ce0*/  LDCU.64 UR4, c[0x0][0x380] ;  /* 0x00007000ff0477ac */ /* 0x000e220008000a00 */
[----:B------:R-:W-:Y:S01]  /*4cf0*/  IMAD.IADD R7, R0, 0x1, -R43 ;  /* 0x0000000100077824 */ /* 0x000fe200078e0a2b */
[C---:B------:R-:W-:Y:S01]  /*4d00*/  IADD3 R5, P0, PT, R43.reuse, R45, RZ ;  /* 0x0000002d2b057210 */ /* 0x040fe20007f1e0ff */
[----:B------:R-:W-:Y:S01]  /*4d10*/  BSSY.RECONVERGENT B2, `(.L_x_51) ;  /* 0x000005a000027945 */ /* 0x000fe20003800200 */
[----:B------:R-:W-:Y:S02]  /*4d20*/  IMAD.IADD R45, R43, 0x1, R45 ;  /* 0x000000012b2d7824 */ /* 0x000fe400078e022d */
        /* <DEDUP_REMOVED lines=8> */
[----:B------:R-:W0:Y:S01]  /*4db0*/  LDC.64 R6, c[0x0][0x380] ;  /* 0x0000e000ff067b82 */ /* 0x000e220000000a00 */
[----:B------:R-:W-:Y:S01]  /*4dc0*/  PLOP3.LUT P0, PT, PT, PT, PT, 0x8, 0x80 ;  /* 0x000000000080781c */ /* 0x000fe20003f0e170 */
[----:B------:R-:W-:-:S12]  /*4dd0*/  VIADD R40, R0, 0xfffff400 ;  /* 0xfffff40000287836 */ /* 0x000fd80000000000 */
.L_x_53:
[C---:B0-----:R-:W-:Y:S01]  /*4de0*/  IMAD.WIDE.U32 R38, R45.reuse, 0x8, R6 ;  /* 0x000000082d267825 */ /* 0x041fe200078e0006 */
        /* <DEDUP_REMOVED lines=76> */
.L_x_52:
[----:B------:R-:W-:Y:S05]  /*52b0*/  BSYNC.RECONVERGENT B2 ;  /* 0x0000000000027941 */ /* 0x000fea0003800200 */
.L_x_51:
[----:B------:R-:W-:Y:S01]  /*52c0*/  IMAD.IADD R6, R0, 0x1, -R43 ;  /* 0x0000000100067824 */ /* 0x000fe200078e0a2b */
[----:B------:R-:W-:Y:S04]  /*52d0*/  BSSY.RECONVERGENT B2, `(.L_x_54) ;  /* 0x000002c000027945 */ /* 0x000fe80003800200 */
[----:B------:R-:W-:-:S13]  /*52e0*/  ISETP.GT.AND P1, PT, R6, 0x400, PT ;  /* 0x000004000600780c */ /* 0x000fda0003f24270 */
[----:B------:R-:W-:Y:S05]  /*52f0*/  @!P1 BRA `(.L_x_55) ;  /* 0x0000000000a49947 */ /* 0x000fea0003800000 */
[----:B------:R-:W0:Y:S01]  /*5300*/  LDC.64 R16, c[0x0][0x380] ;  /* 0x0000e000ff107b82 */ /* 0x000e220000000a00 */
[----:B------:R-:W2:Y:S04]  /*5310*/  LDG.E.64.CONSTANT R10, desc[UR6][R4.64+-0x800] ;  /* 0xfff80006040a7981 */ /* 0x000ea8000c1e9b00 */
[----:B------:R-:W3:Y:S01]  /*5320*/  LDG.E.64.CONSTANT R12, desc[UR6][R4.64] ;  /* 0x00000006040c7981 */ /* 0x000ee2000c1e9b00 */
[----:B------:R-:W-:-:S03]  /*5330*/  VIADD R7, R45, 0x400 ;  /* 0x000004002d077836 */ /* 0x000fc60000000000 */
[----:B------:R-:W4:Y:S04]  /*5340*/  LDG.E.64.CONSTANT R14, desc[UR6][R4.64+0x800] ;  /* 0x00080006040e7981 */ /* 0x000f28000c1e9b00 */
[----:B------:R-:W5:Y:S04]  /*5350*/  LDG.E.64.CONSTANT R18, desc[UR6][R4.64+0x1800] ;  /* 0x0018000604127981 */ /* 0x000f68000c1e9b00 */
[----:B------:R-:W5:Y:S01]  /*5360*/  LDG.E.64.CONSTANT R20, desc[UR6][R4.64+0x2000] ;  /* 0x0020000604147981 */ /* 0x000f62000c1e9b00 */
[----:B0-----:R-:W-:-:S06]  /*5370*/  IMAD.WIDE.U32 R8, R45, 0x8, R16 ;  /* 0x000000082d087825 */ /* 0x001fcc00078e0010 */
[----:B------:R-:W2:Y:S01]  /*5380*/  LDG.E.64.CONSTANT R8, desc[UR6][R8.64] ;  /* 0x0000000608087981 */ /* 0x000ea2000c1e9b00 */
[----:B------:R-:W-:-:S03]  /*5390*/  IMAD.WIDE.U32 R16, R7, 0x8, R16 ;  /* 0x0000000807107825 */ /* 0x000fc600078e0010 */
[----:B------:R0:W5:Y:S04]  /*53a0*/  LDG.E.64.CONSTANT R6, desc[UR6][R4.64+0x2800] ;  /* 0x0028000604067981 */ /* 0x000168000c1e9b00 */
[----:B------:R-:W5:Y:S01]  /*53b0*/  LDG.E.64.CONSTANT R16, desc[UR6][R16.64] ;  /* 0x0000000610107981 */ /* 0x000f62000c1e9b00 */
[----:B------:R-:W-:Y:S01]  /*53c0*/  VIADD R43, R43, 0x800 ;  /* 0x000008002b2b7836 */ /* 0x000fe20000000000 */
[----:B0-----:R-:W-:Y:S01]  /*53d0*/  IADD3 R4, P2, PT, R4, 0x4000, RZ ;  /* 0x0000400004047810 */ /* 0x001fe20007f5e0ff */
[----:B------:R-:W-:-:S04]  /*53e0*/  VIADD R45, R45, 0x800 ;  /* 0x000008002d2d7836 */ /* 0x000fc80000000000 */
[----:B------:R-:W-:Y:S01]  /*53f0*/  IMAD.X R5, RZ, RZ, R5, P2 ;  /* 0x000000ffff057224 */ /* 0x000fe200010e0605 */
        /* <DEDUP_REMOVED lines=25> */
.L_x_55:
[----:B------:R-:W-:Y:S05]  /*5590*/  BSYNC.RECONVERGENT B2 ;  /* 0x0000000000027941 */ /* 0x000fea0003800200 */
.L_x_54:
[----:B------:R-:W-:-:S13]  /*55a0*/  ISETP.LT.OR P0, PT, R43, R0, P0 ;  /* 0x000000002b00720c */ /* 0x000fda0000701670 */
[----:B------:R-:W-:Y:S05]  /*55b0*/  @!P0 BRA `(.L_x_47) ;  /* 0x0000000000488947 */ /* 0x000fea0003800000 */
[----:B------:R-:W0:Y:S01]  /*55c0*/  LDC.64 R6, c[0x0][0x380] ;  /* 0x0000e000ff067b82 */ /* 0x000e220000000a00 */
[----:B------:R-:W2:Y:S04]  /*55d0*/  LDG.E.64.CONSTANT R8, desc[UR6][R4.64+-0x800] ;  /* 0xfff8000604087981 */ /* 0x000ea8000c1e9b00 */
[----:B------:R-:W3:Y:S04]  /*55e0*/  LDG.E.64.CONSTANT R10, desc[UR6][R4.64] ;  /* 0x00000006040a7981 */ /* 0x000ee8000c1e9b00 */
[----:B------:R-:W4:Y:S01]  /*55f0*/  LDG.E.64.CONSTANT R12, desc[UR6][R4.64+0x800] ;  /* 0x00080006040c7981 */ /* 0x000f22000c1e9b00 */
[----:B0-----:R-:W-:-:S06]  /*5600*/  IMAD.WIDE.U32 R6, R45, 0x8, R6 ;  /* 0x000000082d067825 */ /* 0x001fcc00078e0006 */
[----:B------:R-:W5:Y:S02]  /*5610*/  LDG.E.64.CONSTANT R6, desc[UR6][R6.64] ;  /* 0x0000000606067981 */ /* 0x000f64000c1e9b00 */
[----:B-----5:R-:W-:-:S06]  /*5620*/  DSETP.GEU.AND P0, PT, R2, R6, PT ;  /* 0x000000060200722a */ /* 0x020fcc0003f0e000 */
        /* <DEDUP_REMOVED lines=10> */
[----:B------:R-:W-:-:S07]  /*56d0*/  FSEL R3, R13, R3, !P0 ;  /* 0x000000030d037208 */ /* 0x000fce0004000000 */
.L_x_47:
[----:B------:R-:W-:Y:S05]  /*56e0*/  BSYNC.RECONVERGENT B1 ;  /* 0x0000000000017941 */ /* 0x000fea0003800200 */
.L_x_45:
        /* <DEDUP_REMOVED lines=54> */
[----:B------:R-:W1:Y:S01]  /*5a50*/  S2UR UR5, SR_CgaCtaId ;  /* 0x00000000000579c3 */ /* 0x000e620000008800 */
[----:B------:R-:W-:Y:S02]  /*5a60*/  UMOV UR4, 0x400 ;  /* 0x0000040000047882 */ /* 0x000fe40000000000 */
[----:B-1----:R-:W-:-:S09]  /*5a70*/  ULEA UR4, UR5, UR4, 0x18 ;  /* 0x0000000405047291 */ /* 0x002fd2000f8ec0ff */
[----:B0-----:R-:W0:Y:S04]  /*5a80*/  LDS.128 R8, [UR4+0x10] ;  /* 0x00001004ff087984 */ /* 0x001e280008000c00 */
        /* <DEDUP_REMOVED lines=23> */
[----:B------:R-:W-:-:S07]  /*5c00*/  FSEL R7, R3, R5, !P1 ;  /* 0x0000000503077208 */ /* 0x000fce0004800000 */
.L_x_17:
[----:B------:R-:W-:Y:S05]  /*5c10*/  BSYNC.RECONVERGENT B0 ;  /* 0x0000000000007941 */ /* 0x000fea0003800200 */
.L_x_1:
[----:B------:R-:W-:Y:S05]  /*5c20*/  @P0 EXIT ;  /* 0x000000000000094d */ /* 0x000fea0003800000 */
[----:B------:R-:W4:Y:S01]  /*5c30*/  LDCU.64 UR8, c[0x0][0x398] ;  /* 0x00007300ff0877ac */ /* 0x000f220008000a00 */
[----:B---3--:R-:W3:Y:S01]  /*5c40*/  LDC.64 R4, c[0x0][0x388] ;  /* 0x0000e200ff047b82 */ /* 0x008ee20000000a00 */
[----:B------:R-:W0:Y:S01]  /*5c50*/  LDCU.64 UR4, c[0x0][0x398] ;  /* 0x00007300ff0477ac */ /* 0x000e220008000a00 */
[----:B----4-:R-:W-:-:S06]  /*5c60*/  DSETP.GT.AND P0, PT, R6, UR8, PT ;  /* 0x0000000806007e2a */ /* 0x010fcc000bf04000 */
[----:B012---:R-:W-:Y:S02]  /*5c70*/  FSEL R2, R6, UR4, P0 ;  /* 0x0000000406027c08 */ /* 0x007fe40008000000 */
[----:B------:R-:W-:-:S05]  /*5c80*/  FSEL R3, R7, UR5, P0 ;  /* 0x0000000507037c08 */ /* 0x000fca0008000000 */
[----:B---3--:R-:W-:Y:S01]  /*5c90*/  STG.E.64 desc[UR6][R4.64], R2 ;  /* 0x0000000204007986 */ /* 0x008fe2000c101b06 */
[----:B------:R-:W-:Y:S05]  /*5ca0*/  EXIT ;  /* 0x000000000000794d */ /* 0x000fea0003800000 */
.L_x_56:
[----:B------:R-:W-:-:S00]  /*5cb0*/  BRA `(.L_x_56) ;  /* 0xfffffffc00fc7947 */ /* 0x000fc0000383ffff */
[----:B------:R-:W-:-:S00]  /*5cc0*/  NOP ;  /* 0x0000000000007918 */ /* 0x000fc00000000000 */
        /* <DEDUP_REMOVED lines=11> */
.L_x_149:


//--------------------- .text._ZN3cub18CUB_300001_SM_10006detail6reduce18DeviceReduceKernelINS2_10policy_hubIdjN4cuda3__47maximumIvEEE10Policy1000EPdjS8_dNS5_3std3__410__identityEEEvT0_PT3_T1_NS0_13GridEvenShareISI_EET2_T4_ --------------------------
	.section	.text._ZN3cub18CUB_300001_SM_10006detail6reduce18DeviceReduceKernelINS2_10policy_hubIdjN4cuda3__47maximumIvEEE10Policy1000EPdjS8_dNS5_3std3__410__identityEEEvT0_PT3_T1_NS0_13GridEvenShareISI_EET2_T4_,"ax",@progbits
	.align	128
        .global         _ZN3cub18CUB_300001_SM_10006detail6reduce18DeviceReduceKernelINS2_10policy_hubIdjN4cuda3__47maximumIvEEE10Policy1000EPdjS8_dNS5_3std3__410__identityEEEvT0_PT3_T1_NS0_13GridEvenShareISI_EET2_T4_
        .type           _ZN3cub18CUB_300001_SM_10006detail6reduce18DeviceReduceKernelINS2_10policy_hubIdjN4cuda3__47maximumIvEEE10Policy1000EPdjS8_dNS5_3std3__410__identityEEEvT0_PT3_T1_NS0_13GridEvenShareISI_EET2_T4_,@function
        .size           _ZN3cub18CUB_300001_SM_10006detail6reduce18DeviceReduceKernelINS2_10policy_hubIdjN4cuda3__47maximumIvEEE10Policy1000EPdjS8_dNS5_3std3__410__identityEEEvT0_PT3_T1_NS0_13GridEvenShareISI_EET2_T4_,(.L_x_150 - _ZN3cub18CUB_300001_SM_10006detail6reduce18DeviceReduceKernelINS2_10policy_hubIdjN4cuda3__47maximumIvEEE10Policy1000EPdjS8_dNS5_3std3__410__identityEEEvT0_PT3_T1_NS0_13GridEvenShareISI_EET2_T4_)
        .other          _ZN3cub18CUB_300001_SM_10006detail6reduce18DeviceReduceKernelINS2_10policy_hubIdjN4cuda3__47maximumIvEEE10Policy1000EPdjS8_dNS5_3std3__410__identityEEEvT0_PT3_T1_NS0_13GridEvenShareISI_EET2_T4_,@"STO_CUDA_ENTRY STV_DEFAULT"
_ZN3cub18CUB_300001_SM_10006detail6reduce18DeviceReduceKernelINS2_10policy_hubIdjN4cuda3__47maximumIvEEE10Policy1000EPdjS8_dNS5_3std3__410__identityEEEvT0_PT3_T1_NS0_13GridEvenShareISI_EET2_T4_:
.text._ZN3cub18CUB_300001_SM_10006detail6reduce18DeviceReduceKernelINS2_10policy_hubIdjN4cuda3__47maximumIvEEE10Policy1000EPdjS8_dNS5_3std3__410__identityEEEvT0_PT3_T1_NS0_13GridEvenShareISI_EET2_T4_:
[----:B------:R-:W-:Y:S01]  /*0000*/  LDC R1, c[0x0][0x37c] ;  /* 0x0000df00ff017b82 */ /* 0x000fe20000000800 */
[----:B------:R-:W0:Y:S07]  /*0010*/  LDCU UR4, c[0x0][0x380] ;  /* 0x00007000ff0477ac */ /* 0x000e2e0008000800 */
[----:B------:R-:W1:Y:S01]  /*0020*/  S2UR UR16, SR_CTAID.X ;  /* 0x00000000001079c3 */ /* 0x000e620000002500 */
[----:B------:R-:W-:Y:S01]  /*0030*/  BSSY.RECONVERGENT B0, `(.L_x_57) ;  /* 0x00003fa000007945 */ /* 0x000fe20003800200 */
[----:B------:R-:W2:Y:S01]  /*0040*/  LDCU UR5, c[0x0][0x3ac] ;  /* 0x00007580ff0577ac */ /* 0x000ea20008000800 */
[----:B------:R-:W3:Y:S01]  /*0050*/  LDCU.64 UR10, c[0x0][0x358] ;  /* 0x00006b00ff0a77ac */ /* 0x000ee20008000a00 */
[----:B0-----:R-:W-:-:S02]  /*0060*/  ULOP3.LUT UP0, URZ, UR4, 0x1f, URZ, 0xc0, !UPT ;  /* 0x0000001f04ff7892 */ /* 0x001fc4000f80c0ff */
[----:B--2---:R-:W-:-:S07]  /*0070*/  USHF.L.U32 UR5, UR5, 0xb, URZ ;  /* 0x0000000b05057899 */ /* 0x004fce00080006ff */
[----:B---3--:R-:W-:Y:S05]  /*0080*/  BRA.U UP0, `(.L_x_58) ;  /* 0x0000001d00dc7547 */ /* 0x008fea000b800000 */
[----:B------:R-:W1:Y:S02]  /*0090*/  LDCU UR8, c[0x0][0x3a8] ;  /* 0x00007500ff0877ac */ /* 0x000e640008000800 */
[----:B-1----:R-:W-:-:S04]  /*00a0*/  UIMAD UR12, UR16, -0x800, UR8 ;  /* 0xfffff800100c78a4 */ /* 0x002fc8000f8e0208 */
[----:B------:R-:W-:-:S09]  /*00b0*/  UISETP.GT.U32.AND UP0, UPT, UR12, 0x7ff, UPT ;  /* 0x000007ff0c00788c */ /* 0x000fd2000bf04070 */
[----:B------:R-:W-:Y:S05]  /*00c0*/  BRA.U UP0, `(.L_x_59) ;  /* 0x0000001100407547 */ /* 0x000fea000b800000 */
[----:B------:R-:W0:Y:S01]  /*00d0*/  S2R R0, SR_TID.X ;  /* 0x0000000000007919 */ /* 0x000e220000002100 */
[----:B------:R-:W-:Y:S01]  /*00e0*/  BSSY.RECONVERGENT B1, `(.L_x_60) ;  /* 0x000000b000017945 */ /* 0x000fe20003800200 */
[----:B------:R-:W-:Y:S02]  /*00f0*/  CS2R R2, SRZ ;  /* 0x0000000000027805 */ /* 0x000fe4000001ff00 */
[----:B0-----:R-:W-:Y:S01]  /*0100*/  ISETP.GE.U32.AND P0, PT, R0, UR12, PT ;  /* 0x0000000c00007c0c */ /* 0x001fe2000bf06070 */
[----:B------:R-:W-:-:S12]  /*0110*/  IMAD.MOV.U32 R8, RZ, RZ, R0 ;  /* 0x000000ffff087224 */ /* 0x000fd800078e0000 */
[----:B------:R-:W-:Y:S05]  /*0120*/  @P0 BRA `(.L_x_61) ;  /* 0x0000000000180947 */ /* 0x000fea0003800000 */
[----:B------:R-:W0:Y:S01]  /*0130*/  LDC.64 R2, c[0x0][0x380] ;  /* 0x0000e000ff027b82 */ /* 0x000e220000000a00 */
[----:B------:R-:W-:-:S04]  /*0140*/  IMAD.U32 R5, RZ, RZ, UR16 ;  /* 0x00000010ff057e24 */ /* 0x000fc8000f8e00ff */
[----:B------:R-:W-:-:S04]  /*0150*/  IMAD R5, R5, 0x800, R0 ;  /* 0x0000080005057824 */ /* 0x000fc800078e0200 */
[----:B0-----:R-:W-:-:S06]  /*0160*/  IMAD.WIDE.U32 R2, R5, 0x8, R2 ;  /* 0x0000000805027825 */ /* 0x001fcc00078e0002 */
[----:B------:R-:W5:Y:S01]  /*0170*/  LDG.E.64.CONSTANT R2, desc[UR10][R2.64] ;  /* 0x0000000a02027981 */ /* 0x000f62000c1e9b00 */
[----:B------:R-:W-:-:S07]  /*0180*/  VIADD R8, R0, 0x100 ;  /* 0x0000010000087836 */ /* 0x000fce0000000000 */
.L_x_61:
[----:B------:R-:W-:Y:S05]  /*0190*/  BSYNC.RECONVERGENT B1 ;  /* 0x0000000000017941 */ /* 0x000fea0003800200 */
.L_x_60:
[----:B------:R-:W-:Y:S01]  /*01a0*/  ISETP.GE.U32.AND P0, PT, R8, UR12, PT ;  /* 0x0000000c08007c0c */ /* 0x000fe2000bf06070 */
[----:B------:R-:W-:-:S12]  /*01b0*/  BSSY.RECONVERGENT B1, `(.L_x_62) ;  /* 0x000003d000017945 */ /* 0x000fd80003800200 */
[----:B------:R-:W-:Y:S05]  /*01c0*/  @P0 BRA `(.L_x_63) ;  /* 0x0000000000ec0947 */ /* 0x000fea0003800000 */
[----:B------:R-:W-:Y:S01]  /*01d0*/  LOP3.LUT R4, RZ, R8, RZ, 0x33, !PT ;  /* 0x00000008ff047212 */ /* 0x000fe200078e33ff */
[----:B------:R-:W-:Y:S01]  /*01e0*/  IMAD.U32 R6, RZ, RZ, UR16 ;  /* 0x00000010ff067e24 */ /* 0x000fe2000f8e00ff */
[----:B------:R-:W-:Y:S03]  /*01f0*/  BSSY.RECONVERGENT B2, `(.L_x_64) ;  /* 0x0000017000027945 */ /* 0x000fe60003800200 */
[----:B------:R-:W-:-:S04]  /*0200*/  VIADD R5, R4, UR8 ;  /* 0x0000000804057c36 */ /* 0x000fc80008000000 */
[----:B------:R-:W-:Y:S01]  /*0210*/  IMAD R4, R6, -0x800, R5 ;  /* 0xfffff80006047824 */ /* 0x000fe200078e0205 */
[----:B------:R-:W-:-:S04]  /*0220*/  LOP3.LUT R6, R5, 0x300, RZ, 0xc0, !PT ;  /* 0x0000030005067812 */ /* 0x000fc800078ec0ff */
[----:B------:R-:W-:Y:S02]  /*0230*/  ISETP.NE.AND P0, PT, R6, 0x300, PT ;  /* 0x000003000600780c */ /* 0x000fe40003f05270 */
[----:B------:R-:W-:-:S11]  /*0240*/  ISETP.GE.U32.AND P2, PT, R4, 0x300, PT ;  /* 0x000003000400780c */ /* 0x000fd60003f46070 */
[----:B------:R-:W-:Y:S05]  /*0250*/  @!P0 BRA `(.L_x_65) ;  /* 0x0000000000408947 */ /* 0x000fea0003800000 */
[----:B------:R-:W0:Y:S01]  /*0260*/  LDC.64 R6, c[0x0][0x380] ;  /* 0x0000e000ff067b82 */ /* 0x000e220000000a00 */
[----:B------:R-:W-:Y:S01]  /*0270*/  LEA.HI R4, R5, 0x1, RZ, 0x18 ;  /* 0x0000000105047811 */ /* 0x000fe200078fc0ff */
[----:B------:R-:W-:-:S03]  /*0280*/  IMAD.U32 R9, RZ, RZ, UR16 ;  /* 0x00000010ff097e24 */ /* 0x000fc6000f8e00ff */
[----:B------:R-:W-:Y:S01]  /*0290*/  LOP3.LUT R4, R4, 0x3, RZ, 0xc0, !PT ;  /* 0x0000000304047812 */ /* 0x000fe200078ec0ff */
[----:B------:R-:W-:-:S04]  /*02a0*/  IMAD R9, R9, 0x800, R8 ;  /* 0x0000080009097824 */ /* 0x000fc800078e0208 */
[----:B------:R-:W-:-:S07]  /*02b0*/  IMAD.MOV R10, RZ, RZ, -R4 ;  /* 0x000000ffff0a7224 */ /* 0x000fce00078e0a04 */
.L_x_66:
[----:B0-----:R-:W-:-:S06]  /*02c0*/  IMAD.WIDE.U32 R4, R9, 0x8, R6 ;  /* 0x0000000809047825 */ /* 0x001fcc00078e0006 */
[----:B------:R-:W2:Y:S01]  /*02d0*/  LDG.E.64.CONSTANT R4, desc[UR10][R4.64] ;  /* 0x0000000a04047981 */ /* 0x000ea2000c1e9b00 */
[----:B------:R-:W-:Y:S02]  /*02e0*/  VIADD R10, R10, 0x1 ;  /* 0x000000010a0a7836 */ /* 0x000fe40000000000 */
[----:B------:R-:W-:Y:S02]  /*02f0*/  VIADD R8, R8, 0x100 ;  /* 0x0000010008087836 */ /* 0x000fe40000000000 */
[----:B------:R-:W-:Y:S01]  /*0300*/  VIADD R9, R9, 0x100 ;  /* 0x0000010009097836 */ /* 0x000fe20000000000 */
[----:B------:R-:W-:Y:S01]  /*0310*/  ISETP.NE.AND P1, PT, R10, RZ, PT ;  /* 0x000000ff0a00720c */ /* 0x000fe20003f25270 */
[----:B--2--5:R-:W-:-:S06]  /*0320*/  DSETP.GEU.AND P0, PT, R2, R4, PT ;  /* 0x000000040200722a */ /* 0x024fcc0003f0e000 */
[----:B------:R-:W-:Y:S02]  /*0330*/  FSEL R2, R4, R2, !P0 ;  /* 0x0000000204027208 */ /* 0x000fe40004000000 */
[----:B------:R-:W-:-:S04]  /*0340*/  FSEL R3, R5, R3, !P0 ;  /* 0x0000000305037208 */ /* 0x000fc80004000000 */
[----:B------:R-:W-:Y:S05]  /*0350*/  @P1 BRA `(.L_x_66) ;  /* 0xfffffffc00d81947 */ /* 0x000fea000383ffff */
.L_x_65:
[----:B------:R-:W-:Y:S05]  /*0360*/  BSYNC.RECONVERGENT B2 ;  /* 0x0000000000027941 */ /* 0x000fea0003800200 */
.L_x_64:
[----:B------:R-:W-:Y:S05]  /*0370*/  @!P2 BRA `(.L_x_63) ;  /* 0x000000000080a947 */ /* 0x000fea0003800000 */
[----:B------:R-:W0:Y:S01]  /*0380*/  LDC.64 R4, c[0x0][0x380] ;  /* 0x0000e000ff047b82 */ /* 0x000e220000000a00 */
[----:B------:R-:W-:Y:S02]  /*0390*/  IMAD.U32 R7, RZ, RZ, UR16 ;  /* 0x00000010ff077e24 */ /* 0x000fe4000f8e00ff */
[----:B------:R-:W-:Y:S02]  /*03a0*/  VIADD R6, R8, 0x200 ;  /* 0x0000020008067836 */ /* 0x000fe40000000000 */
[----:B------:R-:W-:-:S07]  /*03b0*/  IMAD R7, R7, 0x800, R8 ;  /* 0x0000080007077824 */ /* 0x000fce00078e0208 */
.L_x_67:
[----:B0-----:R-:W-:-:S04]  /*03c0*/  IMAD.WIDE.U32 R8, R7, 0x8, R4 ;  /* 0x0000000807087825 */ /* 0x001fc800078e0004 */
[----:B------:R-:W-:Y:S02]  /*03d0*/  VIADD R11, R7, 0x100 ;  /* 0x00000100070b7836 */ /* 0x000fe40000000000 */
[----:B------:R-:W2:Y:S02]  /*03e0*/  LDG.E.64.CONSTANT R8, desc[UR10][R8.64] ;  /* 0x0000000a08087981 */ /* 0x000ea4000c1e9b00 */
[----:B------:R-:W-:-:S04]  /*03f0*/  IMAD.WIDE.U32 R10, R11, 0x8, R4 ;  /* 0x000000080b0a7825 */ /* 0x000fc800078e0004 */
[----:B------:R-:W-:Y:S02]  /*0400*/  VIADD R13, R7, 0x200 ;  /* 0x00000200070d7836 */ /* 0x000fe40000000000 */
[----:B------:R-:W3:Y:S02]  /*0410*/  LDG.E.64.CONSTANT R10, desc[UR10][R10.64] ;  /* 0x0000000a0a0a7981 */ /* 0x000ee4000c1e9b00 */
[----:B------:R-:W-:-:S04]  /*0420*/  IMAD.WIDE.U32 R12, R13, 0x8, R4 ;  /* 0x000000080d0c7825 */ /* 0x000fc800078e0004 */
[----:B------:R-:W-:Y:S02]  /*0430*/  VIADD R15, R7, 0x300 ;  /* 0x00000300070f7836 */ /* 0x000fe40000000000 */
[----:B------:R-:W4:Y:S02]  /*0440*/  LDG.E.64.CONSTANT R12, desc[UR10][R12.64] ;  /* 0x0000000a0c0c7981 */ /* 0x000f24000c1e9b00 */
[----:B------:R-:W-:-:S06]  /*0450*/  IMAD.WIDE.U32 R14, R15, 0x8, R4 ;  /* 0x000000080f0e7825 */ /* 0x000fcc00078e0004 */
[----:B------:R-:W4:Y:S01]  /*0460*/  LDG.E.64.CONSTANT R14, desc[UR10][R14.64] ;  /* 0x0000000a0e0e7981 */ /* 0x000f22000c1e9b00 */
[----:B------:R-:W-:Y:S01]  /*0470*/  VIADD R7, R7, 0x400 ;  /* 0x0000040007077836 */ /* 0x000fe20000000000 */
[----:B--2--5:R-:W-:-:S06]  /*0480*/  DSETP.GEU.AND P0, PT, R2, R8, PT ;  /* 0x000000080200722a */ /* 0x024fcc0003f0e000 */
[----:B------:R-:W-:Y:S01]  /*0490*/  FSEL R2, R8, R2, !P0 ;  /* 0x0000000208027208 */ /* 0x000fe20004000000 */
[C---:B------:R-:W-:Y:S01]  /*04a0*/  VIADD R8, R6.reuse, 0x200 ;  /* 0x0000020006087836 */ /* 0x040fe20000000000 */
[----:B------:R-:W-:Y:S01]  /*04b0*/  FSEL R3, R9, R3, !P0 ;  /* 0x0000000309037208 */ /* 0x000fe20004000000 */
[----:B------:R-:W-:-:S03]  /*04c0*/  VIADD R6, R6, 0x400 ;  /* 0x0000040006067836 */ /* 0x000fc60000000000 */
[----:B------:R-:W-:Y:S02]  /*04d0*/  ISETP.GE.AND P1, PT, R8, UR12, PT ;  /* 0x0000000c08007c0c */ /* 0x000fe4000bf26270 */
        /* <DEDUP_REMOVED lines=8> */
[----:B------:R-:W-:Y:S01]  /*0560*/  FSEL R3, R15, R3, !P0 ;  /* 0x000000030f037208 */ /* 0x000fe20004000000 */
[----:B------:R-:W-:Y:S06]  /*0570*/  @!P1 BRA `(.L_x_67) ;  /* 0xfffffffc00909947 */ /* 0x000fec000383ffff */
.L_x_63:
[----:B------:R-:W-:Y:S05]  /*0580*/  BSYNC.RECONVERGENT B1 ;  /* 0x0000000000017941 */ /* 0x000fea0003800200 */
.L_x_62:
[----:B------:R-:W-:-:S09]  /*0590*/  UISETP.GE.U32.AND UP0, UPT, UR12, 0x100, UPT ;  /* 0x000001000c00788c */ /* 0x000fd2000bf06070 */
[----:B------:R-:W-:Y:S05]  /*05a0*/  BRA.U !UP0, `(.L_x_68) ;  /* 0x00000005082c7547 */ /* 0x000fea000b800000 */
        /* <DEDUP_REMOVED lines=11> */
[----:B------:R-:W-:Y:S04]  /*0660*/  SHFL.DOWN PT, R6, R4, 0x2, 0x1f ;  /* 0x08401f0004067f89 */ /* 0x000fe800000e0000 */
[----:B------:R-:W0:Y:S01]  /*0670*/  SHFL.DOWN PT, R7, R5, 0x2, 0x1f ;  /* 0x08401f0005077f89 */ /* 0x000e2200000e0000 */
[----:B------:R-:W1:Y:S01]  /*0680*/  @!P2 S2R R8, SR_CgaCtaId ;  /* 0x000000000008a919 */ /* 0x000e620000008800 */
[----:B0-----:R-:W-:-:S06]  /*0690*/  DSETP.GEU.AND P1, PT, R4, R6, PT ;  /* 0x000000060400722a */ /* 0x001fcc0003f2e000 */
[----:B------:R-:W-:Y:S02]  /*06a0*/  @!P0 FSEL R4, R6, R4, !P1 ;  /* 0x0000000406048208 */ /* 0x000fe40004800000 */
[----:B------:R-:W-:Y:S02]  /*06b0*/  @!P0 FSEL R5, R7, R5, !P1 ;  /* 0x0000000507058208 */ /* 0x000fe40004800000 */
[----:B------:R-:W-:Y:S01]  /*06c0*/  ISETP.GT.AND P0, PT, R9, 0x1b, PT ;  /* 0x0000001b0900780c */ /* 0x000fe20003f04270 */
[----:B------:R-:W-:Y:S01]  /*06d0*/  SHFL.DOWN PT, R2, R4, 0x4, 0x1f ;  /* 0x08801f0004027f89 */ /* 0x000fe200000e0000 */
[----:B------:R-:W-:Y:S02]  /*06e0*/  @!P2 MOV R7, 0x400 ;  /* 0x000004000007a802 */ /* 0x000fe40000000f00 */
[----:B------:R-:W-:Y:S01]  /*06f0*/  @!P2 SHF.R.U32.HI R6, RZ, 0x2, R0 ;  /* 0x00000002ff06a819 */ /* 0x000fe20000011600 */
[----:B------:R-:W0:Y:S01]  /*0700*/  SHFL.DOWN PT, R3, R5, 0x4, 0x1f ;  /* 0x08801f0005037f89 */ /* 0x000e2200000e0000 */
[----:B-1----:R-:W-:-:S02]  /*0710*/  @!P2 LEA R11, R8, R7, 0x18 ;  /* 0x00000007080ba211 */ /* 0x002fc400078ec0ff */
[----:B------:R-:W-:-:S05]  /*0720*/  @!P2 LOP3.LUT R8, R6, 0xf8, RZ, 0xc0, !PT ;  /* 0x000000f80608a812 */ /* 0x000fca00078ec0ff */
        /* <DEDUP_REMOVED lines=26> */
[----:B-1----:R-:W1:Y:S04]  /*08d0*/  LDS.128 R4, [UR4+0x20] ;  /* 0x00002004ff047984 */ /* 0x002e680008000c00 */
[----:B------:R-:W2:Y:S01]  /*08e0*/  LDS.128 R8, [UR4+0x30] ;  /* 0x00003004ff087984 */ /* 0x000ea20008000c00 */
        /* <DEDUP_REMOVED lines=8> */
[----:B------:R-:W-:Y:S02]  /*0970*/  FSEL R5, R5, R3, !P1 ;  /* 0x0000000305057208 */ /* 0x000fe40004800000 */
[----:B------:R-:W0:Y:S04]  /*0980*/  LDS.64 R2, [UR4+0x40] ;  /* 0x00004004ff027984 */ /* 0x000e280008000a00 */
[----:B------:R-:W-:-:S06]  /*0990*/  DSETP.GEU.AND P1, PT, R4, R6, PT ;  /* 0x000000060400722a */ /* 0x000fcc0003f2e000 */
[----:B------:R-:W-:Y:S02]  /*09a0*/  FSEL R4, R6, R4, !P1 ;  /* 0x0000000406047208 */ /* 0x000fe40004800000 */
[----:B------:R-:W-:-:S06]  /*09b0*/  FSEL R5, R7, R5, !P1 ;  /* 0x0000000507057208 */ /* 0x000fcc0004800000 */
[----:B--2---:R-:W-:-:S06]  /*09c0*/  DSETP.GEU.AND P1, PT, R4, R8, PT ;  /* 0x000000080400722a */ /* 0x004fcc0003f2e000 */
[----:B------:R-:W-:Y:S02]  /*09d0*/  FSEL R4, R8, R4, !P1 ;  /* 0x0000000408047208 */ /* 0x000fe40004800000 */
[----:B------:R-:W-:-:S06]  /*09e0*/  FSEL R5, R9, R5, !P1 ;  /* 0x0000000509057208 */ /* 0x000fcc0004800000 */
[----:B------:R-:W-:-:S06]  /*09f0*/  DSETP.GEU.AND P1, PT, R4, R10, PT ;  /* 0x0000000a0400722a */ /* 0x000fcc0003f2e000 */
[----:B------:R-:W-:Y:S02]  /*0a00*/  FSEL R4, R10, R4, !P1 ;  /* 0x000000040a047208 */ /* 0x000fe40004800000 */
[----:B------:R-:W-:-:S06]  /*0a10*/  FSEL R5, R11, R5, !P1 ;  /* 0x000000050b057208 */ /* 0x000fcc0004800000 */
[----:B0-----:R-:W-:-:S06]  /*0a20*/  DSETP.GEU.AND P1, PT, R4, R2, PT ;  /* 0x000000020400722a */ /* 0x001fcc0003f2e000 */
[----:B------:R-:W-:Y:S02]  /*0a30*/  FSEL R2, R2, R4, !P1 ;  /* 0x0000000402027208 */ /* 0x000fe40004800000 */
[----:B------:R-:W-:Y:S01]  /*0a40*/  FSEL R3, R3, R5, !P1 ;  /* 0x0000000503037208 */ /* 0x000fe20004800000 */
[----:B------:R-:W-:Y:S06]  /*0a50*/  BRA `(.L_x_69) ;  /* 0x00000034005c7947 */ /* 0x000fec0003800000 */
.L_x_68:
[----:B------:R-:W-:Y:S01]  /*0a60*/  LOP3.LUT R4, R0, 0x3e0, RZ, 0xc0, !PT ;  /* 0x000003e000047812 */ /* 0x000fe200078ec0ff */
[----:B------:R-:W0:Y:S04]  /*0a70*/  S2R R10, SR_LANEID ;  /* 0x00000000000a7919 */ /* 0x000e280000000000 */
[----:B------:R-:W-:Y:S01]  /*0a80*/  VIADD R5, R4, 0x20 ;  /* 0x0000002004057836 */ /* 0x000fe20000000000 */
[----:B------:R-:W-:-:S04]  /*0a90*/  LOP3.LUT R4, RZ, R4, RZ, 0x33, !PT ;  /* 0x00000004ff047212 */ /* 0x000fc800078e33ff */
[----:B------:R-:W-:Y:S01]  /*0aa0*/  ISETP.GT.U32.AND P0, PT, R5, UR12, PT ;  /* 0x0000000c05007c0c */ /* 0x000fe2000bf04070 */
[----:B------:R-:W-:-:S05]  /*0ab0*/  VIADD R4, R4, UR12 ;  /* 0x0000000c04047c36 */ /* 0x000fca0008000000 */
[----:B------:R-:W-:-:S05]  /*0ac0*/  SEL R5, R4, 0x1f, P0 ;  /* 0x0000001f04057807 */ /* 0x000fca0000000000 */
[----:B-----5:R-:W-:Y:S04]  /*0ad0*/  SHFL.DOWN PT, R6, R2, 0x1, R5 ;  /* 0x0820000002067989 */ /* 0x020fe800000e0005 */
[----:B------:R-:W1:Y:S01]  /*0ae0*/  SHFL.DOWN PT, R7, R3, 0x1, R5 ;  /* 0x0820000003077989 */ /* 0x000e6200000e0005 */
[----:B0-----:R-:W-:Y:S01]  /*0af0*/  ISETP.GE.AND P0, PT, R10, R5, PT ;  /* 0x000000050a00720c */ /* 0x001fe20003f06270 */
[----:B-1----:R-:W-:-:S06]  /*0b00*/  DSETP.GEU.AND P1, PT, R2, R6, PT ;  /* 0x000000060200722a */ /* 0x002fcc0003f2e000 */
[-C--:B------:R-:W-:Y:S01]  /*0b10*/  FSEL R9, R6, R2.reuse, !P1 ;  /* 0x0000000206097208 */ /* 0x080fe20004800000 */
[----:B------:R-:W-:Y:S01]  /*0b20*/  VIADD R6, R10, 0x2 ;  /* 0x000000020a067836 */ /* 0x000fe20000000000 */
[-C--:B------:R-:W-:Y:S02]  /*0b30*/  FSEL R7, R7, R3.reuse, !P1 ;  /* 0x0000000307077208 */ /* 0x080fe40004800000 */
[----:B------:R-:W-:Y:S02]  /*0b40*/  FSEL R4, R9, R2, !P0 ;  /* 0x0000000209047208 */ /* 0x000fe40004000000 */
[----:B------:R-:W-:Y:S02]  /*0b50*/  FSEL R7, R7, R3, !P0 ;  /* 0x0000000307077208 */ /* 0x000fe40004000000 */
[----:B------:R-:W-:Y:S01]  /*0b60*/  ISETP.GT.AND P0, PT, R6, R5, PT ;  /* 0x000000050600720c */ /* 0x000fe20003f04270 */
[----:B------:R-:W-:Y:S01]  /*0b70*/  SHFL.DOWN PT, R8, R4, 0x2, R5 ;  /* 0x0840000004087989 */ /* 0x000fe200000e0005 */
[----:B------:R-:W-:-:S03]  /*0b80*/  IMAD.MOV.U32 R6, RZ, RZ, R4 ;  /* 0x000000ffff067224 */ /* 0x000fc600078e0004 */
[----:B------:R-:W0:Y:S03]  /*0b90*/  SHFL.DOWN PT, R9, R7, 0x2, R5 ;  /* 0x0840000007097989 */ /* 0x000e2600000e0005 */
[----:B0-----:R-:W-:Y:S01]  /*0ba0*/  DSETP.GEU.AND P1, PT, R6, R8, PT ;  /* 0x000000080600722a */ /* 0x001fe20003f2e000 */
[----:B------:R-:W-:-:S05]  /*0bb0*/  VIADD R6, R10, 0x4 ;  /* 0x000000040a067836 */ /* 0x000fca0000000000 */
[----:B------:R-:W-:Y:S02]  /*0bc0*/  @!P0 FSEL R4, R8, R4, !P1 ;  /* 0x0000000408048208 */ /* 0x000fe40004800000 */
[----:B------:R-:W-:Y:S02]  /*0bd0*/  @!P0 FSEL R7, R9, R7, !P1 ;  /* 0x0000000709078208 */ /* 0x000fe40004800000 */
        /* <DEDUP_REMOVED lines=10> */
[----:B------:R-:W-:Y:S01]  /*0c80*/  IMAD.MOV.U32 R6, RZ, RZ, R4 ;  /* 0x000000ffff067224 */ /* 0x000fe200078e0004 */
[C---:B------:R-:W-:Y:S02]  /*0c90*/  ISETP.NE.AND P0, PT, R10.reuse, RZ, PT ;  /* 0x000000ff0a00720c */ /* 0x040fe40003f05270 */
[----:B------:R-:W0:Y:S11]  /*0ca0*/  SHFL.DOWN PT, R3, R7, 0x8, R5 ;  /* 0x0900000007037989 */ /* 0x000e3600000e0005 */
[----:B------:R-:W1:Y:S01]  /*0cb0*/  @!P0 S2R R9, SR_CgaCtaId ;  /* 0x0000000000098919 */ /* 0x000e620000008800 */
[----:B------:R-:W-:Y:S01]  /*0cc0*/  @!P0 MOV R8, 0x400 ;  /* 0x0000040000088802 */ /* 0x000fe20000000f00 */
[----:B0-----:R-:W-:Y:S01]  /*0cd0*/  DSETP.GEU.AND P2, PT, R6, R2, PT ;  /* 0x000000020600722a */ /* 0x001fe20003f4e000 */
[----:B------:R-:W-:-:S05]  /*0ce0*/  VIADD R6, R10, 0x10 ;  /* 0x000000100a067836 */ /* 0x000fca0000000000 */
[----:B------:R-:W-:Y:S02]  /*0cf0*/  @!P1 FSEL R4, R2, R4, !P2 ;  /* 0x0000000402049208 */ /* 0x000fe40005000000 */
[----:B------:R-:W-:Y:S02]  /*0d00*/  @!P1 FSEL R7, R3, R7, !P2 ;  /* 0x0000000703079208 */ /* 0x000fe40005000000 */
[----:B------:R-:W-:Y:S01]  /*0d10*/  ISETP.GT.AND P1, PT, R6, R5, PT ;  /* 0x000000050600720c */ /* 0x000fe20003f24270 */
[----:B------:R-:W-:Y:S01]  /*0d20*/  SHFL.DOWN PT, R2, R4, 0x10, R5 ;  /* 0x0a00000004027989 */ /* 0x000fe200000e0005 */
[----:B------:R-:W-:-:S03]  /*0d30*/  @!P0 SHF.R.U32.HI R6, RZ, 0x2, R0 ;  /* 0x00000002ff068819 */ /* 0x000fc60000011600 */
[----:B------:R0:W2:Y:S01]  /*0d40*/  SHFL.DOWN PT, R3, R7, 0x10, R5 ;  /* 0x0a00000007037989 */ /* 0x0000a200000e0005 */
[----:B------:R-:W-:Y:S02]  /*0d50*/  @!P0 LOP3.LUT R6, R6, 0xf8, RZ, 0xc0, !PT ;  /* 0x000000f806068812 */ /* 0x000fe400078ec0ff */
[----:B-1----:R-:W-:-:S05]  /*0d60*/  @!P0 LEA R9, R9, R8, 0x18 ;  /* 0x0000000809098211 */ /* 0x002fca00078ec0ff */
[----:B------:R-:W-:Y:S02]  /*0d70*/  @!P0 IMAD.IADD R9, R6, 0x1, R9 ;  /* 0x0000000106098824 */ /* 0x000fe400078e0209 */
[----:B0-----:R-:W-:-:S06]  /*0d80*/  IMAD.MOV.U32 R5, RZ, RZ, R7 ;  /* 0x000000ffff057224 */ /* 0x001fcc00078e0007 */
[----:B--2---:R-:W-:-:S06]  /*0d90*/  DSETP.GEU.AND P2, PT, R4, R2, PT ;  /* 0x000000020400722a */ /* 0x004fcc0003f4e000 */
[----:B------:R-:W-:Y:S02]  /*0da0*/  @!P1 FSEL R4, R2, R4, !P2 ;  /* 0x0000000402049208 */ /* 0x000fe40005000000 */
[----:B------:R-:W-:-:S03]  /*0db0*/  @!P1 FSEL R7, R3, R7, !P2 ;  /* 0x0000000703079208 */ /* 0x000fc60005000000 */
[----:B------:R-:W-:Y:S02]  /*0dc0*/  IMAD.MOV.U32 R2, RZ, RZ, R4 ;  /* 0x000000ffff027224 */ /* 0x000fe400078e0004 */
[----:B------:R-:W-:-:S05]  /*0dd0*/  IMAD.MOV.U32 R3, RZ, RZ, R7 ;  /* 0x000000ffff037224 */ /* 0x000fca00078e0007 */
[----:B------:R1:W-:Y:S01]  /*0de0*/  @!P0 STS.64 [R9+0x8], R2 ;  /* 0x0000080209008388 */ /* 0x0003e20000000a00 */
[----:B------:R-:W-:Y:S01]  /*0df0*/  BAR.SYNC.DEFER_BLOCKING 0x0 ;  /* 0x0000000000007b1d */ /* 0x000fe20000010000 */
[----:B------:R-:W-:-:S13]  /*0e00*/  ISETP.NE.AND P0, PT, R0, RZ, PT ;  /* 0x000000ff0000720c */ /* 0x000fda0003f05270 */
[----:B-1----:R-:W-:Y:S05]  /*0e10*/  @P0 BRA `(.L_x_69) ;  /* 0x00000030006c0947 */ /* 0x002fea0003800000 */
[----:B------:R-:W0:Y:S01]  /*0e20*/  S2UR UR5, SR_CgaCtaId ;  /* 0x00000000000579c3 */ /* 0x000e220000008800 */
[----:B------:R-:W-:Y:S01]  /*0e30*/  UMOV UR4, 0x400 ;  /* 0x0000040000047882 */ /* 0x000fe20000000000 */
[----:B------:R-:W-:Y:S02]  /*0e40*/  UISETP.GT.U32.AND UP0, UPT, UR12, 0x20, UPT ;  /* 0x000000200c00788c */ /* 0x000fe4000bf04070 */
[----:B------:R-:W-:-:S04]  /*0e50*/  UISETP.GT.U32.AND UP1, UPT, UR12, 0x40, UPT ;  /* 0x000000400c00788c */ /* 0x000fc8000bf24070 */
[----:B------:R-:W-:Y:S01]  /*0e60*/  PLOP3.LUT P3, PT, PT, PT, UP0, 0x80, 0x8 ;  /* 0x000000000008781c */ /* 0x000fe20003f6f008 */
[----:B------:R-:W-:Y:S01]  /*0e70*/  UISETP.GT.U32.AND UP0, UPT, UR12, 0x60, UPT ;  /* 0x000000600c00788c */ /* 0x000fe2000bf04070 */
[----:B------:R-:W-:Y:S01]  /*0e80*/  PLOP3.LUT P2, PT, PT, PT, UP1, 0x80, 0x8 ;  /* 0x000000000008781c */ /* 0x000fe20003f4f018 */
[----:B0-----:R-:W-:-:S09]  /*0e90*/  ULEA UR4, UR5, UR4, 0x18 ;  /* 0x0000000405047291 */ /* 0x001fd2000f8ec0ff */
[----:B------:R-:W0:Y:S04]  /*0ea0*/  LDS.128 R12, [UR4+0x10] ;  /* 0x00001004ff0c7984 */ /* 0x000e280008000c00 */
[----:B------:R-:W1:Y:S01]  /*0eb0*/  LDS.128 R4, [UR4+0x20] ;  /* 0x00002004ff047984 */ /* 0x000e620008000c00 */
[----:B0-----:R-:W-:-:S06]  /*0ec0*/  DSETP.GEU.AND P1, PT, R2, R12, PT ;  /* 0x0000000c0200722a */ /* 0x001fcc0003f2e000 */
[-C--:B------:R-:W-:Y:S02]  /*0ed0*/  FSEL R9, R12, R2.reuse, !P1 ;  /* 0x000000020c097208 */ /* 0x080fe40004800000 */
[-C--:B------:R-:W-:Y:S02]  /*0ee0*/  FSEL R11, R13, R3.reuse, !P1 ;  /* 0x000000030d0b7208 */ /* 0x080fe40004800000 */
[----:B------:R-:W-:Y:S02]  /*0ef0*/  FSEL R13, R9, R2, P3 ;  /* 0x00000002090d7208 */ /* 0x000fe40001800000 */
[----:B------:R-:W-:Y:S02]  /*0f00*/  FSEL R0, R11, R3, P3 ;  /* 0x000000030b007208 */ /* 0x000fe40001800000 */
[----:B------:R-:W-:Y:S01]  /*0f10*/  PLOP3.LUT P1, PT, PT, PT, UP0, 0x80, 0x8 ;  /* 0x000000000008781c */ /* 0x000fe20003f2f008 */
[----:B------:R-:W-:Y:S01]  /*0f20*/  IMAD.MOV.U32 R2, RZ, RZ, R13 ;  /* 0x000000ffff027224 */ /* 0x000fe200078e000d */
[----:B------:R-:W0:Y:S01]  /*0f30*/  LDS.128 R8, [UR4+0x30] ;  /* 0x00003004ff087984 */ /* 0x000e220008000c00 */
[----:B------:R-:W-:Y:S01]  /*0f40*/  IMAD.MOV.U32 R3, RZ, RZ, R0 ;  /* 0x000000ffff037224 */ /* 0x000fe200078e0000 */
[----:B------:R-:W-:-:S05]  /*0f50*/  UISETP.GT.U32.AND UP0, UPT, UR12, 0x80, UPT ;  /* 0x000000800c00788c */ /* 0x000fca000bf04070 */
[----:B------:R-:W-:-:S06]  /*0f60*/  DSETP.GEU.AND P3, PT, R2, R14, PT ;  /* 0x0000000e0200722a */ /* 0x000fcc0003f6e000 */
[----:B------:R-:W-:Y:S02]  /*0f70*/  @P2 FSEL R13, R14, R13, !P3 ;  /* 0x0000000d0e0d2208 */ /* 0x000fe40005800000 */
[----:B------:R-:W-:Y:S02]  /*0f80*/  @P2 FSEL R0, R15, R0, !P3 ;  /* 0x000000000f002208 */ /* 0x000fe40005800000 */
[----:B------:R-:W-:Y:S01]  /*0f90*/  PLOP3.LUT P2, PT, PT, PT, UP0, 0x80, 0x8 ;  /* 0x000000000008781c */ /* 0x000fe20003f4f008 */
[----:B------:R-:W-:Y:S01]  /*0fa0*/  IMAD.MOV.U32 R2, RZ, RZ, R13 ;  /* 0x000000ffff027224 */ /* 0x000fe200078e000d */
[----:B------:R-:W-:Y:S01]  /*0fb0*/  UISETP.GT.U32.AND UP0, UPT, UR12, 0xa0, UPT ;  /* 0x000000a00c00788c */ /* 0x000fe2000bf04070 */
[----:B------:R-:W-:-:S06]  /*0fc0*/  IMAD.MOV.U32 R3, RZ, RZ, R0 ;  /* 0x000000ffff037224 */ /* 0x000fcc00078e0000 */
[----:B-1----:R-:W-:Y:S01]  /*0fd0*/  DSETP.GEU.AND P3, PT, R2, R4, PT ;  /* 0x000000040200722a */ /* 0x002fe20003f6e000 */
[----:B------:R-:W1:Y:S05]  /*0fe0*/  LDS.64 R2, [UR4+0x40] ;  /* 0x00004004ff027984 */ /* 0x000e6a0008000a00 */
[----:B------:R-:W-:Y:S02]  /*0ff0*/  @P1 FSEL R13, R4, R13, !P3 ;  /* 0x0000000d040d1208 */ /* 0x000fe40005800000 */
[----:B------:R-:W-:Y:S02]  /*1000*/  @P1 FSEL R0, R5, R0, !P3 ;  /* 0x0000000005001208 */ /* 0x000fe40005800000 */
[----:B------:R-:W-:Y:S01]  /*1010*/  PLOP3.LUT P1, PT, PT, PT, UP0, 0x80, 0x8 ;  /* 0x000000000008781c */ /* 0x000fe20003f2f008 */
[----:B------:R-:W-:Y:S01]  /*1020*/  IMAD.MOV.U32 R4, RZ, RZ, R13 ;  /* 0x000000ffff047224 */ /* 0x000fe200078e000d */
[----:B------:R-:W-:Y:S01]  /*1030*/  UISETP.GT.U32.AND UP0, UPT, UR12, 0xc0, UPT ;  /* 0x000000c00c00788c */ /* 0x000fe2000bf04070 */
[----:B------:R-:W-:-:S06]  /*1040*/  IMAD.MOV.U32 R5, RZ, RZ, R0 ;  /* 0x000000ffff057224 */ /* 0x000fcc00078e0000 */
[----:B------:R-:W-:-:S06]  /*1050*/  DSETP.GEU.AND P3, PT, R4, R6, PT ;  /* 0x000000060400722a */ /* 0x000fcc0003f6e000 */
[----:B------:R-:W-:Y:S02]  /*1060*/  @P2 FSEL R13, R6, R13, !P3 ;  /* 0x0000000d060d2208 */ /* 0x000fe40005800000 */
[----:B------:R-:W-:Y:S02]  /*1070*/  @P2 FSEL R0, R7, R0, !P3 ;  /* 0x0000000007002208 */ /* 0x000fe40005800000 */
[----:B------:R-:W-:Y:S01]  /*1080*/  PLOP3.LUT P2, PT, PT, PT, UP0, 0x80, 0x8 ;  /* 0x000000000008781c */ /* 0x000fe20003f4f008 */
[----:B------:R-:W-:Y:S01]  /*1090*/  IMAD.MOV.U32 R4, RZ, RZ, R13 ;  /* 0x000000ffff047224 */ /* 0x000fe200078e000d */
[----:B------:R-:W-:Y:S01]  /*10a0*/  UISETP.GT.U32.AND UP0, UPT, UR12, 0xe0, UPT ;  /* 0x000000e00c00788c */ /* 0x000fe2000bf04070 */
[----:B------:R-:W-:-:S06]  /*10b0*/  IMAD.MOV.U32 R5, RZ, RZ, R0 ;  /* 0x000000ffff057224 */ /* 0x000fcc00078e0000 */
[----:B0-----:R-:W-:-:S06]  /*10c0*/  DSETP.GEU.AND P3, PT, R4, R8, PT ;  /* 0x000000080400722a */ /* 0x001fcc0003f6e000 */
[----:B------:R-:W-:Y:S02]  /*10d0*/  @P1 FSEL R13, R8, R13, !P3 ;  /* 0x0000000d080d1208 */ /* 0x000fe40005800000 */
[----:B------:R-:W-:Y:S02]  /*10e0*/  @P1 FSEL R0, R9, R0, !P3 ;  /* 0x0000000009001208 */ /* 0x000fe40005800000 */
[----:B------:R-:W-:Y:S01]  /*10f0*/  PLOP3.LUT P1, PT, PT, PT, UP0, 0x80, 0x8 ;  /* 0x000000000008781c */ /* 0x000fe20003f2f008 */
[----:B------:R-:W-:Y:S02]  /*1100*/  IMAD.MOV.U32 R4, RZ, RZ, R13 ;  /* 0x000000ffff047224 */ /* 0x000fe400078e000d */
[----:B------:R-:W-:-:S06]  /*1110*/  IMAD.MOV.U32 R5, RZ, RZ, R0 ;  /* 0x000000ffff057224 */ /* 0x000fcc00078e0000 */
[----:B------:R-:W-:-:S06]  /*1120*/  DSETP.GEU.AND P3, PT, R4, R10, PT ;  /* 0x0000000a0400722a */ /* 0x000fcc0003f6e000 */
[----:B------:R-:W-:Y:S02]  /*1130*/  @P2 FSEL R13, R10, R13, !P3 ;  /* 0x0000000d0a0d2208 */ /* 0x000fe40005800000 */
[----:B------:R-:W-:-:S03]  /*1140*/  @P2 FSEL R0, R11, R0, !P3 ;  /* 0x000000000b002208 */ /* 0x000fc60005800000 */
[----:B------:R-:W-:Y:S02]  /*1150*/  IMAD.MOV.U32 R4, RZ, RZ, R13 ;  /* 0x000000ffff047224 */ /* 0x000fe400078e000d */
[----:B------:R-:W-:-:S06]  /*1160*/  IMAD.MOV.U32 R5, RZ, RZ, R0 ;  /* 0x000000ffff057224 */ /* 0x000fcc00078e0000 */
[----:B-1----:R-:W-:-:S06]  /*1170*/  DSETP.GEU.AND P2, PT, R4, R2, PT ;  /* 0x000000020400722a */ /* 0x002fcc0003f4e000 */
[----:B------:R-:W-:Y:S02]  /*1180*/  @P1 FSEL R13, R2, R13, !P2 ;  /* 0x0000000d020d1208 */ /* 0x000fe40005000000 */
[----:B------:R-:W-:-:S03]  /*1190*/  @P1 FSEL R0, R3, R0, !P2 ;  /* 0x0000000003001208 */ /* 0x000fc60005000000 */
[----:B------:R-:W-:Y:S02]  /*11a0*/  IMAD.MOV.U32 R2, RZ, RZ, R13 ;  /* 0x000000ffff027224 */ /* 0x000fe400078e000d */
[----:B------:R-:W-:Y:S01]  /*11b0*/  IMAD.MOV.U32 R3, RZ, RZ, R0 ;  /* 0x000000ffff037224 */ /* 0x000fe200078e0000 */
[----:B------:R-:W-:Y:S06]  /*11c0*/  BRA `(.L_x_69) ;  /* 0x0000002c00807947 */ /* 0x000fec0003800000 */
.L_x_59:
[----:B------:R-:W0:Y:S01]  /*11d0*/  S2R R0, SR_TID.X ;  /* 0x0000000000007919 */ /* 0x000e220000002100 */
[----:B------:R-:W1:Y:S01]  /*11e0*/  LDC.64 R20, c[0x0][0x380] ;  /* 0x0000e000ff147b82 */ /* 0x000e620000000a00 */
[----:B------:R-:W-:Y:S02]  /*11f0*/  IMAD.U32 R3, RZ, RZ, UR16 ;  /* 0x00000010ff037e24 */ /* 0x000fe4000f8e00ff */
[----:B0-----:R-:W-:-:S04]  /*1200*/  IMAD.SHL.U32 R2, R0, 0x4, RZ ;  /* 0x0000000400027824 */ /* 0x001fc800078e00ff */
[----:B------:R-:W-:-:S04]  /*1210*/  IMAD R3, R3, 0x800, R2 ;  /* 0x0000080003037824 */ /* 0x000fc800078e0202 */
[----:B-1----:R-:W-:-:S05]  /*1220*/  IMAD.WIDE.U32 R20, R3, 0x8, R20 ;  /* 0x0000000803147825 */ /* 0x002fca00078e0014 */
[----:B------:R-:W2:Y:S04]  /*1230*/  LDG.E.128.CONSTANT R4, desc[UR10][R20.64] ;  /* 0x0000000a14047981 */ /* 0x000ea8000c1e9d00 */
[----:B------:R-:W3:Y:S04]  /*1240*/  LDG.E.128.CONSTANT R8, desc[UR10][R20.64+0x10] ;  /* 0x0000100a14087981 */ /* 0x000ee8000c1e9d00 */
[----:B------:R-:W4:Y:S04]  /*1250*/  LDG.E.128.CONSTANT R12, desc[UR10][R20.64+0x2000] ;  /* 0x0020000a140c7981 */ /* 0x000f28000c1e9d00 */
[----:B------:R-:W5:Y:S01]  /*1260*/  LDG.E.128.CONSTANT R16, desc[UR10][R20.64+0x2010] ;  /* 0x0020100a14107981 */ /* 0x000f62000c1e9d00 */
[----:B------:R-:W-:Y:S01]  /*1270*/  UISETP.GE.U32.AND UP0, UPT, UR12, UR5, UPT ;  /* 0x000000050c00728c */ /* 0x000fe2000bf06070 */
        /* <DEDUP_REMOVED lines=21> */
[----:B------:R-:W-:Y:S06]  /*13d0*/  BRA.U !UP0, `(.L_x_70) ;  /* 0x0000000508dc7547 */ /* 0x000fec000b800000 */
[----:B------:R-:W-:Y:S02]  /*13e0*/  ULEA UR6, UR16, UR5, 0xb ;  /* 0x0000000510067291 */ /* 0x000fe4000f8e58ff */
[----:B------:R-:W-:Y:S01]  /*13f0*/  UIADD3 UR14, UPT, UPT, UR8, -0x800, URZ ;  /* 0xfffff800080e7890 */ /* 0x000fe2000fffe0ff */
[----:B------:R-:W0:Y:S03]  /*1400*/  LDCU UR9, c[0x0][0x3a8] ;  /* 0x00007500ff0977ac */ /* 0x000e260008000800 */
[----:B------:R-:W-:Y:S01]  /*1410*/  VIADD R3, R0, UR6 ;  /* 0x0000000600037c36 */ /* 0x000fe20008000000 */
[----:B------:R-:W-:Y:S01]  /*1420*/  UISETP.GT.U32.AND UP0, UPT, UR6, UR14, UPT ;  /* 0x0000000e0600728c */ /* 0x000fe2000bf04070 */
[----:B------:R-:W1:Y:S01]  /*1430*/  LDCU.64 UR18, c[0x0][0x380] ;  /* 0x00007000ff1277ac */ /* 0x000e620008000a00 */
[----:B------:R-:W-:Y:S01]  /*1440*/  UIADD3 UR13, UPT, UPT, UR6, 0x100, URZ ;  /* 0x00000100060d7890 */ /* 0x000fe2000fffe0ff */
[----:B------:R-:W-:Y:S01]  /*1450*/  UMOV UR4, URZ ;  /* 0x000000ff00047c82 */ /* 0x000fe20008000000 */
[----:B------:R-:W-:-:S05]  /*1460*/  UMOV UR7, UR6 ;  /* 0x0000000600077c82 */ /* 0x000fca0008000000 */
[----:B------:R-:W-:Y:S05]  /*1470*/  BRA.U UP0, `(.L_x_71) ;  /* 0x0000000100a87547 */ /* 0x000fea000b800000 */
.L_x_72:
[----:B------:R-:W-:-:S05]  /*1480*/  IADD3 R4, P0, PT, R2, UR7, RZ ;  /* 0x0000000702047c10 */ /* 0x000fca000ff1e0ff */
[----:B------:R-:W-:Y:S01]  /*1490*/  IMAD.X R5, RZ, RZ, RZ, P0 ;  /* 0x000000ffff057224 */ /* 0x000fe200000e06ff */
[----:B-1----:R-:W-:-:S04]  /*14a0*/  LEA R22, P0, R4, UR18, 0x3 ;  /* 0x0000001204167c11 */ /* 0x002fc8000f8018ff */
[----:B------:R-:W-:-:S05]  /*14b0*/  LEA.HI.X R23, R4, UR19, R5, 0x3, P0 ;  /* 0x0000001304177c11 */ /* 0x000fca00080f1c05 */
[----:B------:R-:W2:Y:S04]  /*14c0*/  LDG.E.128.CONSTANT R4, desc[UR10][R22.64] ;  /* 0x0000000a16047981 */ /* 0x000ea8000c1e9d00 */
[----:B------:R-:W3:Y:S04]  /*14d0*/  LDG.E.128.CONSTANT R8, desc[UR10][R22.64+0x10] ;  /* 0x0000100a16087981 */ /* 0x000ee8000c1e9d00 */
[----:B------:R-:W4:Y:S04]  /*14e0*/  LDG.E.128.CONSTANT R12, desc[UR10][R22.64+0x2000] ;  /* 0x0020000a160c7981 */ /* 0x000f28000c1e9d00 */
[----:B------:R-:W5:Y:S01]  /*14f0*/  LDG.E.128.CONSTANT R16, desc[UR10][R22.64+0x2010] ;  /* 0x0020100a16107981 */ /* 0x000f62000c1e9d00 */
[----:B0-----:R-:W-:-:S02]  /*1500*/  UMOV UR8, UR9 ;  /* 0x0000000900087c82 */ /* 0x001fc40008000000 */
[----:B------:R-:W-:-:S04]  /*1510*/  UIADD3 UR15, UPT, UPT, -UR7, UR8, URZ ;  /* 0x00000008070f7290 */ /* 0x000fc8000fffe1ff */
[----:B------:R-:W-:Y:S01]  /*1520*/  UISETP.GE.U32.AND UP0, UPT, UR15, UR5, UPT ;  /* 0x000000050f00728c */ /* 0x000fe2000bf06070 */
        /* <DEDUP_REMOVED lines=25> */
[----:B------:R-:W-:Y:S02]  /*16c0*/  UIADD3 UR7, UPT, UPT, UR5, UR7, URZ ;  /* 0x0000000705077290 */ /* 0x000fe4000fffe0ff */
[----:B------:R-:W-:Y:S01]  /*16d0*/  VIADD R3, R3, UR5 ;  /* 0x0000000503037c36 */ /* 0x000fe20008000000 */
[----:B------:R-:W-:Y:S02]  /*16e0*/  UIADD3 UR4, UPT, UPT, UR4, 0x1, URZ ;  /* 0x0000000104047890 */ /* 0x000fe4000fffe0ff */
[----:B------:R-:W-:Y:S02]  /*16f0*/  UISETP.GT.U32.AND UP0, UPT, UR7, UR14, UPT ;  /* 0x0000000e0700728c */ /* 0x000fe4000bf04070 */
[----:B------:R-:W-:-:S07]  /*1700*/  UIADD3 UR13, UPT, UPT, UR5, UR13, URZ ;  /* 0x0000000d050d7290 */ /* 0x000fce000fffe0ff */
[----:B------:R-:W-:Y:S05]  /*1710*/  BRA.U !UP0, `(.L_x_72) ;  /* 0xfffffffd08587547 */ /* 0x000fea000b83ffff */
.L_x_71:
[----:B------:R-:W-:-:S09]  /*1720*/  UISETP.GE.U32.AND UP0, UPT, UR7, UR8, UPT ;  /* 0x000000080700728c */ /* 0x000fd2000bf06070 */
[----:B------:R-:W-:Y:S05]  /*1730*/  BRA.U UP0, `(.L_x_70) ;  /* 0x0000000500047547 */ /* 0x000fea000b800000 */
[----:B------:R-:W-:Y:S01]  /*1740*/  UIADD3 UR5, UPT, UPT, -UR7, UR8, URZ ;  /* 0x0000000807057290 */ /* 0x000fe2000fffe1ff */
[----:B------:R-:W-:Y:S05]  /*1750*/  BSSY.RECONVERGENT B1, `(.L_x_70) ;  /* 0x000003f000017945 */ /* 0x000fea0003800200 */
[----:B------:R-:W-:-:S13]  /*1760*/  ISETP.GE.AND P0, PT, R0, UR5, PT ;  /* 0x0000000500007c0c */ /* 0x000fda000bf06270 */
[----:B------:R-:W-:Y:S05]  /*1770*/  @P0 BRA `(.L_x_73) ;  /* 0x0000000000f00947 */ /* 0x000fea0003800000 */
[----:B------:R-:W2:Y:S01]  /*1780*/  LDC R5, c[0x0][0x3ac] ;  /* 0x0000eb00ff057b82 */ /* 0x000ea20000000800 */
[----:B------:R-:W-:Y:S01]  /*1790*/  LOP3.LUT R2, RZ, R0, RZ, 0x33, !PT ;  /* 0x00000000ff027212 */ /* 0x000fe200078e33ff */
[----:B------:R-:W-:Y:S01]  /*17a0*/  BSSY.RECONVERGENT B2, `(.L_x_74) ;  /* 0x0000019000027945 */ /* 0x000fe20003800200 */
[----:B------:R-:W-:-:S03]  /*17b0*/  IMAD.MOV.U32 R8, RZ, RZ, R0 ;  /* 0x000000ffff087224 */ /* 0x000fc600078e0000 */
[----:B------:R-:W-:-:S04]  /*17c0*/  VIADD R2, R2, UR8 ;  /* 0x0000000802027c36 */ /* 0x000fc80008000000 */
[C---:B------:R-:W-:Y:S01]  /*17d0*/  VIADD R4, R2.reuse, -UR6 ;  /* 0x8000000602047c36 */ /* 0x040fe20008000000 */
[C---:B------:R-:W-:Y:S02]  /*17e0*/  LOP3.LUT R6, R2.reuse, 0x300, RZ, 0xc0, !PT ;  /* 0x0000030002067812 */ /* 0x040fe400078ec0ff */
[----:B------:R-:W-:Y:S02]  /*17f0*/  LEA.HI R2, R2, 0x1, RZ, 0x18 ;  /* 0x0000000102027811 */ /* 0x000fe400078fc0ff */
[----:B------:R-:W-:Y:S01]  /*1800*/  ISETP.NE.AND P0, PT, R6, 0x300, PT ;  /* 0x000003000600780c */ /* 0x000fe20003f05270 */
[----:B--2---:R-:W-:-:S04]  /*1810*/  IMAD R5, R5, UR4, RZ ;  /* 0x0000000405057c24 */ /* 0x004fc8000f8e02ff */
[----:B------:R-:W-:-:S05]  /*1820*/  IMAD R4, R5, -0x800, R4 ;  /* 0xfffff80005047824 */ /* 0x000fca00078e0204 */
[----:B------:R-:W-:-:S03]  /*1830*/  ISETP.GE.U32.AND P2, PT, R4, 0x300, PT ;  /* 0x000003000400780c */ /* 0x000fc60003f46070 */
[----:B------:R-:W-:Y:S10]  /*1840*/  @!P0 BRA `(.L_x_75) ;  /* 0x0000000000388947 */ /* 0x000ff40003800000 */
[----:B------:R-:W2:Y:S01]  /*1850*/  LDC.64 R6, c[0x0][0x380] ;  /* 0x0000e000ff067b82 */ /* 0x000ea20000000a00 */
[----:B------:R-:W-:Y:S01]  /*1860*/  LOP3.LUT R2, R2, 0x3, RZ, 0xc0, !PT ;  /* 0x0000000302027812 */ /* 0x000fe200078ec0ff */
[----:B------:R-:W-:-:S04]  /*1870*/  IMAD.MOV.U32 R8, RZ, RZ, R0 ;  /* 0x000000ffff087224 */ /* 0x000fc800078e0000 */
[----:B------:R-:W-:-:S07]  /*1880*/  IMAD.MOV R2, RZ, RZ, -R2 ;  /* 0x000000ffff027224 */ /* 0x000fce00078e0a02 */
.L_x_76:
[----:B--2---:R-:W-:-:S06]  /*1890*/  IMAD.WIDE.U32 R4, R3, 0x8, R6 ;  /* 0x0000000803047825 */ /* 0x004fcc00078e0006 */
        /* <DEDUP_REMOVED lines=9> */
.L_x_75:
[----:B01----:R-:W-:Y:S05]  /*1930*/  BSYNC.RECONVERGENT B2 ;  /* 0x0000000000027941 */ /* 0x003fea0003800200 */
.L_x_74:
[----:B------:R-:W-:Y:S05]  /*1940*/  @!P2 BRA `(.L_x_73) ;  /* 0x00000000007ca947 */ /* 0x000fea0003800000 */
[----:B------:R-:W0:Y:S01]  /*1950*/  LDC.64 R2, c[0x0][0x380] ;  /* 0x0000e000ff027b82 */ /* 0x000e220000000a00 */
[C---:B------:R-:W-:Y:S02]  /*1960*/  VIADD R4, R8.reuse, 0x200 ;  /* 0x0000020008047836 */ /* 0x040fe40000000000 */
[----:B------:R-:W-:-:S07]  /*1970*/  VIADD R5, R8, UR13 ;  /* 0x0000000d08057c36 */ /* 0x000fce0008000000 */
.L_x_77:
[----:B------:R-:W-:-:S04]  /*1980*/  VIADD R7, R5, 0xffffff00 ;  /* 0xffffff0005077836 */ /* 0x000fc80000000000 */
[----:B0-----:R-:W-:-:S06]  /*1990*/  IMAD.WIDE.U32 R6, R7, 0x8, R2 ;  /* 0x0000000807067825 */ /* 0x001fcc00078e0002 */
[----:B------:R-:W2:Y:S01]  /*19a0*/  LDG.E.64.CONSTANT R6, desc[UR10][R6.64] ;  /* 0x0000000a06067981 */ /* 0x000ea2000c1e9b00 */
[----:B------:R-:W-:-:S04]  /*19b0*/  IMAD.WIDE.U32 R8, R5, 0x8, R2 ;  /* 0x0000000805087825 */ /* 0x000fc800078e0002 */
[----:B------:R-:W-:Y:S02]  /*19c0*/  VIADD R11, R5, 0x100 ;  /* 0x00000100050b7836 */ /* 0x000fe40000000000 */
[----:B------:R-:W3:Y:S02]  /*19d0*/  LDG.E.64.CONSTANT R8, desc[UR10][R8.64] ;  /* 0x0000000a08087981 */ /* 0x000ee4000c1e9b00 */
[----:B------:R-:W-:-:S04]  /*19e0*/  IMAD.WIDE.U32 R10, R11, 0x8, R2 ;  /* 0x000000080b0a7825 */ /* 0x000fc800078e0002 */
[----:B------:R-:W-:Y:S02]  /*19f0*/  VIADD R13, R5, 0x200 ;  /* 0x00000200050d7836 */ /* 0x000fe40000000000 */
[----:B------:R-:W4:Y:S02]  /*1a00*/  LDG.E.64.CONSTANT R10, desc[UR10][R10.64] ;  /* 0x0000000a0a0a7981 */ /* 0x000f24000c1e9b00 */
[----:B------:R-:W-:-:S06]  /*1a10*/  IMAD.WIDE.U32 R12, R13, 0x8, R2 ;  /* 0x000000080d0c7825 */ /* 0x000fcc00078e0002 */
[----:B------:R-:W5:Y:S01]  /*1a20*/  LDG.E.64.CONSTANT R12, desc[UR10][R12.64] ;  /* 0x0000000a0c0c7981 */ /* 0x000f62000c1e9b00 */
[----:B------:R-:W-:Y:S01]  /*1a30*/  VIADD R5, R5, 0x400 ;  /* 0x0000040005057836 */ /* 0x000fe20000000000 */
[----:B--2---:R-:W-:-:S06]  /*1a40*/  DSETP.GEU.AND P0, PT, R20, R6, PT ;  /* 0x000000061400722a */ /* 0x004fcc0003f0e000 */
[----:B------:R-:W-:Y:S02]  /*1a50*/  FSEL R14, R6, R20, !P0 ;  /* 0x00000014060e7208 */ /* 0x000fe40004000000 */
[----:B------:R-:W-:-:S06]  /*1a60*/  FSEL R15, R7, R21, !P0 ;  /* 0x00000015070f7208 */ /* 0x000fcc0004000000 */
[----:B---3--:R-:W-:-:S06]  /*1a70*/  DSETP.GEU.AND P0, PT, R14, R8, PT ;  /* 0x000000080e00722a */ /* 0x008fcc0003f0e000 */
[----:B------:R-:W-:Y:S01]  /*1a80*/  FSEL R6, R8, R14, !P0 ;  /* 0x0000000e08067208 */ /* 0x000fe20004000000 */
[C---:B------:R-:W-:Y:S01]  /*1a90*/  VIADD R8, R4.reuse, 0x200 ;  /* 0x0000020004087836 */ /* 0x040fe20000000000 */
[----:B------:R-:W-:Y:S01]  /*1aa0*/  FSEL R7, R9, R15, !P0 ;  /* 0x0000000f09077208 */ /* 0x000fe20004000000 */
[----:B------:R-:W-:-:S05]  /*1ab0*/  VIADD R4, R4, 0x400 ;  /* 0x0000040004047836 */ /* 0x000fca0000000000 */
[----:B----4-:R-:W-:-:S06]  /*1ac0*/  DSETP.GEU.AND P0, PT, R6, R10, PT ;  /* 0x0000000a0600722a */ /* 0x010fcc0003f0e000 */
[----:B------:R-:W-:Y:S02]  /*1ad0*/  FSEL R6, R10, R6, !P0 ;  /* 0x000000060a067208 */ /* 0x000fe40004000000 */
[----:B------:R-:W-:-:S06]  /*1ae0*/  FSEL R7, R11, R7, !P0 ;  /* 0x000000070b077208 */ /* 0x000fcc0004000000 */
[----:B-----5:R-:W-:-:S06]  /*1af0*/  DSETP.GEU.AND P0, PT, R6, R12, PT ;  /* 0x0000000c0600722a */ /* 0x020fcc0003f0e000 */
[----:B------:R-:W-:Y:S02]  /*1b00*/  FSEL R20, R12, R6, !P0 ;  /* 0x000000060c147208 */ /* 0x000fe40004000000 */
[----:B------:R-:W-:Y:S02]  /*1b10*/  FSEL R21, R13, R7, !P0 ;  /* 0x000000070d157208 */ /* 0x000fe40004000000 */
[----:B------:R-:W-:-:S13]  /*1b20*/  ISETP.GE.AND P0, PT, R8, UR5, PT ;  /* 0x0000000508007c0c */ /* 0x000fda000bf06270 */
[----:B------:R-:W-:Y:S05]  /*1b30*/  @!P0 BRA `(.L_x_77) ;  /* 0xfffffffc00908947 */ /* 0x000fea000383ffff */
.L_x_73:
[----:B01----:R-:W-:Y:S05]  /*1b40*/  BSYNC.RECONVERGENT B1 ;  /* 0x0000000000017941 */ /* 0x003fea0003800200 */
.L_x_70:
[----:B------:R-:W2:Y:S01]  /*1b50*/  S2R R7, SR_LANEID ;  /* 0x0000000000077919 */ /* 0x000ea20000000000 */
[----:B------:R-:W-:Y:S04]  /*1b60*/  SHFL.DOWN PT, R2, R20, 0x1, 0x1f ;  /* 0x08201f0014027f89 */ /* 0x000fe800000e0000 */
[----:B------:R-:W3:Y:S02]  /*1b70*/  SHFL.DOWN PT, R3, R21, 0x1, 0x1f ;  /* 0x08201f0015037f89 */ /* 0x000ee400000e0000 */
[----:B---3--:R-:W-:Y:S01]  /*1b80*/  DSETP.GEU.AND P0, PT, R20, R2, PT ;  /* 0x000000021400722a */ /* 0x008fe20003f0e000 */
[C---:B--2---:R-:W-:Y:S02]  /*1b90*/  ISETP.GT.AND P1, PT, R7.reuse, 0x1e, PT ;  /* 0x0000001e0700780c */ /* 0x044fe40003f24270 */
        /* <DEDUP_REMOVED lines=9> */
[----:B------:R-:W2:Y:S03]  /*1c30*/  SHFL.DOWN PT, R5, R3, 0x2, 0x1f ;  /* 0x08401f0003057f89 */ /* 0x000ea600000e0000 */
[----:B------:R-:W-:Y:S01]  /*1c40*/  @!P2 LOP3.LUT R6, R6, 0xf8, RZ, 0xc0, !PT ;  /* 0x000000f80606a812 */ /* 0x000fe200078ec0ff */
[----:B------:R-:W3:Y:S01]  /*1c50*/  @!P2 S2R R9, SR_CgaCtaId ;  /* 0x000000000009a919 */ /* 0x000ee20000008800 */
[----:B--2---:R-:W-:-:S06]  /*1c60*/  DSETP.GEU.AND P0, PT, R2, R4, PT ;  /* 0x000000040200722a */ /* 0x004fcc0003f0e000 */
[----:B------:R-:W-:Y:S02]  /*1c70*/  @!P1 FSEL R2, R4, R2, !P0 ;  /* 0x0000000204029208 */ /* 0x000fe40004000000 */
[----:B------:R-:W-:Y:S02]  /*1c80*/  @!P1 FSEL R3, R5, R3, !P0 ;  /* 0x0000000305039208 */ /* 0x000fe40004000000 */
[----:B------:R-:W-:Y:S01]  /*1c90*/  ISETP.GT.AND P1, PT, R7, 0x1b, PT ;  /* 0x0000001b0700780c */ /* 0x000fe20003f24270 */
[----:B------:R-:W-:Y:S01]  /*1ca0*/  SHFL.DOWN PT, R4, R2, 0x4, 0x1f ;  /* 0x08801f0002047f89 */ /* 0x000fe200000e0000 */
[----:B---3--:R-:W-:-:S03]  /*1cb0*/  @!P2 LEA R9, R9, R8, 0x18 ;  /* 0x000000080909a211 */ /* 0x008fc600078ec0ff */
[----:B------:R-:W2:Y:S02]  /*1cc0*/  SHFL.DOWN PT, R5, R3, 0x4, 0x1f ;  /* 0x08801f0003057f89 */ /* 0x000ea400000e0000 */
[----:B------:R-:W-:Y:S01]  /*1cd0*/  @!P2 IMAD.IADD R9, R6, 0x1, R9 ;  /* 0x000000010609a824 */ /* 0x000fe200078e0209 */
[----:B--2---:R-:W-:-:S06]  /*1ce0*/  DSETP.GEU.AND P0, PT, R2, R4, PT ;  /* 0x000000040200722a */ /* 0x004fcc0003f0e000 */
[----:B------:R-:W-:Y:S02]  /*1cf0*/  @!P1 FSEL R2, R4, R2, !P0 ;  /* 0x0000000204029208 */ /* 0x000fe40004000000 */
[----:B------:R-:W-:Y:S02]  /*1d00*/  @!P1 FSEL R3, R5, R3, !P0 ;  /* 0x0000000305039208 */ /* 0x000fe40004000000 */
[----:B------:R-:W-:Y:S01]  /*1d10*/  ISETP.GT.AND P1, PT, R7, 0x17, PT ;  /* 0x000000170700780c */ /* 0x000fe20003f24270 */
[----:B------:R-:W-:Y:S04]  /*1d20*/  SHFL.DOWN PT, R4, R2, 0x8, 0x1f ;  /* 0x09001f0002047f89 */ /* 0x000fe800000e0000 */
[----:B------:R-:W2:Y:S02]  /*1d30*/  SHFL.DOWN PT, R5, R3, 0x8, 0x1f ;  /* 0x09001f0003057f89 */ /* 0x000ea400000e0000 */
[----:B--2---:R-:W-:-:S06]  /*1d40*/  DSETP.GEU.AND P0, PT, R2, R4, PT ;  /* 0x000000040200722a */ /* 0x004fcc0003f0e000 */
[----:B------:R-:W-:Y:S02]  /*1d50*/  @!P1 FSEL R2, R4, R2, !P0 ;  /* 0x0000000204029208 */ /* 0x000fe40004000000 */
[----:B------:R-:W-:Y:S02]  /*1d60*/  @!P1 FSEL R3, R5, R3, !P0 ;  /* 0x0000000305039208 */ /* 0x000fe40004000000 */
[----:B------:R-:W-:Y:S01]  /*1d70*/  ISETP.GT.AND P1, PT, R7, 0xf, PT ;  /* 0x0000000f0700780c */ /* 0x000fe20003f24270 */
[----:B------:R-:W-:Y:S04]  /*1d80*/  SHFL.DOWN PT, R4, R2, 0x10, 0x1f ;  /* 0x0a001f0002047f89 */ /* 0x000fe800000e0000 */
[----:B------:R-:W2:Y:S02]  /*1d90*/  SHFL.DOWN PT, R5, R3, 0x10, 0x1f ;  /* 0x0a001f0003057f89 */ /* 0x000ea400000e0000 */
[----:B--2---:R-:W-:-:S06]  /*1da0*/  DSETP.GEU.AND P0, PT, R2, R4, PT ;  /* 0x000000040200722a */ /* 0x004fcc0003f0e000 */
        /* <DEDUP_REMOVED lines=8> */
[----:B------:R-:W3:Y:S01]  /*1e30*/  S2UR UR5, SR_CgaCtaId ;  /* 0x00000000000579c3 */ /* 0x000ee20000008800 */
[----:B------:R-:W-:Y:S02]  /*1e40*/  UMOV UR4, 0x400 ;  /* 0x0000040000047882 */ /* 0x000fe40000000000 */
[----:B---3--:R-:W-:-:S09]  /*1e50*/  ULEA UR4, UR5, UR4, 0x18 ;  /* 0x0000000405047291 */ /* 0x008fd2000f8ec0ff */
[----:B------:R-:W3:Y:S04]  /*1e60*/  LDS.128 R12, [UR4+0x10] ;  /* 0x00001004ff0c7984 */ /* 0x000ee80008000c00 */
[----:B--2---:R-:W2:Y:S04]  /*1e70*/  LDS.128 R4, [UR4+0x20] ;  /* 0x00002004ff047984 */ /* 0x004ea80008000c00 */
[----:B------:R-:W4:Y:S01]  /*1e80*/  LDS.128 R8, [UR4+0x30] ;  /* 0x00003004ff087984 */ /* 0x000f220008000c00 */
[----:B---3--:R-:W-:-:S06]  /*1e90*/  DSETP.GEU.AND P1, PT, R2, R12, PT ;  /* 0x0000000c0200722a */ /* 0x008fcc0003f2e000 */
[----:B------:R-:W-:Y:S02]  /*1ea0*/  FSEL R2, R12, R2, !P1 ;  /* 0x000000020c027208 */ /* 0x000fe40004800000 */
[----:B------:R-:W-:-:S06]  /*1eb0*/  FSEL R3, R13, R3, !P1 ;  /* 0x000000030d037208 */ /* 0x000fcc0004800000 */
[----:B------:R-:W-:-:S06]  /*1ec0*/  DSETP.GEU.AND P1, PT, R2, R14, PT ;  /* 0x0000000e0200722a */ /* 0x000fcc0003f2e000 */
[----:B------:R-:W-:Y:S02]  /*1ed0*/  FSEL R2, R14, R2, !P1 ;  /* 0x000000020e027208 */ /* 0x000fe40004800000 */
[----:B------:R-:W-:-:S06]  /*1ee0*/  FSEL R3, R15, R3, !P1 ;  /* 0x000000030f037208 */ /* 0x000fcc0004800000 */
[----:B--2---:R-:W-:-:S06]  /*1ef0*/  DSETP.GEU.AND P1, PT, R2, R4, PT ;  /* 0x000000040200722a */ /* 0x004fcc0003f2e000 */
[----:B------:R-:W-:Y:S02]  /*1f00*/  FSEL R4, R4, R2, !P1 ;  /* 0x0000000204047208 */ /* 0x000fe40004800000 */
[----:B------:R-:W-:Y:S02]  /*1f10*/  FSEL R5, R5, R3, !P1 ;  /* 0x0000000305057208 */ /* 0x000fe40004800000 */
[----:B------:R-:W2:Y:S04]  /*1f20*/  LDS.64 R2, [UR4+0x40] ;  /* 0x00004004ff027984 */ /* 0x000ea80008000a00 */
        /* <DEDUP_REMOVED lines=9> */
[----:B--2---:R-:W-:-:S06]  /*1fc0*/  DSETP.GEU.AND P1, PT, R4, R2, PT ;  /* 0x000000020400722a */ /* 0x004fcc0003f2e000 */
[----:B------:R-:W-:Y:S02]  /*1fd0*/  FSEL R2, R2, R4, !P1 ;  /* 0x0000000402027208 */ /* 0x000fe40004800000 */
[----:B------:R-:W-:Y:S01]  /*1fe0*/  FSEL R3, R3, R5, !P1 ;  /* 0x0000000503037208 */ /* 0x000fe20004800000 */
[----:B------:R-:W-:Y:S06]  /*1ff0*/  BRA `(.L_x_69) ;  /* 0x0000001c00f47947 */ /* 0x000fec0003800000 */
.L_x_58:
        /* <DEDUP_REMOVED lines=16> */
.L_x_80:
[----:B------:R-:W-:Y:S05]  /*2100*/  BSYNC.RECONVERGENT B1 ;  /* 0x0000000000017941 */ /* 0x000fea0003800200 */
.L_x_79:
        /* <DEDUP_REMOVED lines=18> */
.L_x_85:
        /* <DEDUP_REMOVED lines=10> */
.L_x_84:
[----:B------:R-:W-:Y:S05]  /*22d0*/  BSYNC.RECONVERGENT B2 ;  /* 0x0000000000027941 */ /* 0x000fea0003800200 */
.L_x_83:
[----:B------:R-:W-:Y:S05]  /*22e0*/  @!P2 BRA `(.L_x_82) ;  /* 0x000000000080a947 */ /* 0x000fea0003800000 */
[----:B------:R-:W0:Y:S01]  /*22f0*/  LDC.64 R4, c[0x0][0x380] ;  /* 0x0000e000ff047b82 */ /* 0x000e220000000a00 */
[----:B------:R-:W-:Y:S02]  /*2300*/  IMAD.U32 R7, RZ, RZ, UR16 ;  /* 0x00000010ff077e24 */ /* 0x000fe4000f8e00ff */
[----:B------:R-:W-:Y:S02]  /*2310*/  VIADD R6, R8, 0x200 ;  /* 0x0000020008067836 */ /* 0x000fe40000000000 */
[----:B------:R-:W-:-:S07]  /*2320*/  IMAD R7, R7, 0x800, R8 ;  /* 0x0000080007077824 */ /* 0x000fce00078e0208 */
.L_x_86:
        /* <DEDUP_REMOVED lines=28> */
.L_x_82:
[----:B------:R-:W-:Y:S05]  /*24f0*/  BSYNC.RECONVERGENT B1 ;  /* 0x0000000000017941 */ /* 0x000fea0003800200 */
.L_x_81:
        /* <DEDUP_REMOVED lines=45> */
[----:B------:R-:W-:-:S03]  /*27d0*/  FSEL R5, R5, R3, P1 ;  /* 0x0000000305057208 */ /* 0x000fc60000800000 */
[----:B0-----:R-:W-:Y:S02]  /*27e0*/  IMAD.MOV.U32 R2, RZ, RZ, R4 ;  /* 0x000000ffff027224 */ /* 0x001fe400078e0004 */
[----:B------:R-:W-:Y:S01]  /*27f0*/  IMAD.MOV.U32 R3, RZ, RZ, R5 ;  /* 0x000000ffff037224 */ /* 0x000fe200078e0005 */
[----:B------:R-:W-:Y:S06]  /*2800*/  BAR.SYNC.DEFER_BLOCKING 0x0 ;  /* 0x0000000000007b1d */ /* 0x000fec0000010000 */
[----:B------:R-:W-:Y:S05]  /*2810*/  @P0 BRA `(.L_x_69) ;  /* 0x0000001400ec0947 */ /* 0x000fea0003800000 */
[----:B------:R-:W0:Y:S01]  /*2820*/  S2UR UR5, SR_CgaCtaId ;  /* 0x00000000000579c3 */ /* 0x000e220000008800 */
[----:B------:R-:W-:Y:S02]  /*2830*/  UMOV UR4, 0x400 ;  /* 0x0000040000047882 */ /* 0x000fe40000000000 */
[----:B0-----:R-:W-:-:S09]  /*2840*/  ULEA UR4, UR5, UR4, 0x18 ;  /* 0x0000000405047291 */ /* 0x001fd2000f8ec0ff */
[----:B------:R-:W0:Y:S04]  /*2850*/  LDS.128 R12, [UR4+0x10] ;  /* 0x00001004ff0c7984 */ /* 0x000e280008000c00 */
[----:B------:R-:W1:Y:S04]  /*2860*/  LDS.128 R4, [UR4+0x20] ;  /* 0x00002004ff047984 */ /* 0x000e680008000c00 */
        /* <DEDUP_REMOVED lines=24> */
.L_x_87:
        /* <DEDUP_REMOVED lines=36> */
[----:B------:R-:W-:Y:S01]  /*2c30*/  VIADD R10, R10, 0x10 ;  /* 0x000000100a0a7836 */ /* 0x000fe20000000000 */
[----:B------:R-:W0:Y:S11]  /*2c40*/  SHFL.DOWN PT, R3, R7, 0x8, R5 ;  /* 0x0900000007037989 */ /* 0x000e3600000e0005 */
[----:B------:R-:W1:Y:S01]  /*2c50*/  @!P0 S2R R9, SR_CgaCtaId ;  /* 0x0000000000098919 */ /* 0x000e620000008800 */
[----:B------:R-:W-:Y:S01]  /*2c60*/  @!P0 MOV R8, 0x400 ;  /* 0x0000040000088802 */ /* 0x000fe20000000f00 */
[----:B0-----:R-:W-:Y:S01]  /*2c70*/  DSETP.GEU.AND P1, PT, R6, R2, PT ;  /* 0x000000020600722a */ /* 0x001fe20003f2e000 */
[----:B------:R-:W-:-:S05]  /*2c80*/  @!P0 SHF.R.U32.HI R6, RZ, 0x2, R0 ;  /* 0x00000002ff068819 */ /* 0x000fca0000011600 */
[----:B------:R-:W-:Y:S02]  /*2c90*/  @!P2 FSEL R4, R2, R4, !P1 ;  /* 0x000000040204a208 */ /* 0x000fe40004800000 */
[----:B------:R-:W-:Y:S02]  /*2ca0*/  @!P2 FSEL R7, R3, R7, !P1 ;  /* 0x000000070307a208 */ /* 0x000fe40004800000 */
[----:B------:R-:W-:Y:S01]  /*2cb0*/  ISETP.GT.AND P2, PT, R10, R5, PT ;  /* 0x000000050a00720c */ /* 0x000fe20003f44270 */
[----:B------:R-:W-:Y:S01]  /*2cc0*/  SHFL.DOWN PT, R2, R4, 0x10, R5 ;  /* 0x0a00000004027989 */ /* 0x000fe200000e0005 */
[----:B------:R-:W-:-:S03]  /*2cd0*/  @!P0 LOP3.LUT R6, R6, 0xf8, RZ, 0xc0, !PT ;  /* 0x000000f806068812 */ /* 0x000fc600078ec0ff */
[----:B------:R0:W2:Y:S01]  /*2ce0*/  SHFL.DOWN PT, R3, R7, 0x10, R5 ;  /* 0x0a00000007037989 */ /* 0x0000a200000e0005 */
        /* <DEDUP_REMOVED lines=11> */
[----:B0-----:R-:W-:Y:S05]  /*2da0*/  @P0 BRA `(.L_x_69) ;  /* 0x0000001000880947 */ /* 0x001fea0003800000 */
        /* <DEDUP_REMOVED lines=59> */
.L_x_78:
[----:B------:R-:W0:Y:S01]  /*3160*/  S2R R0, SR_TID.X ;  /* 0x0000000000007919 */ /* 0x000e220000002100 */
[----:B------:R-:W1:Y:S01]  /*3170*/  LDCU.64 UR8, c[0x0][0x380] ;  /* 0x00007000ff0877ac */ /* 0x000e620008000a00 */
[----:B------:R-:W-:Y:S02]  /*3180*/  IMAD.U32 R19, RZ, RZ, UR16 ;  /* 0x00000010ff137e24 */ /* 0x000fe4000f8e00ff */
[----:B-1----:R-:W-:Y:S02]  /*3190*/  IMAD.U32 R2, RZ, RZ, UR8 ;  /* 0x00000008ff027e24 */ /* 0x002fe4000f8e00ff */
[----:B------:R-:W-:Y:S02]  /*31a0*/  IMAD.U32 R3, RZ, RZ, UR9 ;  /* 0x00000009ff037e24 */ /* 0x000fe4000f8e00ff */
[----:B0-----:R-:W-:-:S04]  /*31b0*/  IMAD R19, R19, 0x800, R0 ;  /* 0x0000080013137824 */ /* 0x001fc800078e0200 */
[----:B------:R-:W-:-:S05]  /*31c0*/  IMAD.WIDE.U32 R18, R19, 0x8, R2 ;  /* 0x0000000813127825 */ /* 0x000fca00078e0002 */
        /* <DEDUP_REMOVED lines=8> */
[----:B------:R-:W-:Y:S01]  /*3250*/  UISETP.GE.U32.AND UP0, UPT, UR13, UR5, UPT ;  /* 0x000000050d00728c */ /* 0x000fe2000bf06070 */
        /* <DEDUP_REMOVED lines=21> */
[----:B------:R-:W-:Y:S06]  /*33b0*/  BRA.U !UP0, `(.L_x_88) ;  /* 0x0000000508dc7547 */ /* 0x000fec000b800000 */
[----:B------:R-:W-:Y:S02]  /*33c0*/  ULEA UR8, UR16, UR5, 0xb ;  /* 0x0000000510087291 */ /* 0x000fe4000f8e58ff */
[----:B------:R-:W-:Y:S02]  /*33d0*/  UIADD3 UR14, UPT, UPT, UR7, -0x800, URZ ;  /* 0xfffff800070e7890 */ /* 0x000fe4000fffe0ff */
[----:B------:R-:W-:Y:S02]  /*33e0*/  UIADD3 UR9, UPT, UPT, UR8, 0x100, URZ ;  /* 0x0000010008097890 */ /* 0x000fe4000fffe0ff */
[----:B------:R-:W-:Y:S02]  /*33f0*/  UISETP.GT.U32.AND UP0, UPT, UR8, UR14, UPT ;  /* 0x0000000e0800728c */ /* 0x000fe4000bf04070 */
[----:B------:R-:W-:Y:S01]  /*3400*/  VIADD R7, R0, UR8 ;  /* 0x0000000800077c36 */ /* 0x000fe20008000000 */
[----:B------:R-:W-:Y:S01]  /*3410*/  UMOV UR4, URZ ;  /* 0x000000ff00047c82 */ /* 0x000fe20008000000 */
[----:B------:R-:W-:-:S05]  /*3420*/  UMOV UR6, UR8 ;  /* 0x0000000800067c82 */ /* 0x000fca0008000000 */
[----:B------:R-:W-:Y:S05]  /*3430*/  BRA.U UP0, `(.L_x_89) ;  /* 0x0000000100b87547 */ /* 0x000fea000b800000 */
[----:B------:R-:W0:Y:S01]  /*3440*/  LDC.64 R2, c[0x0][0x380] ;  /* 0x0000e000ff027b82 */ /* 0x000e220000000a00 */
[----:B------:R-:W1:Y:S01]  /*3450*/  LDCU UR7, c[0x0][0x3a8] ;  /* 0x00007500ff0777ac */ /* 0x000e620008000800 */
[----:B------:R-:W-:Y:S01]  /*3460*/  NOP ;  /* 0x0000000000007918 */ /* 0x000fe20000000000 */
.L_x_90:
[----:B------:R-:W-:-:S04]  /*3470*/  VIADD R23, R0, UR6 ;  /* 0x0000000600177c36 */ /* 0x000fc80008000000 */
[----:B0-----:R-:W-:-:S05]  /*3480*/  IMAD.WIDE.U32 R22, R23, 0x8, R2 ;  /* 0x0000000817167825 */ /* 0x001fca00078e0002 */
[----:B------:R-:W2:Y:S04]  /*3490*/  LDG.E.64.CONSTANT R24, desc[UR10][R22.64] ;  /* 0x0000000a16187981 */ /* 0x000ea8000c1e9b00 */
[----:B------:R-:W3:Y:S04]  /*34a0*/  LDG.E.64.CONSTANT R18, desc[UR10][R22.64+0x800] ;  /* 0x0008000a16127981 */ /* 0x000ee8000c1e9b00 */
[----:B------:R-:W4:Y:S04]  /*34b0*/  LDG.E.64.CONSTANT R16, desc[UR10][R22.64+0x1000] ;  /* 0x0010000a16107981 */ /* 0x000f28000c1e9b00 */
[----:B------:R-:W5:Y:S04]  /*34c0*/  LDG.E.64.CONSTANT R14, desc[UR10][R22.64+0x1800] ;  /* 0x0018000a160e7981 */ /* 0x000f68000c1e9b00 */
[----:B------:R-:W5:Y:S04]  /*34d0*/  LDG.E.64.CONSTANT R12, desc[UR10][R22.64+0x2000] ;  /* 0x0020000a160c7981 */ /* 0x000f68000c1e9b00 */
[----:B------:R-:W5:Y:S04]  /*34e0*/  LDG.E.64.CONSTANT R10, desc[UR10][R22.64+0x2800] ;  /* 0x0028000a160a7981 */ /* 0x000f68000c1e9b00 */
[----:B------:R-:W5:Y:S04]  /*34f0*/  LDG.E.64.CONSTANT R8, desc[UR10][R22.64+0x3000] ;  /* 0x0030000a16087981 */ /* 0x000f68000c1e9b00 */
[----:B------:R-:W5:Y:S01]  /*3500*/  LDG.E.64.CONSTANT R20, desc[UR10][R22.64+0x3800] ;  /* 0x0038000a16147981 */ /* 0x000f62000c1e9b00 */
[----:B-1----:R-:W-:-:S04]  /*3510*/  UIADD3 UR12, UPT, UPT, -UR6, UR7, URZ ;  /* 0x00000007060c7290 */ /* 0x002fc8000fffe1ff */
        /* <DEDUP_REMOVED lines=32> */
.L_x_89:
[----:B------:R-:W-:-:S09]  /*3720*/  UISETP.GE.U32.AND UP0, UPT, UR6, UR7, UPT ;  /* 0x000000070600728c */ /* 0x000fd2000bf06070 */
[----:B------:R-:W-:Y:S05]  /*3730*/  BRA.U UP0, `(.L_x_88) ;  /* 0x0000000100fc7547 */ /* 0x000fea000b800000 */
[----:B------:R-:W-:Y:S01]  /*3740*/  UIADD3 UR5, UPT, UPT, -UR6, UR7, URZ ;  /* 0x0000000706057290 */ /* 0x000fe2000fffe1ff */
[----:B------:R-:W-:Y:S05]  /*3750*/  BSSY.RECONVERGENT B1, `(.L_x_88) ;  /* 0x000003d000017945 */ /* 0x000fea0003800200 */
[----:B------:R-:W-:-:S13]  /*3760*/  ISETP.GE.AND P0, PT, R0, UR5, PT ;  /* 0x0000000500007c0c */ /* 0x000fda000bf06270 */
[----:B------:R-:W-:Y:S05]  /*3770*/  @P0 BRA `(.L_x_91) ;  /* 0x0000000000e80947 */ /* 0x000fea0003800000 */
[----:B------:R-:W0:Y:S01]  /*3780*/  LDC R10, c[0x0][0x3ac] ;  /* 0x0000eb00ff0a7b82 */ /* 0x000e220000000800 */
[----:B------:R-:W-:Y:S01]  /*3790*/  LOP3.LUT R6, RZ, R0, RZ, 0x33, !PT ;  /* 0x00000000ff067212 */ /* 0x000fe200078e33ff */
[----:B------:R-:W-:Y:S04]  /*37a0*/  BSSY.RECONVERGENT B2, `(.L_x_92) ;  /* 0x0000018000027945 */ /* 0x000fe80003800200 */
[----:B------:R-:W-:-:S04]  /*37b0*/  VIADD R8, R6, UR7 ;  /* 0x0000000706087c36 */ /* 0x000fc80008000000 */
[----:B------:R-:W-:Y:S02]  /*37c0*/  VIADD R9, R8, -UR8 ;  /* 0x8000000808097c36 */ /* 0x000fe40008000000 */
[----:B0-----:R-:W-:Y:S01]  /*37d0*/  IMAD R6, R10, UR4, RZ ;  /* 0x000000040a067c24 */ /* 0x001fe2000f8e02ff */
[C---:B------:R-:W-:Y:S02]  /*37e0*/  LOP3.LUT R10, R8.reuse, 0x300, RZ, 0xc0, !PT ;  /* 0x00000300080a7812 */ /* 0x040fe400078ec0ff */
[----:B------:R-:W-:Y:S01]  /*37f0*/  LEA.HI R8, R8, 0x1, RZ, 0x18 ;  /* 0x0000000108087811 */ /* 0x000fe200078fc0ff */
[----:B------:R-:W-:Y:S01]  /*3800*/  IMAD R6, R6, -0x800, R9 ;  /* 0xfffff80006067824 */ /* 0x000fe200078e0209 */
[----:B------:R-:W-:Y:S01]  /*3810*/  ISETP.NE.AND P0, PT, R10, 0x300, PT ;  /* 0x000003000a00780c */ /* 0x000fe20003f05270 */
[----:B------:R-:W-:-:S03]  /*3820*/  IMAD.MOV.U32 R10, RZ, RZ, R0 ;  /* 0x000000ffff0a7224 */ /* 0x000fc600078e0000 */
[----:B------:R-:W-:-:S09]  /*3830*/  ISETP.GE.U32.AND P2, PT, R6, 0x300, PT ;  /* 0x000003000600780c */ /* 0x000fd20003f46070 */
[----:B------:R-:W-:Y:S05]  /*3840*/  @!P0 BRA `(.L_x_93) ;  /* 0x0000000000348947 */ /* 0x000fea0003800000 */
[----:B------:R-:W-:Y:S01]  /*3850*/  LOP3.LUT R8, R8, 0x3, RZ, 0xc0, !PT ;  /* 0x0000000308087812 */ /* 0x000fe200078ec0ff */
[----:B------:R-:W-:-:S04]  /*3860*/  IMAD.MOV.U32 R10, RZ, RZ, R0 ;  /* 0x000000ffff0a7224 */ /* 0x000fc800078e0000 */
[----:B------:R-:W-:-:S07]  /*3870*/  IMAD.MOV R6, RZ, RZ, -R8 ;  /* 0x000000ffff067224 */ /* 0x000fce00078e0a08 */
.L_x_94:
        /* <DEDUP_REMOVED lines=10> */
.L_x_93:
[----:B------:R-:W-:Y:S05]  /*3920*/  BSYNC.RECONVERGENT B2 ;  /* 0x0000000000027941 */ /* 0x000fea0003800200 */
.L_x_92:
[----:B------:R-:W-:Y:S05]  /*3930*/  @!P2 BRA `(.L_x_91) ;  /* 0x000000000078a947 */ /* 0x000fea0003800000 */
[C---:B------:R-:W-:Y:S02]  /*3940*/  VIADD R6, R10.reuse, 0x200 ;  /* 0x000002000a067836 */ /* 0x040fe40000000000 */
[----:B------:R-:W-:-:S07]  /*3950*/  VIADD R7, R10, UR9 ;  /* 0x000000090a077c36 */ /* 0x000fce0008000000 */
.L_x_95:
[----:B------:R-:W-:-:S04]  /*3960*/  VIADD R9, R7, 0xffffff00 ;  /* 0xffffff0007097836 */ /* 0x000fc80000000000 */
[----:B------:R-:W-:-:S06]  /*3970*/  IMAD.WIDE.U32 R8, R9, 0x8, R2 ;  /* 0x0000000809087825 */ /* 0x000fcc00078e0002 */
        /* <DEDUP_REMOVED lines=11> */
[----:B------:R-:W-:Y:S01]  /*3a30*/  FSEL R4, R8, R4, !P0 ;  /* 0x0000000408047208 */ /* 0x000fe20004000000 */
[C---:B------:R-:W-:Y:S01]  /*3a40*/  VIADD R8, R6.reuse, 0x200 ;  /* 0x0000020006087836 */ /* 0x040fe20000000000 */
[----:B------:R-:W-:Y:S01]  /*3a50*/  FSEL R5, R9, R5, !P0 ;  /* 0x0000000509057208 */ /* 0x000fe20004000000 */
[----:B------:R-:W-:-:S05]  /*3a60*/  VIADD R6, R6, 0x400 ;  /* 0x0000040006067836 */ /* 0x000fca0000000000 */
        /* <DEDUP_REMOVED lines=11> */
.L_x_91:
[----:B------:R-:W-:Y:S05]  /*3b20*/  BSYNC.RECONVERGENT B1 ;  /* 0x0000000000017941 */ /* 0x000fea0003800200 */
.L_x_88:
        /* <DEDUP_REMOVED lines=49> */
[----:B------:R-:W1:Y:S04]  /*3e40*/  LDS.128 R12, [UR4+0x10] ;  /* 0x00001004ff0c7984 */ /* 0x000e680008000c00 */
[----:B0-----:R-:W0:Y:S04]  /*3e50*/  LDS.128 R4, [UR4+0x20] ;  /* 0x00002004ff047984 */ /* 0x001e280008000c00 */
[----:B------:R-:W2:Y:S01]  /*3e60*/  LDS.128 R8, [UR4+0x30] ;  /* 0x00003004ff087984 */ /* 0x000ea20008000c00 */
[----:B-1----:R-:W-:-:S06]  /*3e70*/  DSETP.GEU.AND P1, PT, R2, R12, PT ;  /* 0x0000000c0200722a */ /* 0x002fcc0003f2e000 */
[----:B------:R-:W-:Y:S02]  /*3e80*/  FSEL R2, R12, R2, !P1 ;  /* 0x000000020c027208 */ /* 0x000fe40004800000 */
[----:B------:R-:W-:-:S06]  /*3e90*/  FSEL R3, R13, R3, !P1 ;  /* 0x000000030d037208 */ /* 0x000fcc0004800000 */
[----:B------:R-:W-:-:S06]  /*3ea0*/  DSETP.GEU.AND P1, PT, R2, R14, PT ;  /* 0x0000000e0200722a */ /* 0x000fcc0003f2e000 */
[----:B------:R-:W-:Y:S02]  /*3eb0*/  FSEL R2, R14, R2, !P1 ;  /* 0x000000020e027208 */ /* 0x000fe40004800000 */
[----:B------:R-:W-:-:S06]  /*3ec0*/  FSEL R3, R15, R3, !P1 ;  /* 0x000000030f037208 */ /* 0x000fcc0004800000 */
[----:B0-----:R-:W-:-:S06]  /*3ed0*/  DSETP.GEU.AND P1, PT, R2, R4, PT ;  /* 0x000000040200722a */ /* 0x001fcc0003f2e000 */
        /* <DEDUP_REMOVED lines=14> */
[----:B------:R-:W-:-:S07]  /*3fc0*/  FSEL R3, R3, R5, !P1 ;  /* 0x0000000503037208 */ /* 0x000fce0004800000 */
.L_x_69:
[----:B01----:R-:W-:Y:S05]  /*3fd0*/  BSYNC.RECONVERGENT B0 ;  /* 0x0000000000007941 */ /* 0x003fea0003800200 */
.L_x_57:
[----:B------:R-:W-:Y:S05]  /*3fe0*/  @P0 EXIT ;  /* 0x000000000000094d */ /* 0x000fea0003800000 */
[----:B------:R-:W0:Y:S02]  /*3ff0*/  LDCU.64 UR4, c[0x0][0x388] ;  /* 0x00007100ff0477ac */ /* 0x000e240008000a00 */
[----:B0-----:R-:W-:-:S06]  /*4000*/  UIMAD.WIDE.U32 UR4, UR16, 0x8, UR4 ;  /* 0x00000008100478a5 */ /* 0x001fcc000f8e0004 */
[----:B--2---:R-:W-:Y:S02]  /*4010*/  IMAD.U32 R4, RZ, RZ, UR4 ;  /* 0x00000004ff047e24 */ /* 0x004fe4000f8e00ff */
[----:B------:R-:W-:-:S05]  /*4020*/  IMAD.U32 R5, RZ, RZ, UR5 ;  /* 0x00000005ff057e24 */ /* 0x000fca000f8e00ff */
[----:B------:R-:W-:Y:S01]  /*4030*/  STG.E.64 desc[UR10][R4.64], R2 ;  /* 0x0000000204007986 */ /* 0x000fe2000c101b0a */
[----:B------:R-:W-:Y:S05]  /*4040*/  EXIT ;  /* 0x000000000000794d */ /* 0x000fea0003800000 */
.L_x_96:
        /* <DEDUP_REMOVED lines=11> */
.L_x_150:


//--------------------- .text._ZN3cub18CUB_300001_SM_10006detail6reduce28DeviceReduceSingleTileKernelINS2_10policy_hubIdjN4cuda3__47maximumIvEEE10Policy1000EPdSB_jS8_ddNS5_3std3__410__identityEEEvT0_T1_T2_T3_T4_T6_ --------------------------
	.section	.text._ZN3cub18CUB_300001_SM_10006detail6reduce28DeviceReduceSingleTileKernelINS2_10policy_hubIdjN4cuda3__47maximumIvEEE10Policy1000EPdSB_jS8_ddNS5_3std3__410__identityEEEvT0_T1_T2_T3_T4_T6_,"ax",@progbits
	.align	128
        .global         _ZN3cub18CUB_300001_SM_10006detail6reduce28DeviceReduceSingleTileKernelINS2_10policy_hubIdjN4cuda3__47maximumIvEEE10Policy1000EPdSB_jS8_ddNS5_3std3__410__identityEEEvT0_T1_T2_T3_T4_T6_
        .type           _ZN3cub18CUB_300001_SM_10006detail6reduce28DeviceReduceSingleTileKernelINS2_10policy_hubIdjN4cuda3__47maximumIvEEE10Policy1000EPdSB_jS8_ddNS5_3std3__410__identityEEEvT0_T1_T2_T3_T4_T6_,@function
        .size           _ZN3cub18CUB_300001_SM_10006detail6reduce28DeviceReduceSingleTileKernelINS2_10policy_hubIdjN4cuda3__47maximumIvEEE10Policy1000EPdSB_jS8_ddNS5_3std3__410__identityEEEvT0_T1_T2_T3_T4_T6_,(.L_x_151 - _ZN3cub18CUB_300001_SM_10006detail6reduce28DeviceReduceSingleTileKernelINS2_10policy_hubIdjN4cuda3__47maximumIvEEE10Policy1000EPdSB_jS8_ddNS5_3std3__410__identityEEEvT0_T1_T2_T3_T4_T6_)
        .other          _ZN3cub18CUB_300001_SM_10006detail6reduce28DeviceReduceSingleTileKernelINS2_10policy_hubIdjN4cuda3__47maximumIvEEE10Policy1000EPdSB_jS8_ddNS5_3std3__410__identityEEEvT0_T1_T2_T3_T4_T6_,@"STO_CUDA_ENTRY STV_DEFAULT"
_ZN3cub18CUB_300001_SM_10006detail6reduce28DeviceReduceSingleTileKernelINS2_10policy_hubIdjN4cuda3__47maximumIvEEE10Policy1000EPdSB_jS8_ddNS5_3std3__410__identityEEEvT0_T1_T2_T3_T4_T6_:
.text._ZN3cub18CUB_300001_SM_10006detail6reduce28DeviceReduceSingleTileKernelINS2_10policy_hubIdjN4cuda3__47maximumIvEEE10Policy1000EPdSB_jS8_ddNS5_3std3__410__identityEEEvT0_T1_T2_T3_T4_T6_:
        /* <DEDUP_REMOVED lines=13> */
.L_x_97:
[----:B------:R-:W0:Y:S01]  /*00d0*/  LDCU UR4, c[0x0][0x380] ;  /* 0x00007000ff0477ac */ /* 0x000e220008000800 */
[----:B------:R-:W-:Y:S01]  /*00e0*/  BSSY.RECONVERGENT B0, `(.L_x_98) ;  /* 0x00004ae000007945 */ /* 0x000fe20003800200 */
[----:B0-----:R-:W-:-:S09]  /*00f0*/  ULOP3.LUT UP0, URZ, UR4, 0x1f, URZ, 0xc0, !UPT ;  /* 0x0000001f04ff7892 */ /* 0x001fd2000f80c0ff */
[----:B------:R-:W-:Y:S05]  /*0100*/  BRA.U UP0, `(.L_x_99) ;  /* 0x0000002500447547 */ /* 0x000fea000b800000 */
[----:B------:R-:W-:-:S13]  /*0110*/  ISETP.GT.U32.AND P0, PT, R0, 0x7ff, PT ;  /* 0x000007ff0000780c */ /* 0x000fda0003f04070 */
[----:B------:R-:W-:Y:S05]  /*0120*/  @P0 BRA `(.L_x_100) ;  /* 0x0000001400f80947 */ /* 0x000fea0003800000 */
[----:B------:R-:W0:Y:S01]  /*0130*/  S2R R3, SR_TID.X ;  /* 0x0000000000037919 */ /* 0x000e220000002100 */
[----:B------:R-:W-:Y:S01]  /*0140*/  BSSY.RECONVERGENT B1, `(.L_x_101) ;  /* 0x0000009000017945 */ /* 0x000fe20003800200 */
[----:B------:R-:W-:Y:S02]  /*0150*/  CS2R R4, SRZ ;  /* 0x0000000000047805 */ /* 0x000fe4000001ff00 */
[----:B0-----:R-:W-:Y:S01]  /*0160*/  ISETP.GE.U32.AND P0, PT, R3, R0, PT ;  /* 0x000000000300720c */ /* 0x001fe20003f06070 */
[----:B------:R-:W-:-:S12]  /*0170*/  IMAD.MOV.U32 R9, RZ, RZ, R3 ;  /* 0x000000ffff097224 */ /* 0x000fd800078e0003 */
[----:B------:R-:W-:Y:S05]  /*0180*/  @P0 BRA `(.L_x_102) ;  /* 0x0000000000100947 */ /* 0x000fea0003800000 */
[----:B------:R-:W0:Y:S02]  /*0190*/  LDC.64 R4, c[0x0][0x380] ;  /* 0x0000e000ff047b82 */ /* 0x000e240000000a00 */
[----:B0-----:R-:W-:-:S06]  /*01a0*/  IMAD.WIDE.U32 R4, R3, 0x8, R4 ;  /* 0x0000000803047825 */ /* 0x001fcc00078e0004 */
[----:B------:R-:W5:Y:S01]  /*01b0*/  LDG.E.64.CONSTANT R4, desc[UR6][R4.64] ;  /* 0x0000000604047981 */ /* 0x000f62000c1e9b00 */
[----:B------:R-:W-:-:S07]  /*01c0*/  VIADD R9, R3, 0x100 ;  /* 0x0000010003097836 */ /* 0x000fce0000000000 */
.L_x_102:
[----:B------:R-:W-:Y:S05]  /*01d0*/  BSYNC.RECONVERGENT B1 ;  /* 0x0000000000017941 */ /* 0x000fea0003800200 */
.L_x_101:
[----:B------:R-:W-:Y:S01]  /*01e0*/  ISETP.GE.U32.AND P0, PT, R9, R0, PT ;  /* 0x000000000900720c */ /* 0x000fe20003f06070 */
        /* <DEDUP_REMOVED lines=16> */
.L_x_107:
        /* <DEDUP_REMOVED lines=12> */
.L_x_106:
[----:B------:R-:W-:Y:S05]  /*03b0*/  BSYNC.RECONVERGENT B2 ;  /* 0x0000000000027941 */ /* 0x000fea0003800200 */
.L_x_105:
[----:B------:R-:W-:Y:S05]  /*03c0*/  @!P0 BRA `(.L_x_104) ;  /* 0x0000000800288947 */ /* 0x000fea0003800000 */
[----:B------:R-:W0:Y:S01]  /*03d0*/  LDC.64 R6, c[0x0][0x380] ;  /* 0x0000e000ff067b82 */ /* 0x000e220000000a00 */
[----:B------:R-:W-:Y:S01]  /*03e0*/  IMAD.IADD R2, R0, 0x1, -R9 ;  /* 0x0000000100027824 */ /* 0x000fe200078e0a09 */
[----:B------:R-:W-:Y:S01]  /*03f0*/  BSSY.RECONVERGENT B2, `(.L_x_108) ;  /* 0x000004c000027945 */ /* 0x000fe20003800200 */
[----:B------:R-:W-:-:S03]  /*0400*/  PLOP3.LUT P0, PT, PT, PT, PT, 0x80, 0x8 ;  /* 0x000000000008781c */ /* 0x000fc60003f0f070 */
[----:B------:R-:W-:Y:S01]  /*0410*/  ISETP.GT.AND P1, PT, R2, 0xc00, PT ;  /* 0x00000c000200780c */ /* 0x000fe20003f24270 */
[----:B0-----:R-:W-:-:S12]  /*0420*/  IMAD.WIDE.U32 R6, R9, 0x8, R6 ;  /* 0x0000000809067825 */ /* 0x001fd800078e0006 */
[----:B------:R-:W-:Y:S05]  /*0430*/  @!P1 BRA `(.L_x_109) ;  /* 0x00000004001c9947 */ /* 0x000fea0003800000 */
[----:B------:R-:W-:Y:S01]  /*0440*/  PLOP3.LUT P0, PT, PT, PT, PT, 0x8, 0x80 ;  /* 0x000000000080781c */ /* 0x000fe20003f0e170 */
[----:B------:R-:W-:-:S12]  /*0450*/  VIADD R2, R0, 0xfffff400 ;  /* 0xfffff40000027836 */ /* 0x000fd80000000000 */
.L_x_110:
[----:B------:R-:W2:Y:S04]  /*0460*/  LDG.E.64.CONSTANT R40, desc[UR6][R6.64] ;  /* 0x0000000606287981 */ /* 0x000ea8000c1e9b00 */
[----:B------:R-:W3:Y:S04]  /*0470*/  LDG.E.64.CONSTANT R38, desc[UR6][R6.64+0x800] ;  /* 0x0008000606267981 */ /* 0x000ee8000c1e9b00 */
[----:B------:R-:W4:Y:S04]  /*0480*/  LDG.E.64.CONSTANT R36, desc[UR6][R6.64+0x1000] ;  /* 0x0010000606247981 */ /* 0x000f28000c1e9b00 */
        /* <DEDUP_REMOVED lines=12> */
[----:B------:R0:W4:Y:S01]  /*0550*/  LDG.E.64.CONSTANT R10, desc[UR6][R6.64+0x7800] ;  /* 0x00780006060a7981 */ /* 0x000122000c1e9b00 */
[----:B------:R-:W-:-:S05]  /*0560*/  VIADD R9, R9, 0x1000 ;  /* 0x0000100009097836 */ /* 0x000fca0000000000 */
[----:B------:R-:W-:Y:S02]  /*0570*/  ISETP.GE.AND P2, PT, R9, R2, PT ;  /* 0x000000020900720c */ /* 0x000fe40003f46270 */
[----:B0-----:R-:W-:-:S05]  /*0580*/  IADD3 R6, P3, PT, R6, 0x8000, RZ ;  /* 0x0000800006067810 */ /* 0x001fca0007f7e0ff */
[----:B------:R-:W-:Y:S01]  /*0590*/  IMAD.X R7, RZ, RZ, R7, P3 ;  /* 0x000000ffff077224 */ /* 0x000fe200018e0607 */
        /* <DEDUP_REMOVED lines=49> */
.L_x_109:
[----:B------:R-:W-:Y:S05]  /*08b0*/  BSYNC.RECONVERGENT B2 ;  /* 0x0000000000027941 */ /* 0x000fea0003800200 */
.L_x_108:
[----:B------:R-:W-:Y:S01]  /*08c0*/  IMAD.IADD R2, R0, 0x1, -R9 ;  /* 0x0000000100027824 */ /* 0x000fe200078e0a09 */
[----:B------:R-:W-:Y:S04]  /*08d0*/  BSSY.RECONVERGENT B2, `(.L_x_111) ;  /* 0x0000027000027945 */ /* 0x000fe80003800200 */
[----:B------:R-:W-:-:S13]  /*08e0*/  ISETP.GT.AND P1, PT, R2, 0x400, PT ;  /* 0x000004000200780c */ /* 0x000fda0003f24270 */
[----:B------:R-:W-:Y:S05]  /*08f0*/  @!P1 BRA `(.L_x_112) ;  /* 0x0000000000909947 */ /* 0x000fea0003800000 */
[----:B------:R-:W2:Y:S04]  /*0900*/  LDG.E.64.CONSTANT R12, desc[UR6][R6.64] ;  /* 0x00000006060c7981 */ /* 0x000ea8000c1e9b00 */
[----:B------:R-:W3:Y:S04]  /*0910*/  LDG.E.64.CONSTANT R14, desc[UR6][R6.64+0x800] ;  /* 0x00080006060e7981 */ /* 0x000ee8000c1e9b00 */
[----:B------:R-:W4:Y:S04]  /*0920*/  LDG.E.64.CONSTANT R16, desc[UR6][R6.64+0x1000] ;  /* 0x0010000606107981 */ /* 0x000f28000c1e9b00 */
[----:B------:R-:W4:Y:S04]  /*0930*/  LDG.E.64.CONSTANT R18, desc[UR6][R6.64+0x1800] ;  /* 0x0018000606127981 */ /* 0x000f28000c1e9b00 */
[----:B------:R-:W4:Y:S04]  /*0940*/  LDG.E.64.CONSTANT R20, desc[UR6][R6.64+0x2000] ;  /* 0x0020000606147981 */ /* 0x000f28000c1e9b00 */
[----:B------:R-:W4:Y:S04]  /*0950*/  LDG.E.64.CONSTANT R22, desc[UR6][R6.64+0x2800] ;  /* 0x0028000606167981 */ /* 0x000f28000c1e9b00 */
[----:B------:R-:W4:Y:S04]  /*0960*/  LDG.E.64.CONSTANT R24, desc[UR6][R6.64+0x3000] ;  /* 0x0030000606187981 */ /* 0x000f28000c1e9b00 */
[----:B------:R0:W4:Y:S01]  /*0970*/  LDG.E.64.CONSTANT R10, desc[UR6][R6.64+0x3800] ;  /* 0x00380006060a7981 */ /* 0x000122000c1e9b00 */
[----:B------:R-:W-:Y:S01]  /*0980*/  VIADD R9, R9, 0x800 ;  /* 0x0000080009097836 */ /* 0x000fe20000000000 */
        /* <DEDUP_REMOVED lines=27> */
.L_x_112:
[----:B------:R-:W-:Y:S05]  /*0b40*/  BSYNC.RECONVERGENT B2 ;  /* 0x0000000000027941 */ /* 0x000fea0003800200 */
.L_x_111:
[----:B------:R-:W-:-:S13]  /*0b50*/  ISETP.LT.OR P0, PT, R9, R0, P0 ;  /* 0x000000000900720c */ /* 0x000fda0000701670 */
[----:B------:R-:W-:Y:S05]  /*0b60*/  @!P0 BRA `(.L_x_104) ;  /* 0x0000000000408947 */ /* 0x000fea0003800000 */
        /* <DEDUP_REMOVED lines=16> */
.L_x_104:
[----:B------:R-:W-:Y:S05]  /*0c70*/  BSYNC.RECONVERGENT B1 ;  /* 0x0000000000017941 */ /* 0x000fea0003800200 */
.L_x_103:
[----:B------:R-:W-:-:S13]  /*0c80*/  ISETP.GE.U32.AND P0, PT, R0, 0x100, PT ;  /* 0x000001000000780c */ /* 0x000fda0003f06070 */
        /* <DEDUP_REMOVED lines=58> */
[----:B-1----:R-:W0:Y:S04]  /*1030*/  LDS.128 R8, [UR4+0x10] ;  /* 0x00001004ff087984 */ /* 0x002e280008000c00 */
        /* <DEDUP_REMOVED lines=25> */
.L_x_113:
[----:B------:R-:W-:Y:S01]  /*11d0*/  LOP3.LUT R2, R3, 0x3e0, RZ, 0xc0, !PT ;  /* 0x000003e003027812 */ /* 0x000fe200078ec0ff */
[----:B------:R-:W0:Y:S03]  /*11e0*/  S2R R10, SR_LANEID ;  /* 0x00000000000a7919 */ /* 0x000e260000000000 */
[----:B------:R-:W-:Y:S01]  /*11f0*/  LOP3.LUT R9, RZ, R2, RZ, 0x33, !PT ;  /* 0x00000002ff097212 */ /* 0x000fe200078e33ff */
[----:B------:R-:W-:-:S04]  /*1200*/  VIADD R7, R2, 0x20 ;  /* 0x0000002002077836 */ /* 0x000fc80000000000 */
[----:B------:R-:W-:Y:S01]  /*1210*/  IMAD.IADD R9, R9, 0x1, R0 ;  /* 0x0000000109097824 */ /* 0x000fe200078e0200 */
[----:B------:R-:W-:-:S04]  /*1220*/  ISETP.GT.U32.AND P0, PT, R7, R0, PT ;  /* 0x000000000700720c */ /* 0x000fc80003f04070 */
        /* <DEDUP_REMOVED lines=60> */
[----:B------:R-:W-:Y:S01]  /*15f0*/  ISETP.GT.U32.AND P2, PT, R0, 0x20, PT ;  /* 0x000000200000780c */ /* 0x000fe20003f44070 */
        /* <DEDUP_REMOVED lines=8> */
[C---:B------:R-:W-:Y:S01]  /*1680*/  ISETP.GT.U32.AND P1, PT, R0.reuse, 0x40, PT ;  /* 0x000000400000780c */ /* 0x040fe20003f24070 */
[----:B------:R-:W-:Y:S01]  /*1690*/  IMAD.MOV.U32 R2, RZ, RZ, R13 ;  /* 0x000000ffff027224 */ /* 0x000fe200078e000d */
[----:B------:R-:W-:Y:S01]  /*16a0*/  ISETP.GT.U32.AND P2, PT, R0, 0x60, PT ;  /* 0x000000600000780c */ /* 0x000fe20003f44070 */
[----:B------:R-:W-:Y:S01]  /*16b0*/  IMAD.MOV.U32 R3, RZ, RZ, R12 ;  /* 0x000000ffff037224 */ /* 0x000fe200078e000c */
[----:B------:R-:W0:Y:S05]  /*16c0*/  LDS.128 R4, [UR4+0x30] ;  /* 0x00003004ff047984 */ /* 0x000e2a0008000c00 */
[----:B------:R-:W-:-:S06]  /*16d0*/  DSETP.GEU.AND P3, PT, R2, R14, PT ;  /* 0x0000000e0200722a */ /* 0x000fcc0003f6e000 */
[----:B------:R-:W-:Y:S02]  /*16e0*/  @P1 FSEL R13, R14, R13, !P3 ;  /* 0x0000000d0e0d1208 */ /* 0x000fe40005800000 */
[----:B------:R-:W-:Y:S02]  /*16f0*/  @P1 FSEL R12, R15, R12, !P3 ;  /* 0x0000000c0f0c1208 */ /* 0x000fe40005800000 */
[----:B------:R-:W-:Y:S01]  /*1700*/  ISETP.GT.U32.AND P1, PT, R0, 0x80, PT ;  /* 0x000000800000780c */ /* 0x000fe20003f24070 */
[----:B------:R-:W-:Y:S02]  /*1710*/  IMAD.MOV.U32 R2, RZ, RZ, R13 ;  /* 0x000000ffff027224 */ /* 0x000fe400078e000d */
[----:B------:R-:W-:-:S06]  /*1720*/  IMAD.MOV.U32 R3, RZ, RZ, R12 ;  /* 0x000000ffff037224 */ /* 0x000fcc00078e000c */
[----:B-1----:R-:W-:Y:S01]  /*1730*/  DSETP.GEU.AND P3, PT, R2, R8, PT ;  /* 0x000000080200722a */ /* 0x002fe20003f6e000 */
[----:B------:R-:W1:Y:S05]  /*1740*/  LDS.64 R2, [UR4+0x40] ;  /* 0x00004004ff027984 */ /* 0x000e6a0008000a00 */
[----:B------:R-:W-:Y:S02]  /*1750*/  @P2 FSEL R13, R8, R13, !P3 ;  /* 0x0000000d080d2208 */ /* 0x000fe40005800000 */
[----:B------:R-:W-:Y:S02]  /*1760*/  @P2 FSEL R12, R9, R12, !P3 ;  /* 0x0000000c090c2208 */ /* 0x000fe40005800000 */
[----:B------:R-:W-:Y:S01]  /*1770*/  ISETP.GT.U32.AND P2, PT, R0, 0xa0, PT ;  /* 0x000000a00000780c */ /* 0x000fe20003f44070 */
[----:B------:R-:W-:-:S02]  /*1780*/  IMAD.MOV.U32 R8, RZ, RZ, R13 ;  /* 0x000000ffff087224 */ /* 0x000fc400078e000d */
[----:B------:R-:W-:-:S06]  /*1790*/  IMAD.MOV.U32 R9, RZ, RZ, R12 ;  /* 0x000000ffff097224 */ /* 0x000fcc00078e000c */
[----:B------:R-:W-:-:S06]  /*17a0*/  DSETP.GEU.AND P3, PT, R8, R10, PT ;  /* 0x0000000a0800722a */ /* 0x000fcc0003f6e000 */
[----:B------:R-:W-:Y:S02]  /*17b0*/  @P1 FSEL R13, R10, R13, !P3 ;  /* 0x0000000d0a0d1208 */ /* 0x000fe40005800000 */
[----:B------:R-:W-:Y:S02]  /*17c0*/  @P1 FSEL R12, R11, R12, !P3 ;  /* 0x0000000c0b0c1208 */ /* 0x000fe40005800000 */
[----:B------:R-:W-:Y:S01]  /*17d0*/  ISETP.GT.U32.AND P1, PT, R0, 0xc0, PT ;  /* 0x000000c00000780c */ /* 0x000fe20003f24070 */
[----:B------:R-:W-:Y:S02]  /*17e0*/  IMAD.MOV.U32 R8, RZ, RZ, R13 ;  /* 0x000000ffff087224 */ /* 0x000fe400078e000d */
[----:B------:R-:W-:-:S06]  /*17f0*/  IMAD.MOV.U32 R9, RZ, RZ, R12 ;  /* 0x000000ffff097224 */ /* 0x000fcc00078e000c */
[----:B0-----:R-:W-:-:S06]  /*1800*/  DSETP.GEU.AND P3, PT, R8, R4, PT ;  /* 0x000000040800722a */ /* 0x001fcc0003f6e000 */
[----:B------:R-:W-:Y:S02]  /*1810*/  @P2 FSEL R13, R4, R13, !P3 ;  /* 0x0000000d040d2208 */ /* 0x000fe40005800000 */
[----:B------:R-:W-:Y:S02]  /*1820*/  @P2 FSEL R12, R5, R12, !P3 ;  /* 0x0000000c050c2208 */ /* 0x000fe40005800000 */
[----:B------:R-:W-:Y:S01]  /*1830*/  ISETP.GT.U32.AND P2, PT, R0, 0xe0, PT ;  /* 0x000000e00000780c */ /* 0x000fe20003f44070 */
        /* <DEDUP_REMOVED lines=13> */
.L_x_100:
[----:B------:R-:W0:Y:S01]  /*1910*/  S2R R4, SR_TID.X ;  /* 0x0000000000047919 */ /* 0x000e220000002100 */
[----:B------:R-:W1:Y:S01]  /*1920*/  LDC.64 R2, c[0x0][0x380] ;  /* 0x0000e000ff027b82 */ /* 0x000e620000000a00 */
[----:B0-----:R-:W-:-:S04]  /*1930*/  IMAD.SHL.U32 R5, R4, 0x4, RZ ;  /* 0x0000000404057824 */ /* 0x001fc800078e00ff */
[----:B-1----:R-:W-:-:S05]  /*1940*/  IMAD.WIDE.U32 R2, R5, 0x8, R2 ;  /* 0x0000000805027825 */ /* 0x002fca00078e0002 */
[----:B------:R-:W2:Y:S04]  /*1950*/  LDG.E.128.CONSTANT R16, desc[UR6][R2.64] ;  /* 0x0000000602107981 */ /* 0x000ea8000c1e9d00 */
[----:B------:R-:W3:Y:S04]  /*1960*/  LDG.E.128.CONSTANT R20, desc[UR6][R2.64+0x10] ;  /* 0x0000100602147981 */ /* 0x000ee8000c1e9d00 */
[----:B------:R-:W4:Y:S04]  /*1970*/  LDG.E.128.CONSTANT R12, desc[UR6][R2.64+0x2000] ;  /* 0x00200006020c7981 */ /* 0x000f28000c1e9d00 */
[----:B------:R-:W5:Y:S01]  /*1980*/  LDG.E.128.CONSTANT R8, desc[UR6][R2.64+0x2010] ;  /* 0x0020100602087981 */ /* 0x000f62000c1e9d00 */
[----:B------:R-:W-:-:S02]  /*1990*/  VIADD R24, R0, 0xfffff800 ;  /* 0xfffff80000187836 */ /* 0x000fc40000000000 */
[----:B------:R-:W-:-:S03]  /*19a0*/  IMAD.MOV.U32 R5, RZ, RZ, 0x800 ;  /* 0x00000800ff057424 */ /* 0x000fc600078e00ff */
[----:B------:R-:W-:Y:S01]  /*19b0*/  ISETP.GE.U32.AND P1, PT, R24, 0x800, PT ;  /* 0x000008001800780c */ /* 0x000fe20003f26070 */
        /* <DEDUP_REMOVED lines=23> */
[----:B------:R-:W-:-:S07]  /*1b30*/  IMAD.MOV.U32 R5, RZ, RZ, 0x800 ;  /* 0x00000800ff057424 */ /* 0x000fce00078e00ff */
.L_x_117:
[----:B------:R-:W-:-:S05]  /*1b40*/  IMAD.WIDE.U32 R26, R5, 0x8, R2 ;  /* 0x00000008051a7825 */ /* 0x000fca00078e0002 */
[----:B------:R-:W2:Y:S04]  /*1b50*/  LDG.E.128.CONSTANT R20, desc[UR6][R26.64] ;  /* 0x000000061a147981 */ /* 0x000ea8000c1e9d00 */
[----:B------:R-:W3:Y:S04]  /*1b60*/  LDG.E.128.CONSTANT R16, desc[UR6][R26.64+0x10] ;  /* 0x000010061a107981 */ /* 0x000ee8000c1e9d00 */
[----:B------:R-:W4:Y:S04]  /*1b70*/  LDG.E.128.CONSTANT R12, desc[UR6][R26.64+0x2000] ;  /* 0x002000061a0c7981 */ /* 0x000f28000c1e9d00 */
[----:B------:R-:W5:Y:S01]  /*1b80*/  LDG.E.128.CONSTANT R8, desc[UR6][R26.64+0x2010] ;  /* 0x002010061a087981 */ /* 0x000f62000c1e9d00 */
        /* <DEDUP_REMOVED lines=20> */
[----:B0-----:R-:W-:Y:S01]  /*1cd0*/  IMAD.IADD R8, R0, 0x1, -R5 ;  /* 0x0000000100087824 */ /* 0x001fe200078e0a05 */
[----:B------:R-:W-:-:S04]  /*1ce0*/  FSEL R7, R9, R7, !P0 ;  /* 0x0000000709077208 */ /* 0x000fc80004000000 */
[----:B------:R-:W-:Y:S02]  /*1cf0*/  ISETP.GE.U32.AND P1, PT, R8, 0x800, PT ;  /* 0x000008000800780c */ /* 0x000fe40003f26070 */
[----:B------:R-:W-:-:S06]  /*1d00*/  DSETP.GEU.AND P0, PT, R6, R10, PT ;  /* 0x0000000a0600722a */ /* 0x000fcc0003f0e000 */
[----:B------:R-:W-:Y:S02]  /*1d10*/  FSEL R6, R10, R6, !P0 ;  /* 0x000000060a067208 */ /* 0x000fe40004000000 */
[----:B------:R-:W-:-:S03]  /*1d20*/  FSEL R7, R11, R7, !P0 ;  /* 0x000000070b077208 */ /* 0x000fc60004000000 */
[----:B------:R-:W-:Y:S05]  /*1d30*/  @!P1 BRA `(.L_x_116) ;  /* 0x00000004000c9947 */ /* 0x000fea0003800000 */
[----:B------:R-:W-:-:S05]  /*1d40*/  VIADD R5, R5, 0x800 ;  /* 0x0000080005057836 */ /* 0x000fca0000000000 */
[----:B------:R-:W-:-:S13]  /*1d50*/  ISETP.GT.U32.AND P0, PT, R5, R24, PT ;  /* 0x000000180500720c */ /* 0x000fda0003f04070 */
[----:B------:R-:W-:Y:S05]  /*1d60*/  @!P0 BRA `(.L_x_117) ;  /* 0xfffffffc00748947 */ /* 0x000fea000383ffff */
.L_x_115:
[----:B------:R-:W-:-:S13]  /*1d70*/  ISETP.GE.U32.AND P0, PT, R5, R0, PT ;  /* 0x000000000500720c */ /* 0x000fda0003f06070 */
[----:B------:R-:W-:Y:S05]  /*1d80*/  @P0 BRA `(.L_x_116) ;  /* 0x0000000000f80947 */ /* 0x000fea0003800000 */
[----:B------:R-:W-:Y:S01]  /*1d90*/  IMAD.IADD R3, R0, 0x1, -R5 ;  /* 0x0000000100037824 */ /* 0x000fe200078e0a05 */
[----:B------:R-:W-:Y:S04]  /*1da0*/  BSSY.RECONVERGENT B1, `(.L_x_116) ;  /* 0x000003c000017945 */ /* 0x000fe80003800200 */
[----:B------:R-:W-:-:S13]  /*1db0*/  ISETP.GE.AND P0, PT, R4, R3, PT ;  /* 0x000000030400720c */ /* 0x000fda0003f06270 */
[----:B------:R-:W-:Y:S05]  /*1dc0*/  @P0 BRA `(.L_x_118) ;  /* 0x0000000000e40947 */ /* 0x000fea0003800000 */
[----:B------:R-:W-:Y:S01]  /*1dd0*/  LOP3.LUT R2, RZ, R4, RZ, 0x33, !PT ;  /* 0x00000004ff027212 */ /* 0x000fe200078e33ff */
[----:B------:R-:W-:Y:S03]  /*1de0*/  BSSY.RECONVERGENT B2, `(.L_x_119) ;  /* 0x0000017000027945 */ /* 0x000fe60003800200 */
[----:B------:R-:W-:-:S04]  /*1df0*/  IADD3 R2, PT, PT, -R5, R0, R2 ;  /* 0x0000000005027210 */ /* 0x000fc80007ffe102 */
[C---:B------:R-:W-:Y:S02]  /*1e00*/  LOP3.LUT R0, R2.reuse, 0x300, RZ, 0xc0, !PT ;  /* 0x0000030002007812 */ /* 0x040fe400078ec0ff */
[----:B------:R-:W-:Y:S02]  /*1e10*/  ISETP.GE.U32.AND P2, PT, R2, 0x300, PT ;  /* 0x000003000200780c */ /* 0x000fe40003f46070 */
[----:B------:R-:W-:Y:S01]  /*1e20*/  ISETP.NE.AND P0, PT, R0, 0x300, PT ;  /* 0x000003000000780c */ /* 0x000fe20003f05270 */
[----:B------:R-:W-:-:S12]  /*1e30*/  IMAD.MOV.U32 R0, RZ, RZ, R4 ;  /* 0x000000ffff007224 */ /* 0x000fd800078e0004 */
[----:B------:R-:W-:Y:S05]  /*1e40*/  @!P0 BRA `(.L_x_120) ;  /* 0x0000000000408947 */ /* 0x000fea0003800000 */
[----:B------:R-:W0:Y:S01]  /*1e50*/  LDC.64 R10, c[0x0][0x380] ;  /* 0x0000e000ff0a7b82 */ /* 0x000e220000000a00 */
[----:B------:R-:W-:Y:S01]  /*1e60*/  LEA.HI R0, R2, 0x1, RZ, 0x18 ;  /* 0x0000000102007811 */ /* 0x000fe200078fc0ff */
[----:B------:R-:W-:-:S03]  /*1e70*/  IMAD.IADD R13, R4, 0x1, R5 ;  /* 0x00000001040d7824 */ /* 0x000fc600078e0205 */
[----:B------:R-:W-:Y:S01]  /*1e80*/  LOP3.LUT R2, R0, 0x3, RZ, 0xc0, !PT ;  /* 0x0000000300027812 */ /* 0x000fe200078ec0ff */
[----:B------:R-:W-:-:S04]  /*1e90*/  IMAD.MOV.U32 R0, RZ, RZ, R4 ;  /* 0x000000ffff007224 */ /* 0x000fc800078e0004 */
[----:B------:R-:W-:-:S07]  /*1ea0*/  IMAD.MOV R2, RZ, RZ, -R2 ;  /* 0x000000ffff027224 */ /* 0x000fce00078e0a02 */
.L_x_121:
        /* <DEDUP_REMOVED lines=10> */
.L_x_120:
[----:B------:R-:W-:Y:S05]  /*1f50*/  BSYNC.RECONVERGENT B2 ;  /* 0x0000000000027941 */ /* 0x000fea0003800200 */
.L_x_119:
[----:B------:R-:W-:Y:S05]  /*1f60*/  @!P2 BRA `(.L_x_118) ;  /* 0x00000000007ca947 */ /* 0x000fea0003800000 */
[----:B------:R-:W0:Y:S01]  /*1f70*/  LDC.64 R8, c[0x0][0x380] ;  /* 0x0000e000ff087b82 */ /* 0x000e220000000a00 */
[C---:B------:R-:W-:Y:S02]  /*1f80*/  IMAD.IADD R5, R0.reuse, 0x1, R5 ;  /* 0x0000000100057824 */ /* 0x040fe400078e0205 */
[----:B------:R-:W-:-:S07]  /*1f90*/  VIADD R0, R0, 0x200 ;  /* 0x0000020000007836 */ /* 0x000fce0000000000 */
.L_x_122:
        /* <DEDUP_REMOVED lines=11> */
[C---:B------:R-:W-:Y:S02]  /*2050*/  VIADD R2, R0.reuse, 0x200 ;  /* 0x0000020000027836 */ /* 0x040fe40000000000 */
[----:B------:R-:W-:Y:S02]  /*2060*/  VIADD R0, R0, 0x400 ;  /* 0x0000040000007836 */ /* 0x000fe40000000000 */
[----:B------:R-:W-:Y:S01]  /*2070*/  VIADD R5, R5, 0x400 ;  /* 0x0000040005057836 */ /* 0x000fe20000000000 */
[----:B------:R-:W-:Y:S01]  /*2080*/  ISETP.GE.AND P1, PT, R2, R3, PT ;  /* 0x000000030200720c */ /* 0x000fe20003f26270 */
        /* <DEDUP_REMOVED lines=11> */
[----:B------:R-:W-:Y:S01]  /*2140*/  FSEL R7, R17, R7, !P0 ;  /* 0x0000000711077208 */ /* 0x000fe20004000000 */
[----:B------:R-:W-:Y:S06]  /*2150*/  @!P1 BRA `(.L_x_122) ;  /* 0xfffffffc00909947 */ /* 0x000fec000383ffff */
.L_x_118:
[----:B------:R-:W-:Y:S05]  /*2160*/  BSYNC.RECONVERGENT B1 ;  /* 0x0000000000017941 */ /* 0x000fea0003800200 */
.L_x_116:
        /* <DEDUP_REMOVED lines=50> */
[----:B------:R-:W2:Y:S01]  /*2490*/  LDS.128 R12, [UR4+0x20] ;  /* 0x00002004ff0c7984 */ /* 0x000ea20008000c00 */
[----:B-1----:R-:W-:-:S06]  /*24a0*/  DSETP.GEU.AND P1, PT, R6, R8, PT ;  /* 0x000000080600722a */ /* 0x002fcc0003f2e000 */
[----:B0-----:R-:W-:Y:S02]  /*24b0*/  FSEL R2, R8, R6, !P1 ;  /* 0x0000000608027208 */ /* 0x001fe40004800000 */
[----:B------:R-:W-:Y:S02]  /*24c0*/  FSEL R3, R9, R7, !P1 ;  /* 0x0000000709037208 */ /* 0x000fe40004800000 */
[----:B------:R-:W0:Y:S04]  /*24d0*/  LDS.128 R4, [UR4+0x30] ;  /* 0x00003004ff047984 */ /* 0x000e280008000c00 */
[----:B------:R-:W-:-:S06]  /*24e0*/  DSETP.GEU.AND P1, PT, R2, R10, PT ;  /* 0x0000000a0200722a */ /* 0x000fcc0003f2e000 */
[----:B------:R-:W-:Y:S02]  /*24f0*/  FSEL R2, R10, R2, !P1 ;  /* 0x000000020a027208 */ /* 0x000fe40004800000 */
[----:B------:R-:W-:-:S06]  /*2500*/  FSEL R3, R11, R3, !P1 ;  /* 0x000000030b037208 */ /* 0x000fcc0004800000 */
[----:B--2---:R-:W-:-:S06]  /*2510*/  DSETP.GEU.AND P1, PT, R2, R12, PT ;  /* 0x0000000c0200722a */ /* 0x004fcc0003f2e000 */
        /* <DEDUP_REMOVED lines=16> */
.L_x_99:
        /* <DEDUP_REMOVED lines=12> */
.L_x_125:
[----:B------:R-:W-:Y:S05]  /*26e0*/  BSYNC.RECONVERGENT B1 ;  /* 0x0000000000017941 */ /* 0x000fea0003800200 */
.L_x_124:
        /* <DEDUP_REMOVED lines=17> */
.L_x_130:
        /* <DEDUP_REMOVED lines=12> */
.L_x_129:
[----:B------:R-:W-:Y:S05]  /*28c0*/  BSYNC.RECONVERGENT B2 ;  /* 0x0000000000027941 */ /* 0x000fea0003800200 */
.L_x_128:
        /* <DEDUP_REMOVED lines=10> */
.L_x_133:
        /* <DEDUP_REMOVED lines=69> */
.L_x_132:
[----:B------:R-:W-:Y:S05]  /*2dc0*/  BSYNC.RECONVERGENT B2 ;  /* 0x0000000000027941 */ /* 0x000fea0003800200 */
.L_x_131:
        /* <DEDUP_REMOVED lines=40> */
.L_x_135:
[----:B------:R-:W-:Y:S05]  /*3050*/  BSYNC.RECONVERGENT B2 ;  /* 0x0000000000027941 */ /* 0x000fea0003800200 */
.L_x_134:
        /* <DEDUP_REMOVED lines=18> */
.L_x_127:
[----:B------:R-:W-:Y:S05]  /*3180*/  BSYNC.RECONVERGENT B1 ;  /* 0x0000000000017941 */ /* 0x000fea0003800200 */
.L_x_126:
        /* <DEDUP_REMOVED lines=60> */
[----:B---3--:R-:W1:Y:S01]  /*3550*/  LDS.128 R12, [UR4+0x20] ;  /* 0x00002004ff0c7984 */ /* 0x008e620008000c00 */
        /* <DEDUP_REMOVED lines=24> */
.L_x_136:
        /* <DEDUP_REMOVED lines=63> */
[----:B----4-:R-:W-:Y:S05]  /*3ad0*/  @P0 BRA `(.L_x_114) ;  /* 0x0000001000380947 */ /* 0x010fea0003800000 */
[----:B------:R-:W0:Y:S01]  /*3ae0*/  S2UR UR5, SR_CgaCtaId ;  /* 0x00000000000579c3 */ /* 0x000e220000008800 */
[----:B------:R-:W-:Y:S01]  /*3af0*/  UMOV UR4, 0x400 ;  /* 0x0000040000047882 */ /* 0x000fe20000000000 */
[C---:B------:R-:W-:Y:S02]  /*3b00*/  ISETP.GT.U32.AND P3, PT, R0.reuse, 0x20, PT ;  /* 0x000000200000780c */ /* 0x040fe40003f64070 */
        /* <DEDUP_REMOVED lines=9> */
[----:B------:R-:W-:Y:S01]  /*3ba0*/  ISETP.GT.U32.AND P1, PT, R0, 0x60, PT ;  /* 0x000000600000780c */ /* 0x000fe20003f24070 */
[----:B------:R-:W-:Y:S01]  /*3bb0*/  IMAD.MOV.U32 R2, RZ, RZ, R13 ;  /* 0x000000ffff027224 */ /* 0x000fe200078e000d */
[----:B------:R-:W0:Y:S01]  /*3bc0*/  LDS.128 R4, [UR4+0x30] ;  /* 0x00003004ff047984 */ /* 0x000e220008000c00 */
[----:B------:R-:W-:-:S06]  /*3bd0*/  IMAD.MOV.U32 R3, RZ, RZ, R12 ;  /* 0x000000ffff037224 */ /* 0x000fcc00078e000c */
        /* <DEDUP_REMOVED lines=36> */
.L_x_123:
[----:B------:R-:W0:Y:S01]  /*3e20*/  S2R R7, SR_TID.X ;  /* 0x0000000000077919 */ /* 0x000e220000002100 */
[----:B------:R-:W1:Y:S02]  /*3e30*/  LDCU.64 UR4, c[0x0][0x380] ;  /* 0x00007000ff0477ac */ /* 0x000e640008000a00 */
[----:B-1----:R-:W-:Y:S02]  /*3e40*/  IMAD.U32 R2, RZ, RZ, UR4 ;  /* 0x00000004ff027e24 */ /* 0x002fe4000f8e00ff */
[----:B------:R-:W-:Y:S02]  /*3e50*/  IMAD.U32 R3, RZ, RZ, UR5 ;  /* 0x00000005ff037e24 */ /* 0x000fe4000f8e00ff */
        /* <DEDUP_REMOVED lines=9> */
[----:B------:R-:W-:-:S05]  /*3ef0*/  VIADD R6, R0, 0xfffff800 ;  /* 0xfffff80000067836 */ /* 0x000fca0000000000 */
[----:B------:R-:W-:Y:S01]  /*3f00*/  ISETP.GE.U32.AND P1, PT, R6, 0x800, PT ;  /* 0x000008000600780c */ /* 0x000fe20003f26070 */
[----:B--2---:R-:W-:-:S06]  /*3f10*/  DSETP.GEU.AND P0, PT, R22, R8, PT ;  /* 0x000000081600722a */ /* 0x004fcc0003f0e000 */
[----:B------:R-:W-:Y:S02]  /*3f20*/  FSEL R8, R8, R22, !P0 ;  /* 0x0000001608087208 */ /* 0x000fe40004000000 */
[----:B------:R-:W-:-:S06]  /*3f30*/  FSEL R9, R9, R23, !P0 ;  /* 0x0000001709097208 */ /* 0x000fcc0004000000 */
[----:B---3--:R-:W-:-:S06]  /*3f40*/  DSETP.GEU.AND P0, PT, R8, R10, PT ;  /* 0x0000000a0800722a */ /* 0x008fcc0003f0e000 */
[----:B------:R-:W-:Y:S02]  /*3f50*/  FSEL R8, R10, R8, !P0 ;  /* 0x000000080a087208 */ /* 0x000fe40004000000 */
[----:B------:R-:W-:Y:S01]  /*3f60*/  FSEL R9, R11, R9, !P0 ;  /* 0x000000090b097208 */ /* 0x000fe20004000000 */
[----:B------:R-:W-:-:S05]  /*3f70*/  IMAD.MOV.U32 R11, RZ, RZ, 0x800 ;  /* 0x00000800ff0b7424 */ /* 0x000fca00078e00ff */
        /* <DEDUP_REMOVED lines=18> */
[----:B------:R-:W1:Y:S02]  /*40a0*/  LDC.64 R2, c[0x0][0x380] ;  /* 0x0000e000ff027b82 */ /* 0x000e640000000a00 */
.L_x_139:
[----:B------:R-:W-:-:S04]  /*40b0*/  IMAD.IADD R17, R7, 0x1, R11 ;  /* 0x0000000107117824 */ /* 0x000fc800078e020b */
[----:B-1----:R-:W-:-:S06]  /*40c0*/  IMAD.WIDE.U32 R16, R17, 0x8, R2 ;  /* 0x0000000811107825 */ /* 0x002fcc00078e0002 */
[----:B------:R-:W2:Y:S01]  /*40d0*/  LDG.E.64.CONSTANT R16, desc[UR6][R16.64] ;  /* 0x0000000610107981 */ /* 0x000ea2000c1e9b00 */
[----:B------:R-:W-:-:S05]  /*40e0*/  IMAD.WIDE.U32 R18, R11, 0x8, R4 ;  /* 0x000000080b127825 */ /* 0x000fca00078e0004 */
[----:B------:R-:W3:Y:S04]  /*40f0*/  LDG.E.64.CONSTANT R20, desc[UR6][R18.64+0x800] ;  /* 0x0008000612147981 */ /* 0x000ee8000c1e9b00 */
[----:B------:R-:W4:Y:S04]  /*4100*/  LDG.E.64.CONSTANT R22, desc[UR6][R18.64+0x1000] ;  /* 0x0010000612167981 */ /* 0x000f28000c1e9b00 */
[----:B------:R-:W5:Y:S04]  /*4110*/  LDG.E.64.CONSTANT R24, desc[UR6][R18.64+0x1800] ;  /* 0x0018000612187981 */ /* 0x000f68000c1e9b00 */
[----:B------:R-:W5:Y:S04]  /*4120*/  LDG.E.64.CONSTANT R26, desc[UR6][R18.64+0x2000] ;  /* 0x00200006121a7981 */ /* 0x000f68000c1e9b00 */
[----:B------:R-:W5:Y:S04]  /*4130*/  LDG.E.64.CONSTANT R28, desc[UR6][R18.64+0x2800] ;  /* 0x00280006121c7981 */ /* 0x000f68000c1e9b00 */
[----:B------:R-:W5:Y:S04]  /*4140*/  LDG.E.64.CONSTANT R14, desc[UR6][R18.64+0x3000] ;  /* 0x00300006120e7981 */ /* 0x000f68000c1e9b00 */
[----:B------:R-:W5:Y:S01]  /*4150*/  LDG.E.64.CONSTANT R12, desc[UR6][R18.64+0x3800] ;  /* 0x00380006120c7981 */ /* 0x000f62000c1e9b00 */
[----:B0-----:R-:W-:-:S05]  /*4160*/  IMAD.IADD R10, R0, 0x1, -R11 ;  /* 0x00000001000a7824 */ /* 0x001fca00078e0a0b */
[----:B------:R-:W-:Y:S01]  /*4170*/  ISETP.GE.U32.AND P1, PT, R10, 0x800, PT ;  /* 0x000008000a00780c */ /* 0x000fe20003f26070 */
        /* <DEDUP_REMOVED lines=26> */
[----:B------:R-:W-:-:S13]  /*4320*/  ISETP.GT.U32.AND P0, PT, R11, R6, PT ;  /* 0x000000060b00720c */ /* 0x000fda0003f04070 */
[----:B------:R-:W-:Y:S05]  /*4330*/  @!P0 BRA `(.L_x_139) ;  /* 0xfffffffc005c8947 */ /* 0x000fea000383ffff */
.L_x_137:
        /* <DEDUP_REMOVED lines=14> */
[----:B------:R-:W-:Y:S01]  /*4420*/  LEA.HI R0, R5, 0x1, RZ, 0x18 ;  /* 0x0000000105007811 */ /* 0x000fe200078fc0ff */
[----:B------:R-:W-:-:S03]  /*4430*/  IMAD.IADD R15, R7, 0x1, R11 ;  /* 0x00000001070f7824 */ /* 0x000fc600078e020b */
[----:B------:R-:W-:Y:S01]  /*4440*/  LOP3.LUT R5, R0, 0x3, RZ, 0xc0, !PT ;  /* 0x0000000300057812 */ /* 0x000fe200078ec0ff */
[----:B------:R-:W-:-:S04]  /*4450*/  IMAD.MOV.U32 R0, RZ, RZ, R7 ;  /* 0x000000ffff007224 */ /* 0x000fc800078e0007 */
[----:B------:R-:W-:-:S07]  /*4460*/  IMAD.MOV R5, RZ, RZ, -R5 ;  /* 0x000000ffff057224 */ /* 0x000fce00078e0a05 */
.L_x_143:
        /* <DEDUP_REMOVED lines=10> */
.L_x_142:
[----:B------:R-:W-:Y:S05]  /*4510*/  BSYNC.RECONVERGENT B2 ;  /* 0x0000000000027941 */ /* 0x000fea0003800200 */
.L_x_141:
[----:B------:R-:W-:Y:S05]  /*4520*/  @!P2 BRA `(.L_x_140) ;  /* 0x000000000078a947 */ /* 0x000fea0003800000 */
[C---:B------:R-:W-:Y:S02]  /*4530*/  IMAD.IADD R5, R0.reuse, 0x1, R11 ;  /* 0x0000000100057824 */ /* 0x040fe400078e020b */
[----:B------:R-:W-:-:S07]  /*4540*/  VIADD R0, R0, 0x200 ;  /* 0x0000020000007836 */ /* 0x000fce0000000000 */
.L_x_144:
[----:B------:R-:W-:-:S04]  /*4550*/  IMAD.WIDE.U32 R10, R5, 0x8, R2 ;  /* 0x00000008050a7825 */ /* 0x000fc800078e0002 */
        /* <DEDUP_REMOVED lines=13> */
[----:B------:R-:W-:Y:S01]  /*4630*/  FSEL R9, R11, R9, !P0 ;  /* 0x000000090b097208 */ /* 0x000fe20004000000 */
[C---:B------:R-:W-:Y:S02]  /*4640*/  VIADD R11, R0.reuse, 0x200 ;  /* 0x00000200000b7836 */ /* 0x040fe40000000000 */
[----:B------:R-:W-:-:S03]  /*4650*/  VIADD R0, R0, 0x400 ;  /* 0x0000040000007836 */ /* 0x000fc60000000000 */
[----:B---3--:R-:W-:Y:S01]  /*4660*/  DSETP.GEU.AND P0, PT, R8, R12, PT ;  /* 0x0000000c0800722a */ /* 0x008fe20003f0e000 */
[----:B------:R-:W-:-:S05]  /*4670*/  ISETP.GE.AND P1, PT, R11, R4, PT ;  /* 0x000000040b00720c */ /* 0x000fca0003f26270 */
        /* <DEDUP_REMOVED lines=9> */
.L_x_140:
[----:B------:R-:W-:Y:S05]  /*4710*/  BSYNC.RECONVERGENT B1 ;  /* 0x0000000000017941 */ /* 0x000fea0003800200 */
.L_x_138:
        /* <DEDUP_REMOVED lines=74> */
.L_x_114:
[----:B------:R-:W-:Y:S05]  /*4bc0*/  BSYNC.RECONVERGENT B0 ;  /* 0x0000000000007941 */ /* 0x000fea0003800200 */
.L_x_98:
[----:B------:R-:W-:Y:S05]  /*4bd0*/  @P0 EXIT ;  /* 0x000000000000094d */ /* 0x000fea0003800000 */
[----:B------:R-:W4:Y:S01]  /*4be0*/  LDCU.64 UR8, c[0x0][0x398] ;  /* 0x00007300ff0877ac */ /* 0x000f220008000a00 */
[----:B01----:R-:W0:Y:S01]  /*4bf0*/  LDC.64 R4, c[0x0][0x388] ;  /* 0x0000e200ff047b82 */ /* 0x003e220000000a00 */
[----:B------:R-:W2:Y:S01]  /*4c00*/  LDCU.64 UR4, c[0x0][0x398] ;  /* 0x00007300ff0477ac */ /* 0x000ea20008000a00 */
[----:B----4-:R-:W-:-:S06]  /*4c10*/  DSETP.GT.AND P0, PT, R6, UR8, PT ;  /* 0x0000000806007e2a */ /* 0x010fcc000bf04000 */
[----:B--23--:R-:W-:Y:S02]  /*4c20*/  FSEL R2, R6, UR4, P0 ;  /* 0x0000000406027c08 */ /* 0x00cfe40008000000 */
[----:B------:R-:W-:-:S05]  /*4c30*/  FSEL R3, R7, UR5, P0 ;  /* 0x0000000507037c08 */ /* 0x000fca0008000000 */
[----:B0-----:R-:W-:Y:S01]  /*4c40*/  STG.E.64 desc[UR6][R4.64], R2 ;  /* 0x0000000204007986 */ /* 0x001fe2000c101b06 */
[----:B------:R-:W-:Y:S05]  /*4c50*/  EXIT ;  /* 0x000000000000794d */ /* 0x000fea0003800000 */
.L_x_145:
        /* <DEDUP_REMOVED lines=10> */
.L_x_151:


//--------------------- .text._ZN3cub18CUB_300001_SM_10006detail11EmptyKernelIvEEvv --------------------------
	.section	.text._ZN3cub18CUB_300001_SM_10006detail11EmptyKernelIvEEvv,"ax",@progbits
	.align	128
        .global         _ZN3cub18CUB_300001_SM_10006detail11EmptyKernelIvEEvv
        .type           _ZN3cub18CUB_300001_SM_10006detail11EmptyKernelIvEEvv,@function
        .size           _ZN3cub18CUB_300001_SM_10006detail11EmptyKernelIvEEvv,(.L_x_152 - _ZN3cub18CUB_300001_SM_10006detail11EmptyKernelIvEEvv)
        .other          _ZN3cub18CUB_300001_SM_10006detail11EmptyKernelIvEEvv,@"STO_CUDA_ENTRY STV_DEFAULT"
_ZN3cub18CUB_300001_SM_10006detail11EmptyKernelIvEEvv:
.text._ZN3cub18CUB_300001_SM_10006detail11EmptyKernelIvEEvv:
[----:B------:R-:W-:Y:S01]  /*0000*/  LDC R1, c[0x0][0x37c] ;  /* 0x0000df00ff017b82 */ /* 0x000fe20000000800 */
[----:B------:R-:W-:Y:S05]  /*0010*/  EXIT ;  /* 0x000000000000794d */ /* 0x000fea0003800000 */
.L_x_146:
        /* <DEDUP_REMOVED lines=14> */
.L_x_152:


//--------------------- .text._Z23count_matrix_differencePdS_S_j --------------------------
	.section	.text._Z23count_matrix_differencePdS_S_j,"ax",@progbits
	.align	128
        .global         _Z23count_matrix_differencePdS_S_j
        .type           _Z23count_matrix_differencePdS_S_j,@function
        .size           _Z23count_matrix_differencePdS_S_j,(.L_x_153 - _Z23count_matrix_differencePdS_S_j)
        .other          _Z23count_matrix_differencePdS_S_j,@"STO_CUDA_ENTRY STV_DEFAULT"
_Z23count_matrix_differencePdS_S_j:
.text._Z23count_matrix_differencePdS_S_j:
[----:B------:R-:W-:Y:S01]  /*0000*/  LDC R1, c[0x0][0x37c] ;  /* 0x0000df00ff017b82 */ /* 0x000fe20000000800 */
[----:B------:R-:W0:Y:S01]  /*0010*/  S2R R7, SR_CTAID.Y ;  /* 0x0000000000077919 */ /* 0x000e220000002600 */
[----:B------:R-:W1:Y:S01]  /*0020*/  LDCU UR4, c[0x0][0x360] ;  /* 0x00006c00ff0477ac */ /* 0x000e620008000800 */
[----:B------:R-:W0:Y:S01]  /*0030*/  S2R R2, SR_TID.Y ;  /* 0x0000000000027919 */ /* 0x000e220000002200 */
[----:B------:R-:W0:Y:S01]  /*0040*/  LDCU UR5, c[0x0][0x364] ;  /* 0x00006c80ff0577ac */ /* 0x000e220008000800 */
[----:B------:R-:W1:Y:S01]  /*0050*/  S2R R0, SR_CTAID.X ;  /* 0x0000000000007919 */ /* 0x000e620000002500 */
[----:B------:R-:W2:Y:S01]  /*0060*/  LDCU UR6, c[0x0][0x398] ;  /* 0x00007300ff0677ac */ /* 0x000ea20008000800 */
[----:B------:R-:W1:Y:S01]  /*0070*/  S2R R3, SR_TID.X ;  /* 0x0000000000037919 */ /* 0x000e620000002100 */
[----:B0-----:R-:W-:-:S05]  /*0080*/  IMAD R7, R7, UR5, R2 ;  /* 0x0000000507077c24 */ /* 0x001fca000f8e0202 */
[----:B------:R-:W-:Y:S01]  /*0090*/  ISETP.NE.AND P0, PT, R7, RZ, PT ;  /* 0x000000ff0700720c */ /* 0x000fe20003f05270 */
[----:B-1----:R-:W-:Y:S01]  /*00a0*/  IMAD R0, R0, UR4, R3 ;  /* 0x0000000400007c24 */ /* 0x002fe2000f8e0203 */
[----:B--2---:R-:W-:-:S04]  /*00b0*/  UIADD3 UR4, UPT, UPT, UR6, -0x1, URZ ;  /* 0xffffffff06047890 */ /* 0x004fc8000fffe0ff */
[C---:B------:R-:W-:Y:S02]  /*00c0*/  VIMNMX.U32 R2, PT, PT, R0.reuse, R7, !PT ;  /* 0x0000000700027248 */ /* 0x040fe40007fe0000 */
[----:B------:R-:W-:-:S04]  /*00d0*/  ISETP.EQ.OR P0, PT, R0, RZ, !P0 ;  /* 0x000000ff0000720c */ /* 0x000fc80004702670 */
[----:B------:R-:W-:-:S13]  /*00e0*/  ISETP.GE.U32.OR P0, PT, R2, UR4, P0 ;  /* 0x0000000402007c0c */ /* 0x000fda0008706470 */
[----:B------:R-:W-:Y:S05]  /*00f0*/  @P0 EXIT ;  /* 0x000000000000094d */ /* 0x000fea0003800000 */
[----:B------:R-:W0:Y:S01]  /*0100*/  LDC.64 R2, c[0x0][0x388] ;  /* 0x0000e200ff027b82 */ /* 0x000e220000000a00 */
[----:B------:R-:W1:Y:S01]  /*0110*/  LDCU.64 UR4, c[0x0][0x358] ;  /* 0x00006b00ff0477ac */ /* 0x000e620008000a00 */
[----:B------:R-:W-:-:S06]  /*0120*/  IMAD R13, R7, UR6, R0 ;  /* 0x00000006070d7c24 */ /* 0x000fcc000f8e0200 */
[----:B------:R-:W2:Y:S08]  /*0130*/  LDC.64 R4, c[0x0][0x380] ;  /* 0x0000e000ff047b82 */ /* 0x000eb00000000a00 */
[----:B------:R-:W3:Y:S01]  /*0140*/  LDC.64 R8, c[0x0][0x390] ;  /* 0x0000e400ff087b82 */ /* 0x000ee20000000a00 */
[----:B0-----:R-:W-:-:S06]  /*0150*/  IMAD.WIDE.U32 R2, R13, 0x8, R2 ;  /* 0x000000080d027825 */ /* 0x001fcc00078e0002 */
[----:B-1----:R-:W4:Y:S01]  /*0160*/  LDG.E.64 R2, desc[UR4][R2.64] ;  /* 0x0000000402027981 */ /* 0x002f22000c1e1b00 */
[----:B--2---:R-:W-:-:S06]  /*0170*/  IMAD.WIDE.U32 R4, R13, 0x8, R4 ;  /* 0x000000080d047825 */ /* 0x004fcc00078e0004 */
[----:B------:R-:W4:Y:S02]  /*0180*/  LDG.E.64 R4, desc[UR4][R4.64] ;  /* 0x0000000404047981 */ /* 0x000f24000c1e1b00 */
[----:B----4-:R-:W-:-:S08]  /*0190*/  DADD R6, R2, -R4 ;  /* 0x0000000002067229 */ /* 0x010fd00000000804 */
[----:B------:R-:W-:Y:S01]  /*01a0*/  DADD R10, -RZ, |R6| ;  /* 0x00000000ff0a7229 */ /* 0x000fe20000000506 */
[----:B---3--:R-:W-:-:S06]  /*01b0*/  IMAD.WIDE.U32 R6, R13, 0x8, R8 ;  /* 0x000000080d067825 */ /* 0x008fcc00078e0008 */
[----:B------:R-:W-:Y:S01]  /*01c0*/  STG.E.64 desc[UR4][R6.64], R10 ;  /* 0x0000000a06007986 */ /* 0x000fe2000c101b04 */
[----:B------:R-:W-:Y:S05]  /*01d0*/  EXIT ;  /* 0x000000000000794d */ /* 0x000fea0003800000 */
.L_x_147:
        /* <DEDUP_REMOVED lines=10> */
.L_x_153:


//--------------------- .text._Z16calculate_matrixPdS_j --------------------------
	.section	.text._Z16calculate_matrixPdS_j,"ax",@progbits
	.align	128
        .global         _Z16calculate_matrixPdS_j
        .type           _Z16calculate_matrixPdS_j,@function
        .size           _Z16calculate_matrixPdS_j,(.L_x_154 - _Z16calculate_matrixPdS_j)
        .other          _Z16calculate_matrixPdS_j,@"STO_CUDA_ENTRY STV_DEFAULT"
_Z16calculate_matrixPdS_j:
.text._Z16calculate_matrixPdS_j:
[----:B------:R-:W-:Y:S01]  /*0000*/  LDC R1, c[0x0][0x37c] ;  /* 0x0000df00ff017b82 */ /* 0x000fe20000000800 */
[----:B------:R-:W0:Y:S01]  /*0010*/  S2R R5, SR_CTAID.Y ;  /* 0x0000000000057919 */ /* 0x000e220000002600 */
[----:B------:R-:W1:Y:S06]  /*0020*/  LDCU UR4, c[0x0][0x360] ;  /* 0x00006c00ff0477ac */ /* 0x000e6c0008000800 */
[----:B------:R-:W2:Y:S01]  /*0030*/  LDC R10, c[0x0][0x390] ;  /* 0x0000e400ff0a7b82 */ /* 0x000ea20000000800 */
[----:B------:R-:W0:Y:S01]  /*0040*/  S2R R0, SR_TID.Y ;  /* 0x0000000000007919 */ /* 0x000e220000002200 */
[----:B------:R-:W0:Y:S01]  /*0050*/  LDCU UR5, c[0x0][0x364] ;  /* 0x00006c80ff0577ac */ /* 0x000e220008000800 */
[----:B------:R-:W1:Y:S01]  /*0060*/  S2R R8, SR_CTAID.X ;  /* 0x0000000000087919 */ /* 0x000e620000002500 */
[----:B------:R-:W1:Y:S01]  /*0070*/  S2R R3, SR_TID.X ;  /* 0x0000000000037919 */ /* 0x000e620000002100 */
[----:B0-----:R-:W-:Y:S01]  /*0080*/  IMAD R5, R5, UR5, R0 ;  /* 0x0000000505057c24 */ /* 0x001fe2000f8e0200 */
[----:B--2---:R-:W-:-:S04]  /*0090*/  IADD3 R0, PT, PT, R10, -0x1, RZ ;  /* 0xffffffff0a007810 */ /* 0x004fc80007ffe0ff */
[----:B------:R-:W-:Y:S01]  /*00a0*/  ISETP.NE.AND P0, PT, R5, RZ, PT ;  /* 0x000000ff0500720c */ /* 0x000fe20003f05270 */
[----:B-1----:R-:W-:-:S05]  /*00b0*/  IMAD R8, R8, UR4, R3 ;  /* 0x0000000408087c24 */ /* 0x002fca000f8e0203 */
[C---:B------:R-:W-:Y:S02]  /*00c0*/  VIMNMX.U32 R3, PT, PT, R8.reuse, R5, !PT ;  /* 0x0000000508037248 */ /* 0x040fe40007fe0000 */
[----:B------:R-:W-:-:S04]  /*00d0*/  ISETP.EQ.OR P0, PT, R8, RZ, !P0 ;  /* 0x000000ff0800720c */ /* 0x000fc80004702670 */
[----:B------:R-:W-:-:S13]  /*00e0*/  ISETP.GE.U32.OR P0, PT, R3, R0, P0 ;  /* 0x000000000300720c */ /* 0x000fda0000706470 */
[----:B------:R-:W-:Y:S05]  /*00f0*/  @P0 EXIT ;  /* 0x000000000000094d */ /* 0x000fea0003800000 */
[----:B------:R-:W0:Y:S01]  /*0100*/  LDC.64 R2, c[0x0][0x388] ;  /* 0x0000e200ff027b82 */ /* 0x000e220000000a00 */
[----:B------:R-:W1:Y:S01]  /*0110*/  LDCU.64 UR4, c[0x0][0x358] ;  /* 0x00006b00ff0477ac */ /* 0x000e620008000a00 */
[CC--:B------:R-:W-:Y:S02]  /*0120*/  IMAD R0, R5.reuse, R10.reuse, R8 ;  /* 0x0000000a05007224 */ /* 0x0c0fe400078e0208 */
[----:B------:R-:W-:-:S03]  /*0130*/  IMAD R11, R5, R10, -R10 ;  /* 0x0000000a050b7224 */ /* 0x000fc600078e0a0a */
[C---:B------:R-:W-:Y:S01]  /*0140*/  IADD3 R7, PT, PT, R0.reuse, 0x1, RZ ;  /* 0x0000000100077810 */ /* 0x040fe20007ffe0ff */
[----:B------:R-:W2:Y:S01]  /*0150*/  LDC.64 R12, c[0x0][0x380] ;  /* 0x0000e000ff0c7b82 */ /* 0x000ea20000000a00 */
[----:B------:R-:W-:Y:S02]  /*0160*/  IADD3 R9, PT, PT, R0, -0x1, RZ ;  /* 0xffffffff00097810 */ /* 0x000fe40007ffe0ff */
[----:B------:R-:W-:Y:S01]  /*0170*/  IADD3 R11, PT, PT, R8, R11, RZ ;  /* 0x0000000b080b7210 */ /* 0x000fe20007ffe0ff */
[----:B0-----:R-:W-:-:S04]  /*0180*/  IMAD.WIDE.U32 R4, R7, 0x8, R2 ;  /* 0x0000000807047825 */ /* 0x001fc800078e0002 */
[--C-:B------:R-:W-:Y:S02]  /*0190*/  IMAD.WIDE.U32 R6, R9, 0x8, R2.reuse ;  /* 0x0000000809067825 */ /* 0x100fe400078e0002 */
[----:B-1----:R-:W3:Y:S02]  /*01a0*/  LDG.E.64 R4, desc[UR4][R4.64] ;  /* 0x0000000404047981 */ /* 0x002ee4000c1e1b00 */
[----:B------:R-:W-:Y:S02]  /*01b0*/  IMAD.WIDE.U32 R8, R11, 0x8, R2 ;  /* 0x000000080b087825 */ /* 0x000fe400078e0002 */
[----:B------:R-:W3:Y:S01]  /*01c0*/  LDG.E.64 R6, desc[UR4][R6.64] ;  /* 0x0000000406067981 */ /* 0x000ee2000c1e1b00 */
[----:B------:R-:W-:-:S03]  /*01d0*/  LEA R11, R10, R11, 0x1 ;  /* 0x0000000b0a0b7211 */ /* 0x000fc600078e08ff */
[----:B------:R-:W4:Y:S02]  /*01e0*/  LDG.E.64 R8, desc[UR4][R8.64] ;  /* 0x0000000408087981 */ /* 0x000f24000c1e1b00 */
[----:B------:R-:W-:-:S06]  /*01f0*/  IMAD.WIDE.U32 R10, R11, 0x8, R2 ;  /* 0x000000080b0a7825 */ /* 0x000fcc00078e0002 */
[----:B------:R-:W5:Y:S01]  /*0200*/  LDG.E.64 R10, desc[UR4][R10.64] ;  /* 0x000000040a0a7981 */ /* 0x000f62000c1e1b00 */
[----:B---3--:R-:W-:Y:S01]  /*0210*/  DADD R2, R4, R6 ;  /* 0x0000000004027229 */ /* 0x008fe20000000006 */
[----:B--2---:R-:W-:-:S07]  /*0220*/  IMAD.WIDE.U32 R4, R0, 0x8, R12 ;  /* 0x0000000800047825 */ /* 0x004fce00078e000c */
[----:B----4-:R-:W-:-:S08]  /*0230*/  DADD R2, R2, R8 ;  /* 0x0000000002027229 */ /* 0x010fd00000000008 */
[----:B-----5:R-:W-:-:S08]  /*0240*/  DADD R2, R2, R10 ;  /* 0x0000000002027229 */ /* 0x020fd0000000000a */
[----:B------:R-:W-:-:S07]  /*0250*/  DMUL R2, R2, 0.25 ;  /* 0x3fd0000002027828 */ /* 0x000fce0000000000 */
[----:B------:R-:W-:Y:S01]  /*0260*/  STG.E.64 desc[UR4][R4.64], R2 ;  /* 0x0000000204007986 */ /* 0x000fe2000c101b04 */
[----:B------:R-:W-:Y:S05]  /*0270*/  EXIT ;  /* 0x000000000000794d */ /* 0x000fea0003800000 */
.L_x_148:
        /* <DEDUP_REMOVED lines=16> */
.L_x_154:


//--------------------- .nv.shared._ZN3cub18CUB_300001_SM_10006detail6reduce28DeviceReduceSingleTileKernelINS2_10policy_hubIdjN4cuda3__47maximumIvEEE10Policy1000EPdSB_iS8_ddNS5_3std3__410__identityEEEvT0_T1_T2_T3_T4_T6_ --------------------------
	.section	.nv.shared._ZN3cub18CUB_300001_SM_10006detail6reduce28DeviceReduceSingleTileKernelINS2_10policy_hubIdjN4cuda3__47maximumIvEEE10Policy1000EPdSB_iS8_ddNS5_3std3__410__identityEEEvT0_T1_T2_T3_T4_T6_,"aw",@nobits
	.sectionflags	@""
	.align	8
.nv.shared._ZN3cub18CUB_300001_SM_10006detail6reduce28DeviceReduceSingleTileKernelINS2_10policy_hubIdjN4cuda3__47maximumIvEEE10Policy1000EPdSB_iS8_ddNS5_3std3__410__identityEEEvT0_T1_T2_T3_T4_T6_:
	.zero		1104


//--------------------- .nv.shared.reserved.0     --------------------------
	.section	.nv.shared.reserved.0,"aw",@nobits
	.weak		__nv_reservedSMEM_offset_0_alias
	.size		__nv_reservedSMEM_offset_0_alias, 0, 64
	.other		__nv_reservedSMEM_offset_0_alias,@"STO_CUDA_RESERVED_SHARED STV_DEFAULT"
__nv_reservedSMEM_offset_0_alias:
	.zero		0
	.zero		64


//--------------------- .nv.global                --------------------------
	.section	.nv.global,"aw",@nobits
.nv.global:
	.type		_ZN34_INTERNAL_611ff7b4_4_k_cu_06d60ccf6thrust24THRUST_300001_SM_1000_NS12placeholders2_5E,@object
	.size		_ZN34_INTERNAL_611ff7b4_4_k_cu_06d60ccf6thrust24THRUST_300001_SM_1000_NS12placeholders2_5E,(_ZN34_INTERNAL_611ff7b4_4_k_cu_06d60ccf4cuda3std3__45__cpo6cbeginE - _ZN34_INTERNAL_611ff7b4_4_k_cu_06d60ccf6thrust24THRUST_300001_SM_1000_NS12placeholders2_5E)
_ZN34_INTERNAL_611ff7b4_4_k_cu_06d60ccf6thrust24THRUST_300001_SM_1000_NS12placeholders2_5E:
	.zero		1
	.type		_ZN34_INTERNAL_611ff7b4_4_k_cu_06d60ccf4cuda3std3__45__cpo6cbeginE,@object
	.size		_ZN34_INTERNAL_611ff7b4_4_k_cu_06d60ccf4cuda3std3__45__cpo6cbeginE,(_ZN34_INTERNAL_611ff7b4_4_k_cu_06d60ccf4cuda3std6ranges3__45__cpo6cbeginE - _ZN34_INTERNAL_611ff7b4_4_k_cu_06d60ccf4cuda3std3__45__cpo6cbeginE)
_ZN34_INTERNAL_611ff7b4_4_k_cu_06d60ccf4cuda3std3__45__cpo6cbeginE:
	.zero		1
	.type		_ZN34_INTERNAL_611ff7b4_4_k_cu_06d60ccf4cuda3std6ranges3__45__cpo6cbeginE,@object
	.size		_ZN34_INTERNAL_611ff7b4_4_k_cu_06d60ccf4cuda3std6ranges3__45__cpo6cbeginE,(_ZN34_INTERNAL_611ff7b4_4_k_cu_06d60ccf4cuda3std3__48in_placeE - _ZN34_INTERNAL_611ff7b4_4_k_cu_06d60ccf4cuda3std6ranges3__45__cpo6cbeginE)
_ZN34_INTERNAL_611ff7b4_4_k_cu_06d60ccf4cuda3std6ranges3__45__cpo6cbeginE:
	.zero		1
	.type		_ZN34_INTERNAL_611ff7b4_4_k_cu_06d60ccf4cuda3std3__48in_placeE,@object
	.size		_ZN34_INTERNAL_611ff7b4_4_k_cu_06d60ccf4cuda3std3__48in_placeE,(_ZN34_INTERNAL_611ff7b4_4_k_cu_06d60ccf4cuda3std6ranges3__45__cpo4sizeE - _ZN34_INTERNAL_611ff7b4_4_k_cu_06d60ccf4cuda3std3__48in_placeE)
_ZN34_INTERNAL_611ff7b4_4_k_cu_06d60ccf4cuda3std3__48in_placeE:
	.zero		1
	.type		_ZN34_INTERNAL_611ff7b4_4_k_cu_06d60ccf4cuda3std6ranges3__45__cpo4sizeE,@object
	.size		_ZN34_INTERNAL_611ff7b4_4_k_cu_06d60ccf4cuda3std6ranges3__45__cpo4sizeE,(_ZN34_INTERNAL_611ff7b4_4_k_cu_06d60ccf6thrust24THRUST_300001_SM_1000_NS12placeholders2_9E - _ZN34_INTERNAL_611ff7b4_4_k_cu_06d60ccf4cuda3std6ranges3__45__cpo4sizeE)
_ZN34_INTERNAL_611ff7b4_4_k_cu_06d60ccf4cuda3std6ranges3__45__cpo4sizeE:
	.zero		1
	.type		_ZN34_INTERNAL_611ff7b4_4_k_cu_06d60ccf6thrust24THRUST_300001_SM_1000_NS12placeholders2_9E,@object
	.size		_ZN34_INTERNAL_611ff7b4_4_k_cu_06d60ccf6thrust24THRUST_300001_SM_1000_NS12placeholders2_9E,(_ZN34_INTERNAL_611ff7b4_4_k_cu_06d60ccf4cuda3std3__45__cpo7crbeginE - _ZN34_INTERNAL_611ff7b4_4_k_cu_06d60ccf6thrust24THRUST_300001_SM_1000_NS12placeholders2_9E)
_ZN34_INTERNAL_611ff7b4_4_k_cu_06d60ccf6thrust24THRUST_300001_SM_1000_NS12placeholders2_9E:
	.zero		1
	.type		_ZN34_INTERNAL_611ff7b4_4_k_cu_06d60ccf4cuda3std3__45__cpo7crbeginE,@object
	.size		_ZN34_INTERNAL_611ff7b4_4_k_cu_06d60ccf4cuda3std3__45__cpo7crbeginE,(_ZN34_INTERNAL_611ff7b4_4_k_cu_06d60ccf4cuda3std6ranges3__45__cpo4nextE - _ZN34_INTERNAL_611ff7b4_4_k_cu_06d60ccf4cuda3std3__45__cpo7crbeginE)
_ZN34_INTERNAL_611ff7b4_4_k_cu_06d60ccf4cuda3std3__45__cpo7crbeginE:
	.zero		1
	.type		_ZN34_INTERNAL_611ff7b4_4_k_cu_06d60ccf4cuda3std6ranges3__45__cpo4nextE,@object
	.size		_ZN34_INTERNAL_611ff7b4_4_k_cu_06d60ccf4cuda3std6ranges3__45__cpo4nextE,(_ZN34_INTERNAL_611ff7b4_4_k_cu_06d60ccf4cuda3std6ranges3__45__cpo4swapE - _ZN34_INTERNAL_611ff7b4_4_k_cu_06d60ccf4cuda3std6ranges3__45__cpo4nextE)
_ZN34_INTERNAL_611ff7b4_4_k_cu_06d60ccf4cuda3std6ranges3__45__cpo4nextE:
	.zero		1
	.type		_ZN34_INTERNAL_611ff7b4_4_k_cu_06d60ccf4cuda3std6ranges3__45__cpo4swapE,@object
	.size		_ZN34_INTERNAL_611ff7b4_4_k_cu_06d60ccf4cuda3std6ranges3__45__cpo4swapE,(_ZN34_INTERNAL_611ff7b4_4_k_cu_06d60ccf6thrust24THRUST_300001_SM_1000_NS12placeholders2_1E - _ZN34_INTERNAL_611ff7b4_4_k_cu_06d60ccf4cuda3std6ranges3__45__cpo4swapE)
_ZN34_INTERNAL_611ff7b4_4_k_cu_06d60ccf4cuda3std6ranges3__45__cpo4swapE:
	.zero		1
	.type		_ZN34_INTERNAL_611ff7b4_4_k_cu_06d60ccf6thrust24THRUST_300001_SM_1000_NS12placeholders2_1E,@object
	.size		_ZN34_INTERNAL_611ff7b4_4_k_cu_06d60ccf6thrust24THRUST_300001_SM_1000_NS12placeholders2_1E,(_ZN34_INTERNAL_611ff7b4_4_k_cu_06d60ccf6thrust24THRUST_300001_SM_1000_NS12placeholders2_3E - _ZN34_INTERNAL_611ff7b4_4_k_cu_06d60ccf6thrust24THRUST_300001_SM_1000_NS12placeholders2_1E)
_ZN34_INTERNAL_611ff7b4_4_k_cu_06d60ccf6thrust24THRUST_300001_SM_1000_NS12placeholders2_1E:
	.zero		1
	.type		_ZN34_INTERNAL_611ff7b4_4_k_cu_06d60ccf6thrust24THRUST_300001_SM_1000_NS12placeholders2_3E,@object
	.size		_ZN34_INTERNAL_611ff7b4_4_k_cu_06d60ccf6thrust24THRUST_300001_SM_1000_NS12placeholders2_3E,(_ZN34_INTERNAL_611ff7b4_4_k_cu_06d60ccf4cuda3std3__45__cpo5beginE - _ZN34_INTERNAL_611ff7b4_4_k_cu_06d60ccf6thrust24THRUST_300001_SM_1000_NS12placeholders2_3E)
_ZN34_INTERNAL_611ff7b4_4_k_cu_06d60ccf6thrust24THRUST_300001_SM_1000_NS12placeholders2_3E:
	.zero		1
	.type		_ZN34_INTERNAL_611ff7b4_4_k_cu_06d60ccf4cuda3std3__45__cpo5beginE,@object
	.size		_ZN34_INTERNAL_611ff7b4_4_k_cu_06d60ccf4cuda3std3__45__cpo5beginE,(_ZN34_INTERNAL_611ff7b4_4_k_cu_06d60ccf4cuda3std6ranges3__45__cpo5beginE - _ZN34_INTERNAL_611ff7b4_4_k_cu_06d60ccf4cuda3std3__45__cpo5beginE)
_ZN34_INTERNAL_611ff7b4_4_k_cu_06d60ccf4cuda3std3__45__cpo5beginE:
	.zero		1
	.type		_ZN34_INTERNAL_611ff7b4_4_k_cu_06d60ccf4cuda3std6ranges3__45__cpo5beginE,@object
	.size		_ZN34_INTERNAL_611ff7b4_4_k_cu_06d60ccf4cuda3std6ranges3__45__cpo5beginE,(_ZN34_INTERNAL_611ff7b4_4_k_cu_06d60ccf4cuda3std3__436_GLOBAL__N__611ff7b4_4_k_cu_06d60ccf6ignoreE - _ZN34_INTERNAL_611ff7b4_4_k_cu_06d60ccf4cuda3std6ranges3__45__cpo5beginE)
_ZN34_INTERNAL_611ff7b4_4_k_cu_06d60ccf4cuda3std6ranges3__45__cpo5beginE:
	.zero		1
	.type		_ZN34_INTERNAL_611ff7b4_4_k_cu_06d60ccf4cuda3std3__436_GLOBAL__N__611ff7b4_4_k_cu_06d60ccf6ignoreE,@object
	.size		_ZN34_INTERNAL_611ff7b4_4_k_cu_06d60ccf4cuda3std3__436_GLOBAL__N__611ff7b4_4_k_cu_06d60ccf6ignoreE,(_ZN34_INTERNAL_611ff7b4_4_k_cu_06d60ccf4cuda3std6ranges3__45__cpo4dataE - _ZN34_INTERNAL_611ff7b4_4_k_cu_06d60ccf4cuda3std3__436_GLOBAL__N__611ff7b4_4_k_cu_06d60ccf6ignoreE)
_ZN34_INTERNAL_611ff7b4_4_k_cu_06d60ccf4cuda3std3__436_GLOBAL__N__611ff7b4_4_k_cu_06d60ccf6ignoreE:
	.zero		1
	.type		_ZN34_INTERNAL_611ff7b4_4_k_cu_06d60ccf4cuda3std6ranges3__45__cpo4dataE,@object
	.size		_ZN34_INTERNAL_611ff7b4_4_k_cu_06d60ccf4cuda3std6ranges3__45__cpo4dataE,(_ZN34_INTERNAL_611ff7b4_4_k_cu_06d60ccf6thrust24THRUST_300001_SM_1000_NS12placeholders2_7E - _ZN34_INTERNAL_611ff7b4_4_k_cu_06d60ccf4cuda3std6ranges3__45__cpo4dataE)
_ZN34_INTERNAL_611ff7b4_4_k_cu_06d60ccf4cuda3std6ranges3__45__cpo4dataE:
	.zero		1
	.type		_ZN34_INTERNAL_611ff7b4_4_k_cu_06d60ccf6thrust24THRUST_300001_SM_1000_NS12placeholders2_7E,@object
	.size		_ZN34_INTERNAL_611ff7b4_4_k_cu_06d60ccf6thrust24THRUST_300001_SM_1000_NS12placeholders2_7E,(_ZN34_INTERNAL_611ff7b4_4_k_cu_06d60ccf4cuda3std3__45__cpo6rbeginE - _ZN34_INTERNAL_611ff7b4_4_k_cu_06d60ccf6thrust24THRUST_300001_SM_1000_NS12placeholders2_7E)
_ZN34_INTERNAL_611ff7b4_4_k_cu_06d60ccf6thrust24THRUST_300001_SM_1000_NS12placeholders2_7E:
	.zero		1
	.type		_ZN34_INTERNAL_611ff7b4_4_k_cu_06d60ccf4cuda3std3__45__cpo6rbeginE,@object
	.size		_ZN34_INTERNAL_611ff7b4_4_k_cu_06d60ccf4cuda3std3__45__cpo6rbeginE,(_ZN34_INTERNAL_611ff7b4_4_k_cu_06d60ccf4cuda3std6ranges3__45__cpo7advanceE - _ZN34_INTERNAL_611ff7b4_4_k_cu_06d60ccf4cuda3std3__45__cpo6rbeginE)
_ZN34_INTERNAL_611ff7b4_4_k_cu_06d60ccf4cuda3std3__45__cpo6rbeginE:
	.zero		1
	.type		_ZN34_INTERNAL_611ff7b4_4_k_cu_06d60ccf4cuda3std6ranges3__45__cpo7advanceE,@object
	.size		_ZN34_INTERNAL_611ff7b4_4_k_cu_06d60ccf4cuda3std6ranges3__45__cpo7advanceE,(_ZN34_INTERNAL_611ff7b4_4_k_cu_06d60ccf4cuda3std3__47nulloptE - _ZN34_INTERNAL_611ff7b4_4_k_cu_06d60ccf4cuda3std6ranges3__45__cpo7advanceE)
_ZN34_INTERNAL_611ff7b4_4_k_cu_06d60ccf4cuda3std6ranges3__45__cpo7advanceE:
	.zero		1
	.type		_ZN34_INTERNAL_611ff7b4_4_k_cu_06d60ccf4cuda3std3__47nulloptE,@object
	.size		_ZN34_INTERNAL_611ff7b4_4_k_cu_06d60ccf4cuda3std3__47nulloptE,(_ZN34_INTERNAL_611ff7b4_4_k_cu_06d60ccf4cuda3std6ranges3__45__cpo8distanceE - _ZN34_INTERNAL_611ff7b4_4_k_cu_06d60ccf4cuda3std3__47nulloptE)
_ZN34_INTERNAL_611ff7b4_4_k_cu_06d60ccf4cuda3std3__47nulloptE:
	.zero		1
	.type		_ZN34_INTERNAL_611ff7b4_4_k_cu_06d60ccf4cuda3std6ranges3__45__cpo8distanceE,@object
	.size		_ZN34_INTERNAL_611ff7b4_4_k_cu_06d60ccf4cuda3std6ranges3__45__cpo8distanceE,(_ZN34_INTERNAL_611ff7b4_4_k_cu_06d60ccf6thrust24THRUST_300001_SM_1000_NS12placeholders2_6E - _ZN34_INTERNAL_611ff7b4_4_k_cu_06d60ccf4cuda3std6ranges3__45__cpo8distanceE)
_ZN34_INTERNAL_611ff7b4_4_k_cu_06d60ccf4cuda3std6ranges3__45__cpo8distanceE:
	.zero		1
	.type		_ZN34_INTERNAL_611ff7b4_4_k_cu_06d60ccf6thrust24THRUST_300001_SM_1000_NS12placeholders2_6E,@object
	.size		_ZN34_INTERNAL_611ff7b4_4_k_cu_06d60ccf6thrust24THRUST_300001_SM_1000_NS12placeholders2_6E,(_ZN34_INTERNAL_611ff7b4_4_k_cu_06d60ccf4cuda3std3__45__cpo4cendE - _ZN34_INTERNAL_611ff7b4_4_k_cu_06d60ccf6thrust24THRUST_300001_SM_1000_NS12placeholders2_6E)
_ZN34_INTERNAL_611ff7b4_4_k_cu_06d60ccf6thrust24THRUST_300001_SM_1000_NS12placeholders2_6E:
	.zero		1
	.type		_ZN34_INTERNAL_611ff7b4_4_k_cu_06d60ccf4cuda3std3__45__cpo4cendE,@object
	.size		_ZN34_INTERNAL_611ff7b4_4_k_cu_06d60ccf4cuda3std3__45__cpo4cendE,(_ZN34_INTERNAL_611ff7b4_4_k_cu_06d60ccf4cuda3std6ranges3__45__cpo4cendE - _ZN34_INTERNAL_611ff7b4_4_k_cu_06d60ccf4cuda3std3__45__cpo4cendE)
_ZN34_INTERNAL_611ff7b4_4_k_cu_06d60ccf4cuda3std3__45__cpo4cendE:
	.zero		1
	.type		_ZN34_INTERNAL_611ff7b4_4_k_cu_06d60ccf4cuda3std6ranges3__45__cpo4cendE,@object
	.size		_ZN34_INTERNAL_611ff7b4_4_k_cu_06d60ccf4cuda3std6ranges3__45__cpo4cendE,(_ZN34_INTERNAL_611ff7b4_4_k_cu_06d60ccf4cuda3std3__420unreachable_sentinelE - _ZN34_INTERNAL_611ff7b4_4_k_cu_06d60ccf4cuda3std6ranges3__45__cpo4cendE)
_ZN34_INTERNAL_611ff7b4_4_k_cu_06d60ccf4cuda3std6ranges3__45__cpo4cendE:
	.zero		1
	.type		_ZN34_INTERNAL_611ff7b4_4_k_cu_06d60ccf4cuda3std3__420unreachable_sentinelE,@object
	.size		_ZN34_INTERNAL_611ff7b4_4_k_cu_06d60ccf4cuda3std3__420unreachable_sentinelE,(_ZN34_INTERNAL_611ff7b4_4_k_cu_06d60ccf4cuda3std6ranges3__45__cpo5ssizeE - _ZN34_INTERNAL_611ff7b4_4_k_cu_06d60ccf4cuda3std3__420unreachable_sentinelE)
_ZN34_INTERNAL_611ff7b4_4_k_cu_06d60ccf4cuda3std3__420unreachable_sentinelE:
	.zero		1
	.type		_ZN34_INTERNAL_611ff7b4_4_k_cu_06d60ccf4cuda3std6ranges3__45__cpo5ssizeE,@object
	.size		_ZN34_INTERNAL_611ff7b4_4_k_cu_06d60ccf4cuda3std6ranges3__45__cpo5ssizeE,(_ZN34_INTERNAL_611ff7b4_4_k_cu_06d60ccf6thrust24THRUST_300001_SM_1000_NS12placeholders3_10E - _ZN34_INTERNAL_611ff7b4_4_k_cu_06d60ccf4cuda3std6ranges3__45__cpo5ssizeE)
_ZN34_INTERNAL_611ff7b4_4_k_cu_06d60ccf4cuda3std6ranges3__45__cpo5ssizeE:
	.zero		1
	.type		_ZN34_INTERNAL_611ff7b4_4_k_cu_06d60ccf6thrust24THRUST_300001_SM_1000_NS12placeholders3_10E,@object
	.size		_ZN34_INTERNAL_611ff7b4_4_k_cu_06d60ccf6thrust24THRUST_300001_SM_1000_NS12placeholders3_10E,(_ZN34_INTERNAL_611ff7b4_4_k_cu_06d60ccf4cuda3std3__45__cpo5crendE - _ZN34_INTERNAL_611ff7b4_4_k_cu_06d60ccf6thrust24THRUST_300001_SM_1000_NS12placeholders3_10E)
_ZN34_INTERNAL_611ff7b4_4_k_cu_06d60ccf6thrust24THRUST_300001_SM_1000_NS12placeholders3_10E:
	.zero		1
	.type		_ZN34_INTERNAL_611ff7b4_4_k_cu_06d60ccf4cuda3std3__45__cpo5crendE,@object
	.size		_ZN34_INTERNAL_611ff7b4_4_k_cu_06d60ccf4cuda3std3__45__cpo5crendE,(_ZN34_INTERNAL_611ff7b4_4_k_cu_06d60ccf4cuda3std6ranges3__45__cpo4prevE - _ZN34_INTERNAL_611ff7b4_4_k_cu_06d60ccf4cuda3std3__45__cpo5crendE)
_ZN34_INTERNAL_611ff7b4_4_k_cu_06d60ccf4cuda3std3__45__cpo5crendE:
	.zero		1
	.type		_ZN34_INTERNAL_611ff7b4_4_k_cu_06d60ccf4cuda3std6ranges3__45__cpo4prevE,@object
	.size		_ZN34_INTERNAL_611ff7b4_4_k_cu_06d60ccf4cuda3std6ranges3__45__cpo4prevE,(_ZN34_INTERNAL_611ff7b4_4_k_cu_06d60ccf4cuda3std6ranges3__45__cpo9iter_moveE - _ZN34_INTERNAL_611ff7b4_4_k_cu_06d60ccf4cuda3std6ranges3__45__cpo4prevE)
_ZN34_INTERNAL_611ff7b4_4_k_cu_06d60ccf4cuda3std6ranges3__45__cpo4prevE:
	.zero		1
	.type		_ZN34_INTERNAL_611ff7b4_4_k_cu_06d60ccf4cuda3std6ranges3__45__cpo9iter_moveE,@object
	.size		_ZN34_INTERNAL_611ff7b4_4_k_cu_06d60ccf4cuda3std6ranges3__45__cpo9iter_moveE,(_ZN34_INTERNAL_611ff7b4_4_k_cu_06d60ccf6thrust24THRUST_300001_SM_1000_NS12placeholders2_2E - _ZN34_INTERNAL_611ff7b4_4_k_cu_06d60ccf4cuda3std6ranges3__45__cpo9iter_moveE)
_ZN34_INTERNAL_611ff7b4_4_k_cu_06d60ccf4cuda3std6ranges3__45__cpo9iter_moveE:
	.zero		1
	.type		_ZN34_INTERNAL_611ff7b4_4_k_cu_06d60ccf6thrust24THRUST_300001_SM_1000_NS12placeholders2_2E,@object
	.size		_ZN34_INTERNAL_611ff7b4_4_k_cu_06d60ccf6thrust24THRUST_300001_SM_1000_NS12placeholders2_2E,(_ZN34_INTERNAL_611ff7b4_4_k_cu_06d60ccf6thrust24THRUST_300001_SM_1000_NS12placeholders2_4E - _ZN34_INTERNAL_611ff7b4_4_k_cu_06d60ccf6thrust24THRUST_300001_SM_1000_NS12placeholders2_2E)
_ZN34_INTERNAL_611ff7b4_4_k_cu_06d60ccf6thrust24THRUST_300001_SM_1000_NS12placeholders2_2E:
	.zero		1
	.type		_ZN34_INTERNAL_611ff7b4_4_k_cu_06d60ccf6thrust24THRUST_300001_SM_1000_NS12placeholders2_4E,@object
	.size		_ZN34_INTERNAL_611ff7b4_4_k_cu_06d60ccf6thrust24THRUST_300001_SM_1000_NS12placeholders2_4E,(_ZN34_INTERNAL_611ff7b4_4_k_cu_06d60ccf4cuda3std3__45__cpo3endE - _ZN34_INTERNAL_611ff7b4_4_k_cu_06d60ccf6thrust24THRUST_300001_SM_1000_NS12placeholders2_4E)
_ZN34_INTERNAL_611ff7b4_4_k_cu_06d60ccf6thrust24THRUST_300001_SM_1000_NS12placeholders2_4E:
	.zero		1
	.type		_ZN34_INTERNAL_611ff7b4_4_k_cu_06d60ccf4cuda3std3__45__cpo3endE,@object
	.size		_ZN34_INTERNAL_611ff7b4_4_k_cu_06d60ccf4cuda3std3__45__cpo3endE,(_ZN34_INTERNAL_611ff7b4_4_k_cu_06d60ccf4cuda3std6ranges3__45__cpo3endE - _ZN34_INTERNAL_611ff7b4_4_k_cu_06d60ccf4cuda3std3__45__cpo3endE)
_ZN34_INTERNAL_611ff7b4_4_k_cu_06d60ccf4cuda3std3__45__cpo3endE:
	.zero		1
	.type		_ZN34_INTERNAL_611ff7b4_4_k_cu_06d60ccf4cuda3std6ranges3__45__cpo3endE,@object
	.size		_ZN34_INTERNAL_611ff7b4_4_k_cu_06d60ccf4cuda3std6ranges3__45__cpo3endE,(_ZN34_INTERNAL_611ff7b4_4_k_cu_06d60ccf4cuda3std3__419piecewise_constructE - _ZN34_INTERNAL_611ff7b4_4_k_cu_06d60ccf4cuda3std6ranges3__45__cpo3endE)
_ZN34_INTERNAL_611ff7b4_4_k_cu_06d60ccf4cuda3std6ranges3__45__cpo3endE:
	.zero		1
	.type		_ZN34_INTERNAL_611ff7b4_4_k_cu_06d60ccf4cuda3std3__419piecewise_constructE,@object
	.size		_ZN34_INTERNAL_611ff7b4_4_k_cu_06d60ccf4cuda3std3__419piecewise_constructE,(_ZN34_INTERNAL_611ff7b4_4_k_cu_06d60ccf4cuda3std6ranges3__45__cpo5cdataE - _ZN34_INTERNAL_611ff7b4_4_k_cu_06d60ccf4cuda3std3__419piecewise_constructE)
_ZN34_INTERNAL_611ff7b4_4_k_cu_06d60ccf4cuda3std3__419piecewise_constructE:
	.zero		1
	.type		_ZN34_INTERNAL_611ff7b4_4_k_cu_06d60ccf4cuda3std6ranges3__45__cpo5cdataE,@object
	.size		_ZN34_INTERNAL_611ff7b4_4_k_cu_06d60ccf4cuda3std6ranges3__45__cpo5cdataE,(_ZN34_INTERNAL_611ff7b4_4_k_cu_06d60ccf6thrust24THRUST_300001_SM_1000_NS12placeholders2_8E - _ZN34_INTERNAL_611ff7b4_4_k_cu_06d60ccf4cuda3std6ranges3__45__cpo5cdataE)
_ZN34_INTERNAL_611ff7b4_4_k_cu_06d60ccf4cuda3std6ranges3__45__cpo5cdataE:
	.zero		1
	.type		_ZN34_INTERNAL_611ff7b4_4_k_cu_06d60ccf6thrust24THRUST_300001_SM_1000_NS12placeholders2_8E,@object
	.size		_ZN34_INTERNAL_611ff7b4_4_k_cu_06d60ccf6thrust24THRUST_300001_SM_1000_NS12placeholders2_8E,(_ZN34_INTERNAL_611ff7b4_4_k_cu_06d60ccf4cuda3std3__45__cpo4rendE - _ZN34_INTERNAL_611ff7b4_4_k_cu_06d60ccf6thrust24THRUST_300001_SM_1000_NS12placeholders2_8E)
_ZN34_INTERNAL_611ff7b4_4_k_cu_06d60ccf6thrust24THRUST_300001_SM_1000_NS12placeholders2_8E:
	.zero		1
	.type		_ZN34_INTERNAL_611ff7b4_4_k_cu_06d60ccf4cuda3std3__45__cpo4rendE,@object
	.size		_ZN34_INTERNAL_611ff7b4_4_k_cu_06d60ccf4cuda3std3__45__cpo4rendE,(_ZN34_INTERNAL_611ff7b4_4_k_cu_06d60ccf4cuda3std6ranges3__45__cpo9iter_swapE - _ZN34_INTERNAL_611ff7b4_4_k_cu_06d60ccf4cuda3std3__45__cpo4rendE)
_ZN34_INTERNAL_611ff7b4_4_k_cu_06d60ccf4cuda3std3__45__cpo4rendE:
	.zero		1
	.type		_ZN34_INTERNAL_611ff7b4_4_k_cu_06d60ccf4cuda3std6ranges3__45__cpo9iter_swapE,@object
	.size		_ZN34_INTERNAL_611ff7b4_4_k_cu_06d60ccf4cuda3std6ranges3__45__cpo9iter_swapE,(_ZN34_INTERNAL_611ff7b4_4_k_cu_06d60ccf4cuda3std3__48unexpectE - _ZN34_INTERNAL_611ff7b4_4_k_cu_06d60ccf4cuda3std6ranges3__45__cpo9iter_swapE)
_ZN34_INTERNAL_611ff7b4_4_k_cu_06d60ccf4cuda3std6ranges3__45__cpo9iter_swapE:
	.zero		1
	.type		_ZN34_INTERNAL_611ff7b4_4_k_cu_06d60ccf4cuda3std3__48unexpectE,@object
	.size		_ZN34_INTERNAL_611ff7b4_4_k_cu_06d60ccf4cuda3std3__48unexpectE,(_ZN34_INTERNAL_611ff7b4_4_k_cu_06d60ccf6thrust24THRUST_300001_SM_1000_NS6system6detail10sequential3seqE - _ZN34_INTERNAL_611ff7b4_4_k_cu_06d60ccf4cuda3std3__48unexpectE)
_ZN34_INTERNAL_611ff7b4_4_k_cu_06d60ccf4cuda3std3__48unexpectE:
	.zero		1
	.type		_ZN34_INTERNAL_611ff7b4_4_k_cu_06d60ccf6thrust24THRUST_300001_SM_1000_NS6system6detail10sequential3seqE,@object
	.size		_ZN34_INTERNAL_611ff7b4_4_k_cu_06d60ccf6thrust24THRUST_300001_SM_1000_NS6system6detail10sequential3seqE,(.L_29 - _ZN34_INTERNAL_611ff7b4_4_k_cu_06d60ccf6thrust24THRUST_300001_SM_1000_NS6system6detail10sequential3seqE)
_ZN34_INTERNAL_611ff7b4_4_k_cu_06d60ccf6thrust24THRUST_300001_SM_1000_NS6system6detail10sequential3seqE:
	.zero		1
.L_29:


//--------------------- .nv.shared._ZN3cub18CUB_300001_SM_10006detail6reduce18DeviceReduceKernelINS2_10policy_hubIdjN4cuda3__47maximumIvEEE10Policy1000EPdjS8_dNS5_3std3__410__identityEEEvT0_PT3_T1_NS0_13GridEvenShareISI_EET2_T4_ --------------------------
	.section	.nv.shared._ZN3cub18CUB_300001_SM_10006detail6reduce18DeviceReduceKernelINS2_10policy_hubIdjN4cuda3__47maximumIvEEE10Policy1000EPdjS8_dNS5_3std3__410__identityEEEvT0_PT3_T1_NS0_13GridEvenShareISI_EET2_T4_,"aw",@nobits
	.sectionflags	@""
	.align	8
.nv.shared._ZN3cub18CUB_300001_SM_10006detail6reduce18DeviceReduceKernelINS2_10policy_hubIdjN4cuda3__47maximumIvEEE10Policy1000EPdjS8_dNS5_3std3__410__identityEEEvT0_PT3_T1_NS0_13GridEvenShareISI_EET2_T4_:
	.zero		1104


//--------------------- .nv.shared._ZN3cub18CUB_300001_SM_10006detail6reduce28DeviceReduceSingleTileKernelINS2_10policy_hubIdjN4cuda3__47maximumIvEEE10Policy1000EPdSB_jS8_ddNS5_3std3__410__identityEEEvT0_T1_T2_T3_T4_T6_ --------------------------
	.section	.nv.shared._ZN3cub18CUB_300001_SM_10006detail6reduce28DeviceReduceSingleTileKernelINS2_10policy_hubIdjN4cuda3__47maximumIvEEE10Policy1000EPdSB_jS8_ddNS5_3std3__410__identityEEEvT0_T1_T2_T3_T4_T6_,"aw",@nobits
	.sectionflags	@""
	.align	8
.nv.shared._ZN3cub18CUB_300001_SM_10006detail6reduce28DeviceReduceSingleTileKernelINS2_10policy_hubIdjN4cuda3__47maximumIvEEE10Policy1000EPdSB_jS8_ddNS5_3std3__410__identityEEEvT0_T1_T2_T3_T4_T6_:
	.zero		1104


//--------------------- .nv.constant0._ZN3cub18CUB_300001_SM_10006detail6reduce28DeviceReduceSingleTileKernelINS2_10policy_hubIdjN4cuda3__47maximumIvEEE10Policy1000EPdSB_iS8_ddNS5_3std3__410__identityEEEvT0_T1_T2_T3_T4_T6_ --------------------------
	.section	.nv.constant0._ZN3cub18CUB_300001_SM_10006detail6reduce28DeviceReduceSingleTileKernelINS2_10policy_hubIdjN4cuda3__47maximumIvEEE10Policy1000EPdSB_iS8_ddNS5_3std3__410__identityEEEvT0_T1_T2_T3_T4_T6_,"a",@progbits
	.sectionflags	@""
	.align	4
.nv.constant0._ZN3cub18CUB_300001_SM_10006detail6reduce28DeviceReduceSingleTileKernelINS2_10policy_hubIdjN4cuda3__47maximumIvEEE10Policy1000EPdSB_iS8_ddNS5_3std3__410__identityEEEvT0_T1_T2_T3_T4_T6_:
	.zero		929


//--------------------- .nv.constant0._ZN3cub18CUB_300001_SM_10006detail6reduce18DeviceReduceKernelINS2_10policy_hubIdjN4cuda3__47maximumIvEEE10Policy1000EPdjS8_dNS5_3std3__410__identityEEEvT0_PT3_T1_NS0_13GridEvenShareISI_EET2_T4_ --------------------------
	.section	.nv.constant0._ZN3cub18CUB_300001_SM_10006detail6reduce18DeviceReduceKernelINS2_10policy_hubIdjN4cuda3__47maximumIvEEE10Policy1000EPdjS8_dNS5_3std3__410__identityEEEvT0_PT3_T1_NS0_13GridEvenShareISI_EET2_T4_,"a",@progbits
	.sectionflags	@""
	.align	4
.nv.constant0._ZN3cub18CUB_300001_SM_10006detail6reduce18DeviceReduceKernelINS2_10policy_hubIdjN4cuda3__47maximumIvEEE10Policy1000EPdjS8_dNS5_3std3__410__identityEEEvT0_PT3_T1_NS0_13GridEvenShareISI_EET2_T4_:
	.zero		958


//--------------------- .nv.constant0._ZN3cub18CUB_300001_SM_10006detail6reduce28DeviceReduceSingleTileKernelINS2_10policy_hubIdjN4cuda3__47maximumIvEEE10Policy1000EPdSB_jS8_ddNS5_3std3__410__identityEEEvT0_T1_T2_T3_T4_T6_ --------------------------
	.section	.nv.constant0._ZN3cub18CUB_300001_SM_10006detail6reduce28DeviceReduceSingleTileKernelINS2_10policy_hubIdjN4cuda3__47maximumIvEEE10Policy1000EPdSB_jS8_ddNS5_3std3__410__identityEEEvT0_T1_T2_T3_T4_T6_,"a",@progbits
	.sectionflags	@""
	.align	4
.nv.constant0._ZN3cub18CUB_300001_SM_10006detail6reduce28DeviceReduceSingleTileKernelINS2_10policy_hubIdjN4cuda3__47maximumIvEEE10Policy1000EPdSB_jS8_ddNS5_3std3__410__identityEEEvT0_T1_T2_T3_T4_T6_:
	.zero		929


//--------------------- .nv.constant0._ZN3cub18CUB_300001_SM_10006detail11EmptyKernelIvEEvv --------------------------
	.section	.nv.constant0._ZN3cub18CUB_300001_SM_10006detail11EmptyKernelIvEEvv,"a",@progbits
	.sectionflags	@""
	.align	4
.nv.constant0._ZN3cub18CUB_300001_SM_10006detail11EmptyKernelIvEEvv:
	.zero		896


//--------------------- .nv.constant0._Z23count_matrix_differencePdS_S_j --------------------------
	.section	.nv.constant0._Z23count_matrix_differencePdS_S_j,"a",@progbits
	.sectionflags	@""
	.align	4
.nv.constant0._Z23count_matrix_differencePdS_S_j:
	.zero		924


//--------------------- .nv.constant0._Z16calculate_matrixPdS_j --------------------------
	.section	.nv.constant0._Z16calculate_matrixPdS_j,"a",@progbits
	.sectionflags	@""
	.align	4
.nv.constant0._Z16calculate_matrixPdS_j:
	.zero		916


//--------------------- SYMBOLS --------------------------

	.type		.nv.reservedSmem.offset0,@object
	.size		.nv.reservedSmem.offset0,0x4
	.type		.nv.reservedSmem.cap,@object
	.size		.nv.reservedSmem.cap,0x4
